def attn_fwd(
    Q,
    K,
    V,
    Out,
    Lse,
    sm_scale,
    stride_qz,
    stride_qh,
    stride_qm,
    stride_qk,
    stride_kz,
    stride_kh,
    stride_kn,
    stride_kk,
    stride_vz,
    stride_vh,
    stride_vn,
    stride_vk,
    stride_oz,
    stride_oh,
    stride_om,
    stride_ok,
    seqlen_q,
    seqlen_k,
    BLOCK_M: tl.constexpr,
    BLOCK_N: tl.constexpr,
    HEAD_DIM: tl.constexpr,
    CAUSAL: tl.constexpr,
):
    start_m = tl.program_id(0)
    off_hz = tl.program_id(1)
    q_off = off_hz * stride_qh
    k_off = off_hz * stride_kh
    v_off = off_hz * stride_vh
    offs_m = start_m * BLOCK_M + tl.arange(0, BLOCK_M)
    offs_d = tl.arange(0, HEAD_DIM)
    offs_n = tl.arange(0, BLOCK_N)
    q_ptrs = Q + q_off + offs_m[:, None] * stride_qm + offs_d[None, :] * stride_qk
    k_ptrs = K + k_off + offs_d[:, None] * stride_kk + offs_n[None, :] * stride_kn
    v_ptrs = V + v_off + offs_n[:, None] * stride_vn + offs_d[None, :] * stride_vk
    m_i = tl.full([BLOCK_M], float("-inf"), dtype=tl.float32)
    l_i = tl.zeros([BLOCK_M], dtype=tl.float32) + 1.0
    acc = tl.zeros([BLOCK_M, HEAD_DIM], dtype=tl.float32)
    q = tl.load(q_ptrs)
    acc, l_i, m_i = _attn_fwd_inner(
        acc,
        l_i,
        m_i,
        q,
        k_ptrs,
        v_ptrs,
        sm_scale,
        stride_kn,
        stride_vn,
        start_m,
        seqlen_k,
        BLOCK_M,
        BLOCK_N,
        HEAD_DIM,
        CAUSAL,
    )
    acc = acc / l_i[:, None]
    lse = m_i + tl.math.log2(l_i) / 1.4426950408889634
    o_ptrs = (
        Out
        + off_hz * stride_oh
        + offs_m[:, None] * stride_om
        + offs_d[None, :] * stride_ok
    )
    tl.store(o_ptrs, acc.to(Out.dtype.element_ty))
    tl.store(Lse + off_hz * seqlen_q + offs_m, lse)

# config = {"BLOCK_M": 128, "BLOCK_N": 16, "HEAD_DIM": 256, "arch": "sm_80", "causal": false, "dtype": "fp16", "num_stages": 2, "num_warps": 4}
# arch = sm_80


// ===== COMPILED SASS (sm_80) =====

	.target	sm_80

	.elftype	@"ET_EXEC"


//--------------------- .note.nv.tkinfo           --------------------------
	.section	.note.nv.tkinfo,"",@"SHT_NOTE"
	.sectionflags	@"SHF_NOTE_NV_TKINFO"
	.tkinfo
        /*0018*/ 	.word	0x00000002
        /*0030*/ 	.string	""
        /*0030*/ 	.string	"ptxas"
        /*0030*/ 	.string	"Cuda compilation tools, release 13.0, V13.0.88"
        /*0030*/ 	.string	"Build cuda_13.0.r13.0/compiler.36424714_0"
        /*0030*/ 	.string	"-v  -suppress-debug-info  -lineinfo  -arch sm_80 "



//--------------------- .note.nv.cuinfo           --------------------------
	.section	.note.nv.cuinfo,"",@"SHT_NOTE"
	.sectionflags	@"SHF_NOTE_NV_CUINFO"
        /*0018*/ 	.short	0x0002
        /*001a*/ 	.short	0x0050
        /*001c*/ 	.short	0x0082
	.zero		2


//--------------------- .nv.info                  --------------------------
	.section	.nv.info,"",@"SHT_CUDA_INFO"
	.align	4


	//----- nvinfo : EIATTR_REGCOUNT
	.align		4
        /*0000*/ 	.byte	0x04, 0x2f
        /*0002*/ 	.short	(.L_2 - .L_1)
	.align		4
.L_1:
        /*0004*/ 	.word	index@(attn_fwd)
        /*0008*/ 	.word	0x00000040


	//----- nvinfo : EIATTR_FRAME_SIZE
	.align		4
.L_2:
        /*000c*/ 	.byte	0x04, 0x11
        /*000e*/ 	.short	(.L_4 - .L_3)
	.align		4
.L_3:
        /*0010*/ 	.word	index@(attn_fwd)
        /*0014*/ 	.word	0x00000be8


	//----- nvinfo : EIATTR_MIN_STACK_SIZE
	.align		4
.L_4:
        /*0018*/ 	.byte	0x04, 0x12
        /*001a*/ 	.short	(.L_6 - .L_5)
	.align		4
.L_5:
        /*001c*/ 	.word	index@(attn_fwd)
        /*0020*/ 	.word	0x00000be8
.L_6:


//--------------------- .nv.info.attn_fwd         --------------------------
	.section	.nv.info.attn_fwd,"",@"SHT_CUDA_INFO"
	.sectionflags	@""
	.align	4


	//----- nvinfo : EIATTR_CUDA_API_VERSION
	.align		4
        /*0000*/ 	.byte	0x04, 0x37
        /*0002*/ 	.short	(.L_8 - .L_7)
.L_7:
        /*0004*/ 	.word	0x00000082


	//----- nvinfo : EIATTR_SW2861232_WAR
	.align		4
.L_8:
        /*0008*/ 	.byte	0x01, 0x35
	.zero		2


	//----- nvinfo : EIATTR_PARAM_CBANK
	.align		4
        /*000c*/ 	.byte	0x04, 0x0a
        /*000e*/ 	.short	(.L_10 - .L_9)
	.align		4
.L_9:
        /*0010*/ 	.word	index@(.nv.constant0.attn_fwd)
        /*0014*/ 	.short	0x0160
        /*0016*/ 	.short	0x0088


	//----- nvinfo : EIATTR_CBANK_PARAM_SIZE
	.align		4
.L_10:
        /*0018*/ 	.byte	0x03, 0x19
        /*001a*/ 	.short	0x0088


	//----- nvinfo : EIATTR_KPARAM_INFO
	.align		4
        /*001c*/ 	.byte	0x04, 0x17
        /*001e*/ 	.short	(.L_12 - .L_11)
.L_11:
        /*0020*/ 	.word	0x00000000
        /*0024*/ 	.short	0x0019
        /*0026*/ 	.short	0x0080
        /*0028*/ 	.byte	0x00, 0xf4, 0x21, 0x00


	//----- nvinfo : EIATTR_KPARAM_INFO
	.align		4
.L_12:
        /*002c*/ 	.byte	0x04, 0x17
        /*002e*/ 	.short	(.L_14 - .L_13)
.L_13:
        /*0030*/ 	.word	0x00000000
        /*0034*/ 	.short	0x0018
        /*0036*/ 	.short	0x0078
        /*0038*/ 	.byte	0x00, 0xf4, 0x21, 0x00


	//----- nvinfo : EIATTR_KPARAM_INFO
	.align		4
.L_14:
        /*003c*/ 	.byte	0x04, 0x17
        /*003e*/ 	.short	(.L_16 - .L_15)
.L_15:
        /*0040*/ 	.word	0x00000000
        /*0044*/ 	.short	0x0017
        /*0046*/ 	.short	0x0070
        /*0048*/ 	.byte	0x00, 0xf0, 0x11, 0x00


	//----- nvinfo : EIATTR_KPARAM_INFO
	.align		4
.L_16:
        /*004c*/ 	.byte	0x04, 0x17
        /*004e*/ 	.short	(.L_18 - .L_17)
.L_17:
        /*0050*/ 	.word	0x00000000
        /*0054*/ 	.short	0x0016
        /*0056*/ 	.short	0x006c
        /*0058*/ 	.byte	0x00, 0xf0, 0x11, 0x00


	//----- nvinfo : EIATTR_KPARAM_INFO
	.align		4
.L_18:
        /*005c*/ 	.byte	0x04, 0x17
        /*005e*/ 	.short	(.L_20 - .L_19)
.L_19:
        /*0060*/ 	.word	0x00000000
        /*0064*/ 	.short	0x0015
        /*0066*/ 	.short	0x0068
        /*0068*/ 	.byte	0x00, 0xf0, 0x11, 0x00


	//----- nvinfo : EIATTR_KPARAM_INFO
	.align		4
.L_20:
        /*006c*/ 	.byte	0x04, 0x17
        /*006e*/ 	.short	(.L_22 - .L_21)
.L_21:
        /*0070*/ 	.word	0x00000000
        /*0074*/ 	.short	0x0014
        /*0076*/ 	.short	0x0064
        /*0078*/ 	.byte	0x00, 0xf0, 0x11, 0x00


	//----- nvinfo : EIATTR_KPARAM_INFO
	.align		4
.L_22:
        /*007c*/ 	.byte	0x04, 0x17
        /*007e*/ 	.short	(.L_24 - .L_23)
.L_23:
        /*0080*/ 	.word	0x00000000
        /*0084*/ 	.short	0x0013
        /*0086*/ 	.short	0x0060
        /*0088*/ 	.byte	0x00, 0xf0, 0x11, 0x00


	//----- nvinfo : EIATTR_KPARAM_INFO
	.align		4
.L_24:
        /*008c*/ 	.byte	0x04, 0x17
        /*008e*/ 	.short	(.L_26 - .L_25)
.L_25:
        /*0090*/ 	.word	0x00000000
        /*0094*/ 	.short	0x0012
        /*0096*/ 	.short	0x005c
        /*0098*/ 	.byte	0x00, 0xf0, 0x11, 0x00


	//----- nvinfo : EIATTR_KPARAM_INFO
	.align		4
.L_26:
        /*009c*/ 	.byte	0x04, 0x17
        /*009e*/ 	.short	(.L_28 - .L_27)
.L_27:
        /*00a0*/ 	.word	0x00000000
        /*00a4*/ 	.short	0x0011
        /*00a6*/ 	.short	0x0058
        /*00a8*/ 	.byte	0x00, 0xf0, 0x11, 0x00


	//----- nvinfo : EIATTR_KPARAM_INFO
	.align		4
.L_28:
        /*00ac*/ 	.byte	0x04, 0x17
        /*00ae*/ 	.short	(.L_30 - .L_29)
.L_29:
        /*00b0*/ 	.word	0x00000000
        /*00b4*/ 	.short	0x0010
        /*00b6*/ 	.short	0x0054
        /*00b8*/ 	.byte	0x00, 0xf0, 0x11, 0x00


	//----- nvinfo : EIATTR_KPARAM_INFO
	.align		4
.L_30:
        /*00bc*/ 	.byte	0x04, 0x17
        /*00be*/ 	.short	(.L_32 - .L_31)
.L_31:
        /*00c0*/ 	.word	0x00000000
        /*00c4*/ 	.short	0x000f
        /*00c6*/ 	.short	0x0050
        /*00c8*/ 	.byte	0x00, 0xf0, 0x11, 0x00


	//----- nvinfo : EIATTR_KPARAM_INFO
	.align		4
.L_32:
        /*00cc*/ 	.byte	0x04, 0x17
        /*00ce*/ 	.short	(.L_34 - .L_33)
.L_33:
        /*00d0*/ 	.word	0x00000000
        /*00d4*/ 	.short	0x000e
        /*00d6*/ 	.short	0x004c
        /*00d8*/ 	.byte	0x00, 0xf0, 0x11, 0x00


	//----- nvinfo : EIATTR_KPARAM_INFO
	.align		4
.L_34:
        /*00dc*/ 	.byte	0x04, 0x17
        /*00de*/ 	.short	(.L_36 - .L_35)
.L_35:
        /*00e0*/ 	.word	0x00000000
        /*00e4*/ 	.short	0x000d
        /*00e6*/ 	.short	0x0048
        /*00e8*/ 	.byte	0x00, 0xf0, 0x11, 0x00


	//----- nvinfo : EIATTR_KPARAM_INFO
	.align		4
.L_36:
        /*00ec*/ 	.byte	0x04, 0x17
        /*00ee*/ 	.short	(.L_38 - .L_37)
.L_37:
        /*00f0*/ 	.word	0x00000000
        /*00f4*/ 	.short	0x000c
        /*00f6*/ 	.short	0x0044
        /*00f8*/ 	.byte	0x00, 0xf0, 0x11, 0x00


	//----- nvinfo : EIATTR_KPARAM_INFO
	.align		4
.L_38:
        /*00fc*/ 	.byte	0x04, 0x17
        /*00fe*/ 	.short	(.L_40 - .L_39)
.L_39:
        /*0100*/ 	.word	0x00000000
        /*0104*/ 	.short	0x000b
        /*0106*/ 	.short	0x0040
        /*0108*/ 	.byte	0x00, 0xf0, 0x11, 0x00


	//----- nvinfo : EIATTR_KPARAM_INFO
	.align		4
.L_40:
        /*010c*/ 	.byte	0x04, 0x17
        /*010e*/ 	.short	(.L_42 - .L_41)
.L_41:
        /*0110*/ 	.word	0x00000000
        /*0114*/ 	.short	0x000a
        /*0116*/ 	.short	0x003c
        /*0118*/ 	.byte	0x00, 0xf0, 0x11, 0x00


	//----- nvinfo : EIATTR_KPARAM_INFO
	.align		4
.L_42:
        /*011c*/ 	.byte	0x04, 0x17
        /*011e*/ 	.short	(.L_44 - .L_43)
.L_43:
        /*0120*/ 	.word	0x00000000
        /*0124*/ 	.short	0x0009
        /*0126*/ 	.short	0x0038
        /*0128*/ 	.byte	0x00, 0xf0, 0x11, 0x00


	//----- nvinfo : EIATTR_KPARAM_INFO
	.align		4
.L_44:
        /*012c*/ 	.byte	0x04, 0x17
        /*012e*/ 	.short	(.L_46 - .L_45)
.L_45:
        /*0130*/ 	.word	0x00000000
        /*0134*/ 	.short	0x0008
        /*0136*/ 	.short	0x0034
        /*0138*/ 	.byte	0x00, 0xf0, 0x11, 0x00


	//----- nvinfo : EIATTR_KPARAM_INFO
	.align		4
.L_46:
        /*013c*/ 	.byte	0x04, 0x17
        /*013e*/ 	.short	(.L_48 - .L_47)
.L_47:
        /*0140*/ 	.word	0x00000000
        /*0144*/ 	.short	0x0007
        /*0146*/ 	.short	0x0030
        /*0148*/ 	.byte	0x00, 0xf0, 0x11, 0x00


	//----- nvinfo : EIATTR_KPARAM_INFO
	.align		4
.L_48:
        /*014c*/ 	.byte	0x04, 0x17
        /*014e*/ 	.short	(.L_50 - .L_49)
.L_49:
        /*0150*/ 	.word	0x00000000
        /*0154*/ 	.short	0x0006
        /*0156*/ 	.short	0x002c
        /*0158*/ 	.byte	0x00, 0xf0, 0x11, 0x00


	//----- nvinfo : EIATTR_KPARAM_INFO
	.align		4
.L_50:
        /*015c*/ 	.byte	0x04, 0x17
        /*015e*/ 	.short	(.L_52 - .L_51)
.L_51:
        /*0160*/ 	.word	0x00000000
        /*0164*/ 	.short	0x0005
        /*0166*/ 	.short	0x0028
        /*0168*/ 	.byte	0x00, 0xf0, 0x11, 0x00


	//----- nvinfo : EIATTR_KPARAM_INFO
	.align		4
.L_52:
        /*016c*/ 	.byte	0x04, 0x17
        /*016e*/ 	.short	(.L_54 - .L_53)
.L_53:
        /*0170*/ 	.word	0x00000000
        /*0174*/ 	.short	0x0004
        /*0176*/ 	.short	0x0020
        /*0178*/ 	.byte	0x00, 0xf4, 0x21, 0x00


	//----- nvinfo : EIATTR_KPARAM_INFO
	.align		4
.L_54:
        /*017c*/ 	.byte	0x04, 0x17
        /*017e*/ 	.short	(.L_56 - .L_55)
.L_55:
        /*0180*/ 	.word	0x00000000
        /*0184*/ 	.short	0x0003
        /*0186*/ 	.short	0x0018
        /*0188*/ 	.byte	0x00, 0xf4, 0x21, 0x00


	//----- nvinfo : EIATTR_KPARAM_INFO
	.align		4
.L_56:
        /*018c*/ 	.byte	0x04, 0x17
        /*018e*/ 	.short	(.L_58 - .L_57)
.L_57:
        /*0190*/ 	.word	0x00000000
        /*0194*/ 	.short	0x0002
        /*0196*/ 	.short	0x0010
        /*0198*/ 	.byte	0x00, 0xf4, 0x21, 0x00


	//----- nvinfo : EIATTR_KPARAM_INFO
	.align		4
.L_58:
        /*019c*/ 	.byte	0x04, 0x17
        /*019e*/ 	.short	(.L_60 - .L_59)
.L_59:
        /*01a0*/ 	.word	0x00000000
        /*01a4*/ 	.short	0x0001
        /*01a6*/ 	.short	0x0008
        /*01a8*/ 	.byte	0x00, 0xf4, 0x21, 0x00


	//----- nvinfo : EIATTR_KPARAM_INFO
	.align		4
.L_60:
        /*01ac*/ 	.byte	0x04, 0x17
        /*01ae*/ 	.short	(.L_62 - .L_61)
.L_61:
        /*01b0*/ 	.word	0x00000000
        /*01b4*/ 	.short	0x0000
        /*01b6*/ 	.short	0x0000
        /*01b8*/ 	.byte	0x00, 0xf4, 0x21, 0x00


	//----- nvinfo : EIATTR_MAXREG_COUNT
	.align		4
.L_62:
        /*01bc*/ 	.byte	0x03, 0x1b
        /*01be*/ 	.short	0x00ff


	//----- nvinfo : EIATTR_NUM_BARRIERS
	.align		4
        /*01c0*/ 	.byte	0x02, 0x4c
        /*01c2*/ 	.byte	0x01
	.zero		1


	//----- nvinfo : EIATTR_ANNOTATIONS
	.align		4
        /*01c4*/ 	.byte	0x04, 0x55
        /*01c6*/ 	.short	(.L_64 - .L_63)


	//   ....[0]....
.L_63:
        /*01c8*/ 	.word	0x00000001
        /*01cc*/ 	.byte	0xf0, 0x03, 0x00, 0x00, 0x01, 0x00, 0x00, 0x00, 0x00, 0x04, 0x00, 0x00, 0x01, 0x00, 0x00, 0x00
        /* <DEDUP_REMOVED lines=2272> */
        /*8fdc*/ 	.byte	0x90, 0xa1, 0x02, 0x00


	//----- nvinfo : EIATTR_MERCURY_ISA_VERSION
	.align		4
.L_64:
        /*8fe0*/ 	.byte	0x03, 0x5f
        /*8fe2*/ 	.short	0x0000


	//----- nvinfo : EIATTR_COOP_GROUP_MASK_REGIDS
	.align		4
        /*8fe4*/ 	.byte	0x04, 0x29
        /*8fe6*/ 	.short	(.L_66 - .L_65)


	//   ....[0]....
.L_65:
        /*8fe8*/ 	.word	0xffffffff


	//   ....[1]....
        /*8fec*/ 	.word	0xffffffff


	//   ....[2]....
        /*8ff0*/ 	.word	0xffffffff


	//   ....[3]....
        /*8ff4*/ 	.word	0xffffffff


	//   ....[4]....
        /*8ff8*/ 	.word	0xffffffff


	//   ....[5]....
        /*8ffc*/ 	.word	0xffffffff


	//   ....[6]....
        /*9000*/ 	.word	0xffffffff


	//   ....[7]....
        /*9004*/ 	.word	0xffffffff


	//   ....[8]....
        /*9008*/ 	.word	0xffffffff


	//   ....[9]....
        /*900c*/ 	.word	0xffffffff


	//   ....[10]....
        /*9010*/ 	.word	0xffffffff


	//   ....[11]....
        /*9014*/ 	.word	0xffffffff


	//   ....[12]....
        /*9018*/ 	.word	0xffffffff


	//   ....[13]....
        /*901c*/ 	.word	0xffffffff


	//   ....[14]....
        /*9020*/ 	.word	0xffffffff


	//   ....[15]....
        /*9024*/ 	.word	0xffffffff


	//   ....[16]....
        /*9028*/ 	.word	0xffffffff


	//   ....[17]....
        /*902c*/ 	.word	0xffffffff


	//   ....[18]....
        /*9030*/ 	.word	0xffffffff


	//   ....[19]....
        /*9034*/ 	.word	0xffffffff


	//   ....[20]....
        /*9038*/ 	.word	0xffffffff


	//   ....[21]....
        /*903c*/ 	.word	0xffffffff


	//   ....[22]....
        /*9040*/ 	.word	0xffffffff


	//   ....[23]....
        /*9044*/ 	.word	0xffffffff


	//   ....[24]....
        /*9048*/ 	.word	0xffffffff


	//   ....[25]....
        /*904c*/ 	.word	0xffffffff


	//   ....[26]....
        /*9050*/ 	.word	0xffffffff


	//   ....[27]....
        /*9054*/ 	.word	0xffffffff


	//   ....[28]....
        /*9058*/ 	.word	0xffffffff


	//   ....[29]....
        /*905c*/ 	.word	0xffffffff


	//   ....[30]....
        /*9060*/ 	.word	0xffffffff


	//   ....[31]....
        /*9064*/ 	.word	0xffffffff


	//   ....[32]....
        /*9068*/ 	.word	0xffffffff


	//   ....[33]....
        /*906c*/ 	.word	0xffffffff


	//   ....[34]....
        /*9070*/ 	.word	0xffffffff


	//   ....[35]....
        /*9074*/ 	.word	0xffffffff


	//   ....[36]....
        /*9078*/ 	.word	0xffffffff


	//   ....[37]....
        /*907c*/ 	.word	0xffffffff


	//   ....[38]....
        /*9080*/ 	.word	0xffffffff


	//   ....[39]....
        /*9084*/ 	.word	0xffffffff


	//   ....[40]....
        /*9088*/ 	.word	0xffffffff


	//   ....[41]....
        /*908c*/ 	.word	0xffffffff


	//   ....[42]....
        /*9090*/ 	.word	0xffffffff


	//   ....[43]....
        /*9094*/ 	.word	0xffffffff


	//   ....[44]....
        /*9098*/ 	.word	0xffffffff


	//   ....[45]....
        /*909c*/ 	.word	0xffffffff


	//   ....[46]....
        /*90a0*/ 	.word	0xffffffff


	//   ....[47]....
        /*90a4*/ 	.word	0xffffffff


	//   ....[48]....
        /*90a8*/ 	.word	0xffffffff


	//   ....[49]....
        /*90ac*/ 	.word	0xffffffff


	//   ....[50]....
        /*90b0*/ 	.word	0xffffffff


	//   ....[51]....
        /*90b4*/ 	.word	0xffffffff


	//   ....[52]....
        /*90b8*/ 	.word	0xffffffff


	//   ....[53]....
        /*90bc*/ 	.word	0xffffffff


	//   ....[54]....
        /*90c0*/ 	.word	0xffffffff


	//   ....[55]....
        /*90c4*/ 	.word	0xffffffff


	//   ....[56]....
        /*90c8*/ 	.word	0xffffffff


	//   ....[57]....
        /*90cc*/ 	.word	0xffffffff


	//   ....[58]....
        /*90d0*/ 	.word	0xffffffff


	//   ....[59]....
        /*90d4*/ 	.word	0xffffffff


	//   ....[60]....
        /*90d8*/ 	.word	0xffffffff


	//   ....[61]....
        /*90dc*/ 	.word	0xffffffff


	//   ....[62]....
        /*90e0*/ 	.word	0xffffffff


	//   ....[63]....
        /*90e4*/ 	.word	0xffffffff


	//   ....[64]....
        /*90e8*/ 	.word	0xffffffff


	//   ....[65]....
        /*90ec*/ 	.word	0xffffffff


	//   ....[66]....
        /*90f0*/ 	.word	0xffffffff


	//   ....[67]....
        /*90f4*/ 	.word	0xffffffff


	//   ....[68]....
        /*90f8*/ 	.word	0xffffffff


	//   ....[69]....
        /*90fc*/ 	.word	0xffffffff


	//   ....[70]....
        /*9100*/ 	.word	0xffffffff


	//   ....[71]....
        /*9104*/ 	.word	0xffffffff


	//   ....[72]....
        /*9108*/ 	.word	0xffffffff


	//----- nvinfo : EIATTR_COOP_GROUP_INSTR_OFFSETS
	.align		4
.L_66:
        /*910c*/ 	.byte	0x04, 0x28
        /*910e*/ 	.short	(.L_68 - .L_67)


	//   ....[0]....
.L_67:
        /*9110*/ 	.word	0x0000dc40


	//   ....[1]....
        /*9114*/ 	.word	0x0000dce0


	//   ....[2]....
        /*9118*/ 	.word	0x0000dd10


	//   ....[3]....
        /*911c*/ 	.word	0x0000dd20


	//   ....[4]....
        /*9120*/ 	.word	0x0000dd80


	//   ....[5]....
        /*9124*/ 	.word	0x0000de10


	//   ....[6]....
        /*9128*/ 	.word	0x0000df50


	//   ....[7]....
        /*912c*/ 	.word	0x0000df80


	//   ....[8]....
        /*9130*/ 	.word	0x0000df90


	//   ....[9]....
        /*9134*/ 	.word	0x0000dfa0


	//   ....[10]....
        /*9138*/ 	.word	0x0000dfb0


	//   ....[11]....
        /*913c*/ 	.word	0x0000dfc0


	//   ....[12]....
        /*9140*/ 	.word	0x0000dfe0


	//   ....[13]....
        /*9144*/ 	.word	0x0000e000


	//   ....[14]....
        /*9148*/ 	.word	0x0000e020


	//   ....[15]....
        /*914c*/ 	.word	0x0000e040


	//   ....[16]....
        /*9150*/ 	.word	0x0000e060


	//   ....[17]....
        /*9154*/ 	.word	0x0000e080


	//   ....[18]....
        /*9158*/ 	.word	0x0000e090


	//   ....[19]....
        /*915c*/ 	.word	0x0000e0a0


	//   ....[20]....
        /*9160*/ 	.word	0x0000e0b0


	//   ....[21]....
        /*9164*/ 	.word	0x0000e0c0


	//   ....[22]....
        /*9168*/ 	.word	0x0000e0d0


	//   ....[23]....
        /*916c*/ 	.word	0x0000e0e0


	//   ....[24]....
        /*9170*/ 	.word	0x0000e110


	//   ....[25]....
        /*9174*/ 	.word	0x0000e150


	//   ....[26]....
        /*9178*/ 	.word	0x0000e180


	//   ....[27]....
        /*917c*/ 	.word	0x0000e190


	//   ....[28]....
        /*9180*/ 	.word	0x0000e1a0


	//   ....[29]....
        /*9184*/ 	.word	0x0000e1d0


	//   ....[30]....
        /*9188*/ 	.word	0x0000e1e0


	//   ....[31]....
        /*918c*/ 	.word	0x0000e1f0


	//   ....[32]....
        /*9190*/ 	.word	0x0000e200


	//   ....[33]....
        /*9194*/ 	.word	0x0000e220


	//   ....[34]....
        /*9198*/ 	.word	0x0000e240


	//   ....[35]....
        /*919c*/ 	.word	0x0000e250


	//   ....[36]....
        /*91a0*/ 	.word	0x0000e260


	//   ....[37]....
        /*91a4*/ 	.word	0x0000e480


	//   ....[38]....
        /*91a8*/ 	.word	0x0000e490


	//   ....[39]....
        /*91ac*/ 	.word	0x0000eb30


	//   ....[40]....
        /*91b0*/ 	.word	0x0000ec20


	//   ....[41]....
        /*91b4*/ 	.word	0x0000ec40


	//   ....[42]....
        /*91b8*/ 	.word	0x0000ed00


	//   ....[43]....
        /*91bc*/ 	.word	0x0000eed0


	//   ....[44]....
        /*91c0*/ 	.word	0x0000ef40


	//   ....[45]....
        /*91c4*/ 	.word	0x0000f010


	//   ....[46]....
        /*91c8*/ 	.word	0x0000f160


	//   ....[47]....
        /*91cc*/ 	.word	0x0000f190


	//   ....[48]....
        /*91d0*/ 	.word	0x0000f1b0


	//   ....[49]....
        /*91d4*/ 	.word	0x0000f1c0


	//   ....[50]....
        /*91d8*/ 	.word	0x0000f1e0


	//   ....[51]....
        /*91dc*/ 	.word	0x0000f2d0


	//   ....[52]....
        /*91e0*/ 	.word	0x0000f300


	//   ....[53]....
        /*91e4*/ 	.word	0x0000f320


	//   ....[54]....
        /*91e8*/ 	.word	0x0000f340


	//   ....[55]....
        /*91ec*/ 	.word	0x0000f380


	//   ....[56]....
        /*91f0*/ 	.word	0x0000f390


	//   ....[57]....
        /*91f4*/ 	.word	0x0000f3a0


	//   ....[58]....
        /*91f8*/ 	.word	0x0000f400


	//   ....[59]....
        /*91fc*/ 	.word	0x0000f410


	//   ....[60]....
        /*9200*/ 	.word	0x0000f430


	//   ....[61]....
        /*9204*/ 	.word	0x0000f450


	//   ....[62]....
        /*9208*/ 	.word	0x0000f470


	//   ....[63]....
        /*920c*/ 	.word	0x0000f480


	//   ....[64]....
        /*9210*/ 	.word	0x0000f490


	//   ....[65]....
        /*9214*/ 	.word	0x0000f5b0


	//   ....[66]....
        /*9218*/ 	.word	0x0000f5c0


	//   ....[67]....
        /*921c*/ 	.word	0x0000f5e0


	//   ....[68]....
        /*9220*/ 	.word	0x0000f610


	//   ....[69]....
        /*9224*/ 	.word	0x0000f620


	//   ....[70]....
        /*9228*/ 	.word	0x0000f640


	//   ....[71]....
        /*922c*/ 	.word	0x0000f7b0


	//   ....[72]....
        /*9230*/ 	.word	0x0000f7e0


	//----- nvinfo : EIATTR_EXIT_INSTR_OFFSETS
	.align		4
.L_68:
        /*9234*/ 	.byte	0x04, 0x1c
        /*9236*/ 	.short	(.L_70 - .L_69)


	//   ....[0]....
.L_69:
        /*9238*/ 	.word	0x0002a4d0


	//----- nvinfo : EIATTR_REQNTID
	.align		4
.L_70:
        /*923c*/ 	.byte	0x04, 0x10
        /*923e*/ 	.short	(.L_72 - .L_71)
.L_71:
        /*9240*/ 	.word	0x00000080
        /*9244*/ 	.word	0x00000001
        /*9248*/ 	.word	0x00000001
.L_72:


//--------------------- .nv.callgraph             --------------------------
	.section	.nv.callgraph,"",@"SHT_CUDA_CALLGRAPH"
	.align	4
	.sectionentsize	8
	.align		4
        /*0000*/ 	.word	0x00000000
	.align		4
        /*0004*/ 	.word	0xffffffff
	.align		4
        /*0008*/ 	.word	0x00000000
	.align		4
        /*000c*/ 	.word	0xfffffffe
	.align		4
        /*0010*/ 	.word	0x00000000
	.align		4
        /*0014*/ 	.word	0xfffffffd
	.align		4
        /*0018*/ 	.word	0x00000000
	.align		4
        /*001c*/ 	.word	0xfffffffc


//--------------------- .nv.rel.action            --------------------------
	.section	.nv.rel.action,"",@"SHT_CUDA_RELOCINFO"
	.align	8
	.sectionentsize	8
        /*0000*/ 	.byte	0x73, 0x00, 0x00, 0x00, 0x00, 0x00, 0x00, 0x00, 0x00, 0x00, 0x00, 0x11, 0x25, 0x00, 0x05, 0x36


//--------------------- .nv.constant4             --------------------------
	.section	.nv.constant4,"a",@progbits
	.align	8
	.align		8
.nv.constant4:
        /*0000*/ 	.dword	_$_str


//--------------------- .nv.constant0.attn_fwd    --------------------------
	.section	.nv.constant0.attn_fwd,"a",@progbits
	.sectionflags	@""
	.align	4
.nv.constant0.attn_fwd:
	.zero		488


//--------------------- .text.attn_fwd            --------------------------
	.section	.text.attn_fwd,"ax",@progbits
	.sectioninfo	@"SHI_REGISTERS=64"
	.align	128
        .global         attn_fwd
        .type           attn_fwd,@function
        .size           attn_fwd,(.L_x_3 - attn_fwd)
        .other          attn_fwd,@"STO_CUDA_ENTRY STV_DEFAULT"
attn_fwd:
.text.attn_fwd:
[----:B------:R-:W-:Y:S02]  /*0000*/  MOV R1, c[0x0][0x28] ;  /* 0x00000a0000017a02 */ /* 0x000fe40000000f00 */
[----:B------:R-:W0:Y:S01]  /*0010*/  S2R R3, SR_TID.X ;  /* 0x0000000000037919 */ /* 0x000e220000002100 */
[----:B------:R-:W-:Y:S01]  /*0020*/  ULDC.64 UR4, c[0x0][0x118] ;  /* 0x0000460000047ab9 */ /* 0x000fe20000000a00 */
[----:B------:R-:W-:Y:S02]  /*0030*/  IADD3 R1, R1, -0xbe8, RZ ;  /* 0xfffff41801017810 */ /* 0x000fe40007ffe0ff */
[----:B------:R-:W1:Y:S04]  /*0040*/  S2R R0, SR_CTAID.X ;  /* 0x0000000000007919 */ /* 0x000e680000002500 */
[----:B------:R-:W2:Y:S01]  /*0050*/  S2R R2, SR_CTAID.Y ;  /* 0x0000000000027919 */ /* 0x000ea20000002600 */
[----:B0-----:R-:W-:-:S04]  /*0060*/  LOP3.LUT R3, R3, 0x7f, RZ, 0xc0, !PT ;  /* 0x0000007f03037812 */ /* 0x001fc800078ec0ff */
[----:B-1----:R-:W-:Y:S01]  /*0070*/  LEA R0, R0, R3, 0x7 ;  /* 0x0000000300007211 */ /* 0x002fe200078e38ff */
[----:B--2---:R-:W-:-:S04]  /*0080*/  IMAD R2, R2, c[0x0][0x190], RZ ;  /* 0x0000640002027a24 */ /* 0x004fc800078e02ff */
[----:B------:R-:W-:Y:S01]  /*0090*/  IMAD R3, R0, c[0x0][0x194], RZ ;  /* 0x0000650000037a24 */ /* 0x000fe200078e02ff */
[----:B------:R-:W-:Y:S02]  /*00a0*/  MOV R0, c[0x0][0x198] ;  /* 0x0000660000007a02 */ /* 0x000fe40000000f00 */
[C---:B------:R-:W-:Y:S01]  /*00b0*/  SHF.L.U32 R58, R2.reuse, 0x1, RZ ;  /* 0x00000001023a7819 */ /* 0x040fe200000006ff */
[----:B------:R-:W-:Y:S01]  /*00c0*/  IMAD.HI R2, R2, 0x2, RZ ;  /* 0x0000000202027827 */ /* 0x000fe200078e02ff */
[C---:B------:R-:W-:Y:S02]  /*00d0*/  SHF.L.U32 R59, R3.reuse, 0x1, RZ ;  /* 0x00000001033b7819 */ /* 0x040fe400000006ff */
[C---:B------:R-:W-:Y:S01]  /*00e0*/  SHF.L.U32 R5, R0.reuse, 0x3, RZ ;  /* 0x0000000300057819 */ /* 0x040fe200000006ff */
[----:B------:R-:W-:Y:S01]  /*00f0*/  IMAD.HI R3, R3, 0x2, RZ ;  /* 0x0000000203037827 */ /* 0x000fe200078e02ff */
[----:B------:R-:W-:Y:S02]  /*0100*/  IADD3 R58, P0, P1, R59, c[0x0][0x160], R58 ;  /* 0x000058003b3a7a10 */ /* 0x000fe4000791e03a */
[----:B------:R-:W-:-:S02]  /*0110*/  SHF.L.U32 R7, R0, 0x4, RZ ;  /* 0x0000000400077819 */ /* 0x000fc400000006ff */
[----:B------:R-:W-:Y:S02]  /*0120*/  IADD3.X R59, R3, c[0x0][0x164], R2, P0, P1 ;  /* 0x00005900033b7a10 */ /* 0x000fe400007e2402 */
[CC--:B------:R-:W-:Y:S02]  /*0130*/  LEA R2, P0, R0.reuse, R58.reuse, 0x4 ;  /* 0x0000003a00027211 */ /* 0x0c0fe400078020ff */
[----:B------:R-:W-:Y:S01]  /*0140*/  LEA R4, P1, R0, R58, 0x5 ;  /* 0x0000003a00047211 */ /* 0x000fe200078228ff */
[----:B------:R-:W2:Y:S01]  /*0150*/  LDG.E.U16 R23, [R58.64] ;  /* 0x000000043a177981 */ /* 0x000ea2000c1e1500 */
[-C--:B------:R-:W-:Y:S02]  /*0160*/  LEA.HI.X.SX32 R3, R5, R59.reuse, 0x1, P0 ;  /* 0x0000003b05037211 */ /* 0x080fe400000f0eff */
[----:B------:R-:W-:-:S03]  /*0170*/  LEA.HI.X.SX32 R5, R7, R59, 0x1, P1 ;  /* 0x0000003b07057211 */ /* 0x000fc600008f0eff */
[----:B------:R0:W3:Y:S01]  /*0180*/  LDG.E.U16 R16, [R2.64] ;  /* 0x0000000402107981 */ /* 0x0000e2000c1e1500 */
[C---:B------:R-:W-:Y:S02]  /*0190*/  SHF.L.U32 R7, R0.reuse, 0x5, RZ ;  /* 0x0000000500077819 */ /* 0x040fe400000006ff */
[CC--:B------:R-:W-:Y:S01]  /*01a0*/  LEA R6, P0, R0.reuse, R58.reuse, 0x6 ;  /* 0x0000003a00067211 */ /* 0x0c0fe200078030ff */
[----:B------:R1:W4:Y:S01]  /*01b0*/  LDG.E.U16 R22, [R4.64] ;  /* 0x0000000404167981 */ /* 0x000322000c1e1500 */
[C---:B------:R-:W-:Y:S02]  /*01c0*/  SHF.L.U32 R9, R0.reuse, 0x6, RZ ;  /* 0x0000000600097819 */ /* 0x040fe400000006ff */
[CC--:B------:R-:W-:Y:S02]  /*01d0*/  LEA R8, P1, R0.reuse, R58.reuse, 0x7 ;  /* 0x0000003a00087211 */ /* 0x0c0fe400078238ff */
[C---:B------:R-:W-:Y:S02]  /*01e0*/  SHF.L.U32 R11, R0.reuse, 0x7, RZ ;  /* 0x00000007000b7819 */ /* 0x040fe400000006ff */
[----:B------:R-:W-:-:S02]  /*01f0*/  LEA R10, P2, R0, R58, 0x8 ;  /* 0x0000003a000a7211 */ /* 0x000fc400078440ff */
[-C--:B------:R-:W-:Y:S02]  /*0200*/  LEA.HI.X.SX32 R7, R7, R59.reuse, 0x1, P0 ;  /* 0x0000003b07077211 */ /* 0x080fe400000f0eff */
[-C--:B------:R-:W-:Y:S02]  /*0210*/  LEA.HI.X.SX32 R9, R9, R59.reuse, 0x1, P1 ;  /* 0x0000003b09097211 */ /* 0x080fe400008f0eff */
[----:B------:R-:W-:Y:S01]  /*0220*/  LEA.HI.X.SX32 R11, R11, R59, 0x1, P2 ;  /* 0x0000003b0b0b7211 */ /* 0x000fe200010f0eff */
[----:B------:R5:W4:Y:S01]  /*0230*/  LDG.E.U16 R21, [R6.64] ;  /* 0x0000000406157981 */ /* 0x000b22000c1e1500 */
[----:B------:R-:W-:-:S03]  /*0240*/  IMAD R13, R0, 0x110, RZ ;  /* 0x00000110000d7824 */ /* 0x000fc600078e02ff */
[----:B------:R-:W4:Y:S01]  /*0250*/  LDG.E.U16 R8, [R8.64] ;  /* 0x0000000408087981 */ /* 0x000f22000c1e1500 */
[----:B------:R-:W-:Y:S01]  /*0260*/  IMAD R14, R0, 0x88, RZ ;  /* 0x00000088000e7824 */ /* 0x000fe200078e02ff */
[----:B------:R-:W-:Y:S02]  /*0270*/  IADD3 R12, P0, R13, R58, RZ ;  /* 0x0000003a0d0c7210 */ /* 0x000fe40007f1e0ff */
[----:B------:R5:W4:Y:S02]  /*0280*/  LDG.E.U16 R20, [R10.64] ;  /* 0x000000040a147981 */ /* 0x000b24000c1e1500 */
[----:B------:R-:W-:Y:S01]  /*0290*/  LEA.HI.X.SX32 R13, R14, R59, 0x1, P0 ;  /* 0x0000003b0e0d7211 */ /* 0x000fe200000f0eff */
[C---:B-1----:R-:W-:Y:S02]  /*02a0*/  IMAD R5, R0.reuse, 0x12, RZ ;  /* 0x0000001200057824 */ /* 0x042fe400078e02ff */
[C---:B------:R-:W-:Y:S02]  /*02b0*/  IMAD R15, R0.reuse, 0x24, RZ ;  /* 0x00000024000f7824 */ /* 0x040fe400078e02ff */
[----:B------:R1:W4:Y:S01]  /*02c0*/  LDG.E.U16 R18, [R12.64] ;  /* 0x000000040c127981 */ /* 0x000322000c1e1500 */
[----:B0-----:R-:W-:-:S02]  /*02d0*/  LEA R3, R0, R0, 0x3 ;  /* 0x0000000000037211 */ /* 0x001fc400078e18ff */
[-C--:B------:R-:W-:Y:S02]  /*02e0*/  IADD3 R2, P0, R5, R58.reuse, RZ ;  /* 0x0000003a05027210 */ /* 0x080fe40007f1e0ff */
[-C--:B------:R-:W-:Y:S01]  /*02f0*/  IADD3 R4, P1, R15, R58.reuse, RZ ;  /* 0x0000003a0f047210 */ /* 0x080fe20007f3e0ff */
[C---:B------:R-:W-:Y:S01]  /*0300*/  IMAD R17, R0.reuse, 0x48, RZ ;  /* 0x0000004800117824 */ /* 0x040fe200078e02ff */
[-C--:B------:R-:W-:Y:S01]  /*0310*/  LEA.HI.X.SX32 R3, R3, R59.reuse, 0x1, P0 ;  /* 0x0000003b03037211 */ /* 0x080fe200000f0eff */
[C---:B------:R-:W-:Y:S01]  /*0320*/  IMAD R19, R0.reuse, 0x90, RZ ;  /* 0x0000009000137824 */ /* 0x040fe200078e02ff */
[----:B------:R-:W-:Y:S01]  /*0330*/  LEA.HI.X.SX32 R5, R5, R59, 0x1, P1 ;  /* 0x0000003b05057211 */ /* 0x000fe200008f0eff */
[----:B-----5:R-:W-:Y:S01]  /*0340*/  IMAD R7, R0, 0x120, RZ ;  /* 0x0000012000077824 */ /* 0x020fe200078e02ff */
[-C--:B------:R-:W-:Y:S02]  /*0350*/  IADD3 R6, P0, R17, R58.reuse, RZ ;  /* 0x0000003a11067210 */ /* 0x080fe40007f1e0ff */
[-C--:B------:R-:W-:Y:S01]  /*0360*/  IADD3 R10, P2, R19, R58.reuse, RZ ;  /* 0x0000003a130a7210 */ /* 0x080fe20007f5e0ff */
[----:B------:R0:W5:Y:S01]  /*0370*/  LDG.E.U16 R26, [R4.64] ;  /* 0x00000004041a7981 */ /* 0x000162000c1e1500 */
[----:B-1----:R-:W-:-:S02]  /*0380*/  IADD3 R12, P1, R7, R58, RZ ;  /* 0x0000003a070c7210 */ /* 0x002fc40007f3e0ff */
[-C--:B------:R-:W-:Y:S02]  /*0390*/  LEA.HI.X.SX32 R7, R15, R59.reuse, 0x1, P0 ;  /* 0x0000003b0f077211 */ /* 0x080fe400000f0eff */
[-C--:B------:R-:W-:Y:S02]  /*03a0*/  LEA.HI.X.SX32 R11, R17, R59.reuse, 0x1, P2 ;  /* 0x0000003b110b7211 */ /* 0x080fe400010f0eff */
[----:B------:R-:W-:Y:S01]  /*03b0*/  LEA.HI.X.SX32 R13, R19, R59, 0x1, P1 ;  /* 0x0000003b130d7211 */ /* 0x000fe200008f0eff */
[----:B------:R1:W5:Y:S04]  /*03c0*/  LDG.E.U16 R27, [R6.64] ;  /* 0x00000004061b7981 */ /* 0x000368000c1e1500 */
[----:B------:R0:W5:Y:S04]  /*03d0*/  LDG.E.U16 R24, [R10.64] ;  /* 0x000000040a187981 */ /* 0x000168000c1e1500 */
[----:B------:R0:W5:Y:S04]  /*03e0*/  LDG.E.U16 R12, [R12.64] ;  /* 0x000000040c0c7981 */ /* 0x000168000c1e1500 */
[----:B--2---:R-:W-:Y:S04]  /*03f0*/  STL [R1+0x3d0], R23 ;  /* 0x0003d01701007387 */ /* 0x004fe80000100800 */
[----:B---3--:R2:W-:Y:S04]  /*0400*/  STL [R1+0x3c8], R16 ;  /* 0x0003c81001007387 */ /* 0x0085e80000100800 */
[----:B--2---:R2:W3:Y:S01]  /*0410*/  LDG.E.U16 R16, [R2.64] ;  /* 0x0000000402107981 */ /* 0x0044e2000c1e1500 */
[----:B------:R-:W-:-:S02]  /*0420*/  IMAD R17, R0, 0x130, RZ ;  /* 0x0000013000117824 */ /* 0x000fc400078e02ff */
[C---:B------:R-:W-:Y:S02]  /*0430*/  IMAD R29, R0.reuse, 0x98, RZ ;  /* 0x00000098001d7824 */ /* 0x040fe400078e02ff */
[C---:B------:R-:W-:Y:S01]  /*0440*/  IMAD R15, R0.reuse, 0xa, RZ ;  /* 0x0000000a000f7824 */ /* 0x040fe200078e02ff */
[----:B----4-:R-:W-:Y:S01]  /*0450*/  STL [R1+0x3bc], R22 ;  /* 0x0003bc1601007387 */ /* 0x010fe20000100800 */
[----:B--2---:R-:W-:Y:S01]  /*0460*/  IADD3 R2, P1, R17, R58, RZ ;  /* 0x0000003a11027210 */ /* 0x004fe20007f3e0ff */
[C---:B------:R-:W-:Y:S02]  /*0470*/  IMAD R17, R0.reuse, 0x14, RZ ;  /* 0x0000001400117824 */ /* 0x040fe400078e02ff */
[----:B------:R2:W-:Y:S01]  /*0480*/  STL [R1+0x3ac], R21 ;  /* 0x0003ac1501007387 */ /* 0x0005e20000100800 */
[C---:B------:R-:W-:Y:S01]  /*0490*/  IMAD R19, R0.reuse, 0x28, RZ ;  /* 0x0000002800137824 */ /* 0x040fe200078e02ff */
[----:B------:R-:W-:Y:S02]  /*04a0*/  LEA.HI.X.SX32 R3, R29, R59, 0x1, P1 ;  /* 0x0000003b1d037211 */ /* 0x000fe400008f0eff */
[----:B------:R4:W-:Y:S01]  /*04b0*/  STL [R1+0x398], R8 ;  /* 0x0003980801007387 */ /* 0x0009e20000100800 */
[----:B------:R-:W-:-:S02]  /*04c0*/  LEA R9, R0, R0, 0x2 ;  /* 0x0000000000097211 */ /* 0x000fc400078e10ff */
[-C--:B-1----:R-:W-:Y:S01]  /*04d0*/  IADD3 R6, P1, R17, R58.reuse, RZ ;  /* 0x0000003a11067210 */ /* 0x082fe20007f3e0ff */
[----:B------:R1:W-:Y:S01]  /*04e0*/  STL [R1+0x378], R20 ;  /* 0x0003781401007387 */ /* 0x0003e20000100800 */
[C---:B--2---:R-:W-:Y:S01]  /*04f0*/  IMAD R21, R0.reuse, 0x50, RZ ;  /* 0x0000005000157824 */ /* 0x044fe200078e02ff */
[-C--:B----4-:R-:W-:Y:S02]  /*0500*/  IADD3 R8, P0, R15, R58.reuse, RZ ;  /* 0x0000003a0f087210 */ /* 0x090fe40007f1e0ff */
[-C--:B0-----:R-:W-:Y:S01]  /*0510*/  IADD3 R4, P2, R19, R58.reuse, RZ ;  /* 0x0000003a13047210 */ /* 0x081fe20007f5e0ff */
[----:B-1----:R0:W2:Y:S01]  /*0520*/  LDG.E.U16 R20, [R2.64] ;  /* 0x0000000402147981 */ /* 0x0020a2000c1e1500 */
[-C--:B------:R-:W-:Y:S02]  /*0530*/  LEA.HI.X.SX32 R9, R9, R59.reuse, 0x1, P0 ;  /* 0x0000003b09097211 */ /* 0x080fe400000f0eff */
[----:B------:R-:W-:Y:S02]  /*0540*/  IADD3 R10, P0, R21, R58, RZ ;  /* 0x0000003a150a7210 */ /* 0x000fe40007f1e0ff */
[-C--:B------:R-:W-:Y:S01]  /*0550*/  LEA.HI.X.SX32 R7, R15, R59.reuse, 0x1, P1 ;  /* 0x0000003b0f077211 */ /* 0x080fe200008f0eff */
[----:B------:R-:W-:Y:S01]  /*0560*/  IMAD R13, R0, 0xa0, RZ ;  /* 0x000000a0000d7824 */ /* 0x000fe200078e02ff */
[-C--:B------:R-:W-:Y:S01]  /*0570*/  LEA.HI.X.SX32 R5, R17, R59.reuse, 0x1, P2 ;  /* 0x0000003b11057211 */ /* 0x080fe200010f0eff */
[----:B------:R1:W5:Y:S01]  /*0580*/  LDG.E.U16 R25, [R8.64] ;  /* 0x0000000408197981 */ /* 0x000362000c1e1500 */
[----:B------:R-:W-:-:S03]  /*0590*/  LEA.HI.X.SX32 R11, R19, R59, 0x1, P0 ;  /* 0x0000003b130b7211 */ /* 0x000fc600000f0eff */
[----:B------:R1:W2:Y:S01]  /*05a0*/  LDG.E.U16 R23, [R6.64] ;  /* 0x0000000406177981 */ /* 0x0002a2000c1e1500 */
[----:B0-----:R-:W-:-:S03]  /*05b0*/  IADD3 R2, P0, R13, R58, RZ ;  /* 0x0000003a0d027210 */ /* 0x001fc60007f1e0ff */
[----:B------:R0:W-:Y:S01]  /*05c0*/  STL [R1+0x370], R18 ;  /* 0x0003701201007387 */ /* 0x0001e20000100800 */
[----:B------:R-:W-:-:S03]  /*05d0*/  IMAD R17, R0, 0x140, RZ ;  /* 0x0000014000117824 */ /* 0x000fc600078e02ff */
[----:B------:R5:W5:Y:S01]  /*05e0*/  LDG.E.U16 R22, [R4.64] ;  /* 0x0000000404167981 */ /* 0x000b62000c1e1500 */
[----:B------:R-:W-:-:S03]  /*05f0*/  LEA.HI.X.SX32 R3, R21, R59, 0x1, P0 ;  /* 0x0000003b15037211 */ /* 0x000fc600000f0eff */
[----:B0-----:R0:W5:Y:S01]  /*0600*/  LDG.E.U16 R18, [R10.64] ;  /* 0x000000040a127981 */ /* 0x001162000c1e1500 */
[-C--:B-1----:R-:W-:Y:S01]  /*0610*/  IADD3 R8, P1, R17, R58.reuse, RZ ;  /* 0x0000003a11087210 */ /* 0x082fe20007f3e0ff */
[C---:B------:R-:W-:Y:S02]  /*0620*/  IMAD R19, R0.reuse, 0x150, RZ ;  /* 0x0000015000137824 */ /* 0x040fe400078e02ff */
[----:B------:R1:W5:Y:S01]  /*0630*/  LDG.E.U16 R17, [R2.64] ;  /* 0x0000000402117981 */ /* 0x000362000c1e1500 */
[C---:B------:R-:W-:Y:S02]  /*0640*/  IMAD R15, R0.reuse, 0xb0, RZ ;  /* 0x000000b0000f7824 */ /* 0x040fe400078e02ff */
[----:B-----5:R-:W-:Y:S01]  /*0650*/  IMAD R5, R0, 0x160, RZ ;  /* 0x0000016000057824 */ /* 0x020fe200078e02ff */
[-C--:B------:R-:W-:Y:S02]  /*0660*/  IADD3 R6, P2, R19, R58.reuse, RZ ;  /* 0x0000003a13067210 */ /* 0x080fe40007f5e0ff */
[----:B------:R-:W-:-:S02]  /*0670*/  IADD3 R4, P0, R15, R58, RZ ;  /* 0x0000003a0f047210 */ /* 0x000fc40007f1e0ff */
[----:B------:R-:W-:Y:S02]  /*0680*/  LEA.HI.X.SX32 R9, R13, R59, 0x1, P1 ;  /* 0x0000003b0d097211 */ /* 0x000fe400008f0eff */
[----:B-1----:R-:W-:Y:S01]  /*0690*/  IADD3 R2, P1, R5, R58, RZ ;  /* 0x0000003a05027210 */ /* 0x002fe20007f3e0ff */
[----:B---3--:R1:W-:Y:S04]  /*06a0*/  STL [R1+0x3c4], R16 ;  /* 0x0003c41001007387 */ /* 0x0083e80000100800 */
[----:B------:R3:W-:Y:S01]  /*06b0*/  STL [R1+0x3b8], R26 ;  /* 0x0003b81a01007387 */ /* 0x0007e20000100800 */
[C---:B-1----:R-:W-:Y:S02]  /*06c0*/  IMAD R16, R0.reuse, 0xa8, RZ ;  /* 0x000000a800107824 */ /* 0x042fe400078e02ff */
[----:B---3--:R-:W-:-:S03]  /*06d0*/  IMAD R26, R0, 0x58, RZ ;  /* 0x00000058001a7824 */ /* 0x008fc600078e02ff */
[-C--:B------:R-:W-:Y:S01]  /*06e0*/  LEA.HI.X.SX32 R7, R16, R59.reuse, 0x1, P2 ;  /* 0x0000003b10077211 */ /* 0x080fe200010f0eff */
[----:B------:R-:W-:Y:S01]  /*06f0*/  STL [R1+0x3a8], R27 ;  /* 0x0003a81b01007387 */ /* 0x000fe20000100800 */
[----:B------:R-:W-:-:S03]  /*0700*/  LEA.HI.X.SX32 R5, R26, R59, 0x1, P0 ;  /* 0x0000003b1a057211 */ /* 0x000fc600000f0eff */
[----:B------:R1:W-:Y:S04]  /*0710*/  STL [R1+0x394], R24 ;  /* 0x0003941801007387 */ /* 0x0003e80000100800 */
[----:B------:R3:W-:Y:S04]  /*0720*/  STL [R1+0x368], R12 ;  /* 0x0003680c01007387 */ /* 0x0007e80000100800 */
[----:B------:R5:W4:Y:S04]  /*0730*/  LDG.E.U16 R21, [R6.64] ;  /* 0x0000000406157981 */ /* 0x000b28000c1e1500 */
[----:B-1----:R1:W4:Y:S04]  /*0740*/  LDG.E.U16 R24, [R8.64] ;  /* 0x0000000408187981 */ /* 0x002328000c1e1500 */
[----:B---3--:R3:W4:Y:S01]  /*0750*/  LDG.E.U16 R12, [R4.64] ;  /* 0x00000004040c7981 */ /* 0x008722000c1e1500 */
[----:B------:R-:W-:Y:S01]  /*0760*/  LEA.HI.X.SX32 R3, R15, R59, 0x1, P1 ;  /* 0x0000003b0f037211 */ /* 0x000fe200008f0eff */
[----:B------:R-:W-:-:S02]  /*0770*/  IMAD R13, R0, 0x170, RZ ;  /* 0x00000170000d7824 */ /* 0x000fc400078e02ff */
[C---:B------:R-:W-:Y:S02]  /*0780*/  IMAD R33, R0.reuse, 0xb8, RZ ;  /* 0x000000b800217824 */ /* 0x040fe400078e02ff */
[----:B0-----:R0:W4:Y:S01]  /*0790*/  LDG.E.U16 R10, [R2.64] ;  /* 0x00000004020a7981 */ /* 0x001122000c1e1500 */
[----:B------:R-:W-:-:S03]  /*07a0*/  IMAD R11, R0, 0x30, RZ ;  /* 0x00000030000b7824 */ /* 0x000fc600078e02ff */
[----:B--2---:R2:W-:Y:S01]  /*07b0*/  STL [R1+0x35c], R20 ;  /* 0x00035c1401007387 */ /* 0x0045e20000100800 */
[-C--:B0-----:R-:W-:Y:S01]  /*07c0*/  IADD3 R2, P1, R13, R58.reuse, RZ ;  /* 0x0000003a0d027210 */ /* 0x081fe20007f3e0ff */
[C---:B------:R-:W-:Y:S01]  /*07d0*/  IMAD R13, R0.reuse, 0x60, RZ ;  /* 0x00000060000d7824 */ /* 0x040fe200078e02ff */
[-C--:B-1----:R-:W-:Y:S01]  /*07e0*/  IADD3 R8, P0, R11, R58.reuse, RZ ;  /* 0x0000003a0b087210 */ /* 0x082fe20007f1e0ff */
[----:B--2---:R-:W-:Y:S01]  /*07f0*/  IMAD R20, R0, 0x18, RZ ;  /* 0x0000001800147824 */ /* 0x004fe200078e02ff */
[-C--:B------:R-:W-:Y:S02]  /*0800*/  LEA.HI.X.SX32 R3, R33, R59.reuse, 0x1, P1 ;  /* 0x0000003b21037211 */ /* 0x080fe400008f0eff */
[----:B-----5:R-:W-:Y:S01]  /*0810*/  IADD3 R6, P1, R13, R58, RZ ;  /* 0x0000003a0d067210 */ /* 0x020fe20007f3e0ff */
[----:B------:R-:W-:Y:S01]  /*0820*/  STL [R1+0x3cc], R25 ;  /* 0x0003cc1901007387 */ /* 0x000fe20000100800 */
[-C--:B------:R-:W-:Y:S01]  /*0830*/  LEA.HI.X.SX32 R9, R20, R59.reuse, 0x1, P0 ;  /* 0x0000003b14097211 */ /* 0x080fe200000f0eff */
[C---:B------:R-:W-:Y:S01]  /*0840*/  IMAD R15, R0.reuse, 0xc0, RZ ;  /* 0x000000c0000f7824 */ /* 0x040fe200078e02ff */
[----:B------:R-:W-:Y:S01]  /*0850*/  LEA.HI.X.SX32 R7, R11, R59, 0x1, P1 ;  /* 0x0000003b0b077211 */ /* 0x000fe200008f0eff */
[----:B------:R0:W-:Y:S01]  /*0860*/  STL [R1+0x3c0], R23 ;  /* 0x0003c01701007387 */ /* 0x0001e20000100800 */
[----:B---3--:R-:W-:-:S03]  /*0870*/  IMAD R5, R0, 0x180, RZ ;  /* 0x0000018000057824 */ /* 0x008fc600078e02ff */
[----:B------:R-:W-:Y:S01]  /*0880*/  STL [R1+0x3b4], R22 ;  /* 0x0003b41601007387 */ /* 0x000fe20000100800 */
[----:B------:R-:W-:-:S03]  /*0890*/  IADD3 R4, P2, R15, R58, RZ ;  /* 0x0000003a0f047210 */ /* 0x000fc60007f5e0ff */
[----:B------:R1:W2:Y:S04]  /*08a0*/  LDG.E.U16 R28, [R8.64] ;  /* 0x00000004081c7981 */ /* 0x0002a8000c1e1500 */
[----:B0-----:R0:W3:Y:S04]  /*08b0*/  LDG.E.U16 R23, [R2.64] ;  /* 0x0000000402177981 */ /* 0x0010e8000c1e1500 */
[----:B------:R5:W-:Y:S01]  /*08c0*/  STL [R1+0x3a4], R18 ;  /* 0x0003a41201007387 */ /* 0x000be20000100800 */
[----:B0-----:R-:W-:-:S03]  /*08d0*/  IADD3 R2, P0, R5, R58, RZ ;  /* 0x0000003a05027210 */ /* 0x001fc60007f1e0ff */
[----:B-----5:R0:W2:Y:S01]  /*08e0*/  LDG.E.U16 R18, [R6.64] ;  /* 0x0000000406127981 */ /* 0x0200a2000c1e1500 */
[-C--:B------:R-:W-:Y:S02]  /*08f0*/  LEA.HI.X.SX32 R5, R13, R59.reuse, 0x1, P2 ;  /* 0x0000003b0d057211 */ /* 0x080fe400010f0eff */
[----:B------:R-:W-:Y:S01]  /*0900*/  LEA.HI.X.SX32 R3, R15, R59, 0x1, P0 ;  /* 0x0000003b0f037211 */ /* 0x000fe200000f0eff */
[----:B------:R0:W-:Y:S01]  /*0910*/  STL [R1+0x390], R17 ;  /* 0x0003901101007387 */ /* 0x0001e20000100800 */
[C---:B------:R-:W-:Y:S02]  /*0920*/  IMAD R11, R0.reuse, 0xd0, RZ ;  /* 0x000000d0000b7824 */ /* 0x040fe400078e02ff */
[C---:B------:R-:W-:Y:S01]  /*0930*/  IMAD R19, R0.reuse, 0x1a0, RZ ;  /* 0x000001a000137824 */ /* 0x040fe200078e02ff */
[----:B------:R1:W2:Y:S01]  /*0940*/  LDG.E.U16 R27, [R4.64] ;  /* 0x00000004041b7981 */ /* 0x0002a2000c1e1500 */
[----:B------:R-:W-:-:S03]  /*0950*/  IMAD R15, R0, 0xc8, RZ ;  /* 0x000000c8000f7824 */ /* 0x000fc600078e02ff */
[----:B------:R4:W2:Y:S01]  /*0960*/  LDG.E.U16 R22, [R2.64] ;  /* 0x0000000402167981 */ /* 0x0008a2000c1e1500 */
[C---:B0-----:R-:W-:Y:S01]  /*0970*/  IMAD R17, R0.reuse, 0x190, RZ ;  /* 0x0000019000117824 */ /* 0x041fe200078e02ff */
[----:B------:R-:W-:Y:S01]  /*0980*/  IADD3 R6, P0, R11, R58, RZ ;  /* 0x0000003a0b067210 */ /* 0x000fe20007f1e0ff */
[----:B------:R-:W-:-:S03]  /*0990*/  IMAD R13, R0, 0x68, RZ ;  /* 0x00000068000d7824 */ /* 0x000fc600078e02ff */
[-C--:B-1----:R-:W-:Y:S02]  /*09a0*/  IADD3 R8, P1, R17, R58.reuse, RZ ;  /* 0x0000003a11087210 */ /* 0x082fe40007f3e0ff */
[----:B------:R-:W-:Y:S02]  /*09b0*/  IADD3 R4, P2, R19, R58, RZ ;  /* 0x0000003a13047210 */ /* 0x000fe40007f5e0ff */
[-C--:B------:R-:W-:Y:S02]  /*09c0*/  LEA.HI.X.SX32 R9, R15, R59.reuse, 0x1, P1 ;  /* 0x0000003b0f097211 */ /* 0x080fe400008f0eff */
[-C--:B------:R-:W-:Y:S02]  /*09d0*/  LEA.HI.X.SX32 R7, R13, R59.reuse, 0x1, P0 ;  /* 0x0000003b0d077211 */ /* 0x080fe400000f0eff */
[----:B------:R-:W-:Y:S01]  /*09e0*/  LEA.HI.X.SX32 R5, R11, R59, 0x1, P2 ;  /* 0x0000003b0b057211 */ /* 0x000fe200010f0eff */
[----:B------:R0:W2:Y:S04]  /*09f0*/  LDG.E.U16 R25, [R8.64] ;  /* 0x0000000408197981 */ /* 0x0000a8000c1e1500 */
[----:B----4-:R1:W-:Y:S04]  /*0a00*/  STL [R1+0x268], R24 ;  /* 0x0002681801007387 */ /* 0x0103e80000100800 */
[----:B------:R-:W-:Y:S04]  /*0a10*/  STL [R1+0x258], R21 ;  /* 0x0002581501007387 */ /* 0x000fe80000100800 */
[----:B------:R4:W-:Y:S04]  /*0a20*/  STL [R1+0x38c], R12 ;  /* 0x00038c0c01007387 */ /* 0x0009e80000100800 */
[----:B-1----:R1:W5:Y:S04]  /*0a30*/  LDG.E.U16 R24, [R6.64] ;  /* 0x0000000406187981 */ /* 0x002368000c1e1500 */
[----:B----4-:R4:W5:Y:S01]  /*0a40*/  LDG.E.U16 R12, [R4.64] ;  /* 0x00000004040c7981 */ /* 0x010962000c1e1500 */
[----:B------:R-:W-:-:S02]  /*0a50*/  IMAD R17, R0, 0x1b0, RZ ;  /* 0x000001b000117824 */ /* 0x000fc400078e02ff */
[C---:B------:R-:W-:Y:S02]  /*0a60*/  IMAD R34, R0.reuse, 0xd8, RZ ;  /* 0x000000d800227824 */ /* 0x040fe400078e02ff */
[C---:B------:R-:W-:Y:S01]  /*0a70*/  IMAD R11, R0.reuse, 0x70, RZ ;  /* 0x00000070000b7824 */ /* 0x040fe200078e02ff */
[-C--:B------:R-:W-:Y:S01]  /*0a80*/  IADD3 R2, P1, R17, R58.reuse, RZ ;  /* 0x0000003a11027210 */ /* 0x080fe20007f3e0ff */
[C---:B------:R-:W-:Y:S01]  /*0a90*/  IMAD R21, R0.reuse, 0x1c0, RZ ;  /* 0x000001c000157824 */ /* 0x040fe200078e02ff */
[----:B------:R1:W-:Y:S01]  /*0aa0*/  STL [R1+0x244], R10 ;  /* 0x0002440a01007387 */ /* 0x0003e20000100800 */
[----:B------:R-:W-:Y:S01]  /*0ab0*/  IMAD R17, R0, 0xe0, RZ ;  /* 0x000000e000117824 */ /* 0x000fe200078e02ff */
[----:B------:R-:W-:Y:S01]  /*0ac0*/  LEA.HI.X.SX32 R3, R34, R59, 0x1, P1 ;  /* 0x0000003b22037211 */ /* 0x000fe200008f0eff */
[----:B------:R-:W-:Y:S01]  /*0ad0*/  IMAD R19, R0, 0x38, RZ ;  /* 0x0000003800137824 */ /* 0x000fe200078e02ff */
[-C--:B0-----:R-:W-:Y:S02]  /*0ae0*/  IADD3 R8, P0, R11, R58.reuse, RZ ;  /* 0x0000003a0b087210 */ /* 0x081fe40007f1e0ff */
[----:B----4-:R-:W-:-:S02]  /*0af0*/  IADD3 R4, P2, R21, R58, RZ ;  /* 0x0000003a15047210 */ /* 0x010fc40007f5e0ff */
[-C--:B------:R-:W-:Y:S01]  /*0b00*/  LEA.HI.X.SX32 R9, R19, R59.reuse, 0x1, P0 ;  /* 0x0000003b13097211 */ /* 0x080fe200000f0eff */
[----:B-1----:R0:W4:Y:S01]  /*0b10*/  LDG.E.U16 R10, [R2.64] ;  /* 0x00000004020a7981 */ /* 0x002122000c1e1500 */
[----:B------:R-:W-:-:S03]  /*0b20*/  LEA.HI.X.SX32 R5, R17, R59, 0x1, P2 ;  /* 0x0000003b11057211 */ /* 0x000fc600010f0eff */
[----:B---3--:R1:W-:Y:S04]  /*0b30*/  STL [R1+0x234], R23 ;  /* 0x0002341701007387 */ /* 0x0083e80000100800 */
[----:B--2---:R-:W-:Y:S01]  /*0b40*/  STL [R1+0x3b0], R28 ;  /* 0x0003b01c01007387 */ /* 0x004fe20000100800 */
[----:B------:R-:W-:-:S03]  /*0b50*/  IADD3 R6, P1, R17, R58, RZ ;  /* 0x0000003a11067210 */ /* 0x000fc60007f3e0ff */
[----:B------:R2:W2:Y:S01]  /*0b60*/  LDG.E.U16 R21, [R4.64] ;  /* 0x0000000404157981 */ /* 0x0004a2000c1e1500 */
[----:B-1----:R-:W-:-:S03]  /*0b70*/  IMAD R23, R0, 0x1d0, RZ ;  /* 0x000001d000177824 */ /* 0x002fc600078e02ff */
[----:B------:R1:W-:Y:S02]  /*0b80*/  STL [R1+0x3a0], R18 ;  /* 0x0003a01201007387 */ /* 0x0003e40000100800 */
[----:B0-----:R-:W-:Y:S02]  /*0b90*/  IADD3 R2, P0, R23, R58, RZ ;  /* 0x0000003a17027210 */ /* 0x001fe40007f1e0ff */
[-C--:B------:R-:W-:Y:S01]  /*0ba0*/  LEA.HI.X.SX32 R7, R11, R59.reuse, 0x1, P1 ;  /* 0x0000003b0b077211 */ /* 0x080fe200008f0eff */
[C---:B--2---:R-:W-:Y:S02]  /*0bb0*/  IMAD R5, R0.reuse, 0xf0, RZ ;  /* 0x000000f000057824 */ /* 0x044fe400078e02ff */
[----:B-1----:R-:W-:Y:S01]  /*0bc0*/  IMAD R18, R0, 0xe8, RZ ;  /* 0x000000e800127824 */ /* 0x002fe200078e02ff */
[----:B------:R0:W-:Y:S04]  /*0bd0*/  STL [R1+0x388], R27 ;  /* 0x0003881b01007387 */ /* 0x0001e80000100800 */
[----:B------:R-:W-:Y:S01]  /*0be0*/  LEA.HI.X.SX32 R3, R18, R59, 0x1, P0 ;  /* 0x0000003b12037211 */ /* 0x000fe200000f0eff */
[C---:B------:R-:W-:Y:S01]  /*0bf0*/  IMAD R11, R0.reuse, 0x1e0, RZ ;  /* 0x000001e0000b7824 */ /* 0x040fe200078e02ff */
[----:B------:R1:W-:Y:S01]  /*0c00*/  STL [R1+0x1d4], R22 ;  /* 0x0001d41601007387 */ /* 0x0003e20000100800 */
[----:B------:R-:W-:-:S02]  /*0c10*/  IMAD R23, R0, 0x78, RZ ;  /* 0x0000007800177824 */ /* 0x000fc400078e02ff */
[C---:B------:R-:W-:Y:S01]  /*0c20*/  IMAD R4, R0.reuse, 0x1f0, RZ ;  /* 0x000001f000047824 */ /* 0x040fe200078e02ff */
[----:B0-----:R0:W2:Y:S04]  /*0c30*/  LDG.E.U16 R27, [R8.64] ;  /* 0x00000004081b7981 */ /* 0x0010a8000c1e1500 */
[----:B------:R0:W2:Y:S01]  /*0c40*/  LDG.E.U16 R17, [R2.64] ;  /* 0x0000000402117981 */ /* 0x0000a2000c1e1500 */
[----:B------:R-:W-:-:S03]  /*0c50*/  IMAD R30, R0, 0xf8, RZ ;  /* 0x000000f8001e7824 */ /* 0x000fc600078e02ff */
[----:B-1----:R1:W2:Y:S01]  /*0c60*/  LDG.E.U16 R22, [R6.64] ;  /* 0x0000000406167981 */ /* 0x0022a2000c1e1500 */
[-C--:B0-----:R-:W-:Y:S01]  /*0c70*/  IADD3 R8, P0, R5, R58.reuse, RZ ;  /* 0x0000003a05087210 */ /* 0x081fe20007f1e0ff */
[----:B------:R-:W-:Y:S01]  /*0c80*/  IMAD R2, R0, 0x102, RZ ;  /* 0x0000010200027824 */ /* 0x000fe200078e02ff */
[-C--:B------:R-:W-:Y:S02]  /*0c90*/  IADD3 R4, P2, R4, R58.reuse, RZ ;  /* 0x0000003a04047210 */ /* 0x080fe40007f5e0ff */
[----:B------:R-:W-:Y:S02]  /*0ca0*/  LEA.HI.X.SX32 R9, R23, R59, 0x1, P0 ;  /* 0x0000003b17097211 */ /* 0x000fe400000f0eff */
[----:B-1----:R-:W-:Y:S02]  /*0cb0*/  IADD3 R6, P1, R11, R58, RZ ;  /* 0x0000003a0b067210 */ /* 0x002fe40007f3e0ff */
[----:B------:R-:W-:Y:S02]  /*0cc0*/  LEA R3, R0, R0, 0x7 ;  /* 0x0000000000037211 */ /* 0x000fe400078e38ff */
[----:B------:R-:W-:-:S02]  /*0cd0*/  IADD3 R2, P0, R2, R58, RZ ;  /* 0x0000003a02027210 */ /* 0x000fc40007f1e0ff */
[-C--:B------:R-:W-:Y:S02]  /*0ce0*/  LEA.HI.X.SX32 R7, R5, R59.reuse, 0x1, P1 ;  /* 0x0000003b05077211 */ /* 0x080fe400008f0eff */
[-C--:B------:R-:W-:Y:S01]  /*0cf0*/  LEA.HI.X.SX32 R5, R30, R59.reuse, 0x1, P2 ;  /* 0x0000003b1e057211 */ /* 0x080fe200010f0eff */
[----:B------:R0:W-:Y:S01]  /*0d00*/  STL [R1+0x1c0], R25 ;  /* 0x0001c01901007387 */ /* 0x0001e20000100800 */
[----:B------:R-:W-:-:S05]  /*0d10*/  LEA.HI.X.SX32 R3, R3, R59, 0x1, P0 ;  /* 0x0000003b03037211 */ /* 0x000fca00000f0eff */
[----:B------:R1:W2:Y:S04]  /*0d20*/  LDG.E.U16 R11, [R2.64] ;  /* 0x00000004020b7981 */ /* 0x0002a8000c1e1500 */
[----:B0-----:R0:W2:Y:S04]  /*0d30*/  LDG.E.U16 R25, [R8.64] ;  /* 0x0000000408197981 */ /* 0x0010a8000c1e1500 */
[----:B-----5:R5:W-:Y:S04]  /*0d40*/  STL [R1+0x384], R24 ;  /* 0x0003841801007387 */ /* 0x020be80000100800 */
[----:B------:R0:W-:Y:S04]  /*0d50*/  STL [R1+0x148], R12 ;  /* 0x0001480c01007387 */ /* 0x0001e80000100800 */
[----:B-----5:R5:W3:Y:S04]  /*0d60*/  LDG.E.U16 R24, [R6.64] ;  /* 0x0000000406187981 */ /* 0x020ae8000c1e1500 */
[----:B0-----:R0:W3:Y:S01]  /*0d70*/  LDG.E.U16 R12, [R4.64] ;  /* 0x00000004040c7981 */ /* 0x0010e2000c1e1500 */
[----:B------:R-:W-:-:S02]  /*0d80*/  IMAD R8, R0, 0x112, RZ ;  /* 0x0000011200087824 */ /* 0x000fc400078e02ff */
[C---:B-1----:R-:W-:Y:S02]  /*0d90*/  IMAD R3, R0.reuse, 0x89, RZ ;  /* 0x0000008900037824 */ /* 0x042fe400078e02ff */
[----:B-----5:R-:W-:Y:S01]  /*0da0*/  IMAD R6, R0, 0x122, RZ ;  /* 0x0000012200067824 */ /* 0x020fe200078e02ff */
[-C--:B------:R-:W-:Y:S01]  /*0db0*/  IADD3 R8, P0, R8, R58.reuse, RZ ;  /* 0x0000003a08087210 */ /* 0x080fe20007f1e0ff */
[C---:B------:R-:W-:Y:S02]  /*0dc0*/  IMAD R2, R0.reuse, 0x142, RZ ;  /* 0x0000014200027824 */ /* 0x040fe400078e02ff */
[C---:B0-----:R-:W-:Y:S01]  /*0dd0*/  IMAD R4, R0.reuse, 0x132, RZ ;  /* 0x0000013200047824 */ /* 0x041fe200078e02ff */
[----:B----4-:R0:W-:Y:S01]  /*0de0*/  STL [R1+0x134], R10 ;  /* 0x0001340a01007387 */ /* 0x0101e20000100800 */
[----:B------:R-:W-:Y:S01]  /*0df0*/  IMAD R5, R0, 0x91, RZ ;  /* 0x0000009100057824 */ /* 0x000fe200078e02ff */
[-C--:B------:R-:W-:Y:S02]  /*0e00*/  IADD3 R6, P1, R6, R58.reuse, RZ ;  /* 0x0000003a06067210 */ /* 0x080fe40007f3e0ff */
[----:B------:R-:W-:-:S02]  /*0e10*/  IADD3 R4, P2, R4, R58, RZ ;  /* 0x0000003a04047210 */ /* 0x000fc40007f5e0ff */
[-C--:B------:R-:W-:Y:S01]  /*0e20*/  LEA.HI.X.SX32 R9, R3, R59.reuse, 0x1, P0 ;  /* 0x0000003b03097211 */ /* 0x080fe200000f0eff */
[C---:B------:R-:W-:Y:S02]  /*0e30*/  IMAD R3, R0.reuse, 0xa1, RZ ;  /* 0x000000a100037824 */ /* 0x040fe400078e02ff */
[----:B0-----:R-:W-:Y:S01]  /*0e40*/  IMAD R10, R0, 0x99, RZ ;  /* 0x00000099000a7824 */ /* 0x001fe200078e02ff */
[----:B------:R-:W-:Y:S02]  /*0e50*/  IADD3 R2, P0, R2, R58, RZ ;  /* 0x0000003a02027210 */ /* 0x000fe40007f1e0ff */
[-C--:B------:R-:W-:Y:S02]  /*0e60*/  LEA.HI.X.SX32 R7, R5, R59.reuse, 0x1, P1 ;  /* 0x0000003b05077211 */ /* 0x080fe400008f0eff */
[-C--:B------:R-:W-:Y:S02]  /*0e70*/  LEA.HI.X.SX32 R5, R10, R59.reuse, 0x1, P2 ;  /* 0x0000003b0a057211 */ /* 0x080fe400010f0eff */
[----:B------:R-:W-:Y:S01]  /*0e80*/  LEA.HI.X.SX32 R3, R3, R59, 0x1, P0 ;  /* 0x0000003b03037211 */ /* 0x000fe200000f0eff */
[C---:B------:R-:W-:Y:S01]  /*0e90*/  IMAD R10, R0.reuse, 0xb9, RZ ;  /* 0x000000b9000a7824 */ /* 0x040fe200078e02ff */
[----:B--2---:R0:W-:Y:S04]  /*0ea0*/  STL [R1+0x39c], R27 ;  /* 0x00039c1b01007387 */ /* 0x0041e80000100800 */
[----:B------:R1:W-:Y:S04]  /*0eb0*/  STL [R1+0x380], R22 ;  /* 0x0003801601007387 */ /* 0x0003e80000100800 */
[----:B0-----:R0:W2:Y:S04]  /*0ec0*/  LDG.E.U16 R27, [R8.64] ;  /* 0x00000004081b7981 */ /* 0x0010a8000c1e1500 */
[----:B------:R4:W-:Y:S04]  /*0ed0*/  STL [R1+0xec], R21 ;  /* 0x0000ec1501007387 */ /* 0x0009e80000100800 */
[----:B-1----:R1:W5:Y:S01]  /*0ee0*/  LDG.E.U16 R22, [R6.64] ;  /* 0x0000000406167981 */ /* 0x002362000c1e1500 */
[----:B0-----:R-:W-:-:S03]  /*0ef0*/  IMAD R8, R0, 0x152, RZ ;  /* 0x0000015200087824 */ /* 0x001fc600078e02ff */
[----:B------:R0:W-:Y:S04]  /*0f00*/  STL [R1+0xd4], R17 ;  /* 0x0000d41101007387 */ /* 0x0001e80000100800 */
[----:B----4-:R4:W5:Y:S01]  /*0f10*/  LDG.E.U16 R21, [R4.64] ;  /* 0x0000000404157981 */ /* 0x010962000c1e1500 */
[----:B-1----:R-:W-:Y:S01]  /*0f20*/  IMAD R6, R0, 0x162, RZ ;  /* 0x0000016200067824 */ /* 0x002fe200078e02ff */
[-C--:B------:R-:W-:Y:S02]  /*0f30*/  IADD3 R8, P0, R8, R58.reuse, RZ ;  /* 0x0000003a08087210 */ /* 0x080fe40007f1e0ff */
[----:B0-----:R0:W5:Y:S01]  /*0f40*/  LDG.E.U16 R17, [R2.64] ;  /* 0x0000000402117981 */ /* 0x001162000c1e1500 */
[----:B----4-:R-:W-:Y:S01]  /*0f50*/  IMAD R4, R0, 0x172, RZ ;  /* 0x0000017200047824 */ /* 0x010fe200078e02ff */
[----:B------:R-:W-:Y:S01]  /*0f60*/  IADD3 R6, P1, R6, R58, RZ ;  /* 0x0000003a06067210 */ /* 0x000fe20007f3e0ff */
[----:B------:R-:W-:-:S02]  /*0f70*/  IMAD R5, R0, 0xb1, RZ ;  /* 0x000000b100057824 */ /* 0x000fc400078e02ff */
[----:B0-----:R-:W-:Y:S01]  /*0f80*/  IMAD R3, R0, 0xa9, RZ ;  /* 0x000000a900037824 */ /* 0x001fe200078e02ff */
[----:B------:R-:W-:Y:S01]  /*0f90*/  IADD3 R4, P2, R4, R58, RZ ;  /* 0x0000003a04047210 */ /* 0x000fe20007f5e0ff */
[----:B------:R0:W-:Y:S01]  /*0fa0*/  STL [R1+0x37c], R25 ;  /* 0x00037c1901007387 */ /* 0x0001e20000100800 */
[-C--:B------:R-:W-:Y:S02]  /*0fb0*/  LEA.HI.X.SX32 R7, R5, R59.reuse, 0x1, P1 ;  /* 0x0000003b05077211 */ /* 0x080fe400008f0eff */
[-C--:B------:R-:W-:Y:S02]  /*0fc0*/  LEA.HI.X.SX32 R9, R3, R59.reuse, 0x1, P0 ;  /* 0x0000003b03097211 */ /* 0x080fe400000f0eff */
[----:B------:R-:W-:Y:S01]  /*0fd0*/  LEA.HI.X.SX32 R5, R10, R59, 0x1, P2 ;  /* 0x0000003b0a057211 */ /* 0x000fe200010f0eff */
[----:B0-----:R0:W4:Y:S04]  /*0fe0*/  LDG.E.U16 R25, [R6.64] ;  /* 0x0000000406197981 */ /* 0x001128000c1e1500 */
[----:B---3--:R1:W-:Y:S04]  /*0ff0*/  STL [R1+0xbc], R24 ;  /* 0x0000bc1801007387 */ /* 0x0083e80000100800 */
[----:B------:R-:W-:Y:S04]  /*1000*/  STL [R1+0xa4], R12 ;  /* 0x0000a40c01007387 */ /* 0x000fe80000100800 */
[----:B------:R3:W-:Y:S04]  /*1010*/  STL [R1+0x374], R11 ;  /* 0x0003740b01007387 */ /* 0x0007e80000100800 */
[----:B-1----:R1:W4:Y:S04]  /*1020*/  LDG.E.U16 R24, [R4.64] ;  /* 0x0000000404187981 */ /* 0x002328000c1e1500 */
[----:B---3--:R3:W4:Y:S01]  /*1030*/  LDG.E.U16 R11, [R8.64] ;  /* 0x00000004080b7981 */ /* 0x008722000c1e1500 */
[----:B------:R-:W-:-:S02]  /*1040*/  IMAD R2, R0, 0x182, RZ ;  /* 0x0000018200027824 */ /* 0x000fc400078e02ff */
[----:B------:R-:W-:-:S03]  /*1050*/  IMAD R3, R0, 0xc1, RZ ;  /* 0x000000c100037824 */ /* 0x000fc600078e02ff */
[----:B------:R-:W-:-:S04]  /*1060*/  IADD3 R2, P0, R2, R58, RZ ;  /* 0x0000003a02027210 */ /* 0x000fc80007f1e0ff */
[----:B------:R-:W-:-:S05]  /*1070*/  LEA.HI.X.SX32 R3, R3, R59, 0x1, P0 ;  /* 0x0000003b03037211 */ /* 0x000fca00000f0eff */
[----:B------:R1:W4:Y:S01]  /*1080*/  LDG.E.U16 R12, [R2.64] ;  /* 0x00000004020c7981 */ /* 0x000322000c1e1500 */
[C---:B---3--:R-:W-:Y:S02]  /*1090*/  IMAD R8, R0.reuse, 0x192, RZ ;  /* 0x0000019200087824 */ /* 0x048fe400078e02ff */
[C---:B0-----:R-:W-:Y:S02]  /*10a0*/  IMAD R7, R0.reuse, 0xc9, RZ ;  /* 0x000000c900077824 */ /* 0x041fe400078e02ff */
[----:B------:R-:W-:Y:S01]  /*10b0*/  IMAD R6, R0, 0x1a2, RZ ;  /* 0x000001a200067824 */ /* 0x000fe200078e02ff */
[----:B------:R-:W-:Y:S01]  /*10c0*/  IADD3 R8, P0, R8, R58, RZ ;  /* 0x0000003a08087210 */ /* 0x000fe20007f1e0ff */
[----:B-1----:R-:W-:-:S03]  /*10d0*/  IMAD R2, R0, 0x1c2, RZ ;  /* 0x000001c200027824 */ /* 0x002fc600078e02ff */
[-C--:B------:R-:W-:Y:S01]  /*10e0*/  IADD3 R6, P1, R6, R58.reuse, RZ ;  /* 0x0000003a06067210 */ /* 0x080fe20007f3e0ff */
[C---:B------:R-:W-:Y:S01]  /*10f0*/  IMAD R3, R0.reuse, 0xd1, RZ ;  /* 0x000000d100037824 */ /* 0x040fe200078e02ff */
[-C--:B------:R-:W-:Y:S01]  /*1100*/  LEA.HI.X.SX32 R9, R7, R59.reuse, 0x1, P0 ;  /* 0x0000003b07097211 */ /* 0x080fe200000f0eff */
[----:B------:R-:W-:Y:S01]  /*1110*/  IMAD R10, R0, 0xe1, RZ ;  /* 0x000000e1000a7824 */ /* 0x000fe200078e02ff */
[-C--:B------:R-:W-:Y:S01]  /*1120*/  IADD3 R2, P0, R2, R58.reuse, RZ ;  /* 0x0000003a02027210 */ /* 0x080fe20007f1e0ff */
[C---:B------:R-:W-:Y:S01]  /*1130*/  IMAD R4, R0.reuse, 0x1b2, RZ ;  /* 0x000001b200047824 */ /* 0x040fe200078e02ff */
[-C--:B------:R-:W-:Y:S01]  /*1140*/  LEA.HI.X.SX32 R7, R3, R59.reuse, 0x1, P1 ;  /* 0x0000003b03077211 */ /* 0x080fe200008f0eff */
[----:B------:R-:W-:Y:S01]  /*1150*/  IMAD R5, R0, 0xd9, RZ ;  /* 0x000000d900057824 */ /* 0x000fe200078e02ff */
[----:B------:R-:W-:Y:S02]  /*1160*/  LEA.HI.X.SX32 R3, R10, R59, 0x1, P0 ;  /* 0x0000003b0a037211 */ /* 0x000fe400000f0eff */
[----:B------:R-:W-:-:S03]  /*1170*/  IADD3 R4, P2, R4, R58, RZ ;  /* 0x0000003a04047210 */ /* 0x000fc60007f5e0ff */
[----:B------:R0:W5:Y:S01]  /*1180*/  LDG.E.U16 R10, [R2.64] ;  /* 0x00000004020a7981 */ /* 0x000162000c1e1500 */
[----:B------:R-:W-:-:S03]  /*1190*/  LEA.HI.X.SX32 R5, R5, R59, 0x1, P2 ;  /* 0x0000003b05057211 */ /* 0x000fc600010f0eff */
[----:B--2---:R-:W-:Y:S01]  /*11a0*/  STL [R1+0x36c], R27 ;  /* 0x00036c1b01007387 */ /* 0x004fe20000100800 */
[----:B0-----:R-:W-:-:S03]  /*11b0*/  IMAD R2, R0, 0xe9, RZ ;  /* 0x000000e900027824 */ /* 0x001fc600078e02ff */
[----:B-----5:R0:W-:Y:S04]  /*11c0*/  STL [R1+0x360], R22 ;  /* 0x0003601601007387 */ /* 0x0201e80000100800 */
[----:B0-----:R0:W2:Y:S02]  /*11d0*/  LDG.E.U16 R22, [R8.64] ;  /* 0x0000000408167981 */ /* 0x0010a4000c1e1500 */
[----:B0-----:R-:W-:Y:S02]  /*11e0*/  IMAD R8, R0, 0x1d2, RZ ;  /* 0x000001d200087824 */ /* 0x001fe400078e02ff */
[----:B------:R0:W-:Y:S03]  /*11f0*/  STL [R1+0x358], R21 ;  /* 0x0003581501007387 */ /* 0x0001e60000100800 */
[----:B------:R-:W-:Y:S01]  /*1200*/  IADD3 R8, P0, R8, R58, RZ ;  /* 0x0000003a08087210 */ /* 0x000fe20007f1e0ff */
[----:B------:R1:W-:Y:S03]  /*1210*/  STL [R1+0x264], R17 ;  /* 0x0002641101007387 */ /* 0x0003e60000100800 */
[----:B------:R-:W-:Y:S01]  /*1220*/  LEA.HI.X.SX32 R9, R2, R59, 0x1, P0 ;  /* 0x0000003b02097211 */ /* 0x000fe200000f0eff */
[----:B0-----:R0:W5:Y:S04]  /*1230*/  LDG.E.U16 R21, [R6.64] ;  /* 0x0000000406157981 */ /* 0x001168000c1e1500 */
[----:B-1----:R1:W5:Y:S04]  /*1240*/  LDG.E.U16 R17, [R4.64] ;  /* 0x0000000404117981 */ /* 0x002368000c1e1500 */
[----:B----4-:R-:W-:Y:S04]  /*1250*/  STL [R1+0x254], R11 ;  /* 0x0002540b01007387 */ /* 0x010fe80000100800 */
[----:B------:R-:W-:Y:S04]  /*1260*/  STL [R1+0x240], R25 ;  /* 0x0002401901007387 */ /* 0x000fe80000100800 */
[----:B------:R4:W-:Y:S04]  /*1270*/  STL [R1+0x230], R24 ;  /* 0x0002301801007387 */ /* 0x0009e80000100800 */
[----:B----4-:R4:W3:Y:S01]  /*1280*/  LDG.E.U16 R24, [R8.64] ;  /* 0x0000000408187981 */ /* 0x0108e2000c1e1500 */
[----:B0-----:R-:W-:-:S02]  /*1290*/  IMAD R6, R0, 0x1e2, RZ ;  /* 0x000001e200067824 */ /* 0x001fc400078e02ff */
[C---:B-1----:R-:W-:Y:S02]  /*12a0*/  IMAD R4, R0.reuse, 0x1f2, RZ ;  /* 0x000001f200047824 */ /* 0x042fe400078e02ff */
[----:B------:R-:W-:Y:S01]  /*12b0*/  IMAD R11, R0, 0x22, RZ ;  /* 0x00000022000b7824 */ /* 0x000fe200078e02ff */
[-C--:B------:R-:W-:Y:S01]  /*12c0*/  IADD3 R6, P1, R6, R58.reuse, RZ ;  /* 0x0000003a06067210 */ /* 0x080fe20007f3e0ff */
[----:B------:R-:W-:Y:S01]  /*12d0*/  IMAD R7, R0, 0xf1, RZ ;  /* 0x000000f100077824 */ /* 0x000fe200078e02ff */
[----:B------:R-:W-:Y:S01]  /*12e0*/  IADD3 R4, P2, R4, R58, RZ ;  /* 0x0000003a04047210 */ /* 0x000fe20007f5e0ff */
[C---:B------:R-:W-:Y:S01]  /*12f0*/  IMAD R5, R0.reuse, 0xf9, RZ ;  /* 0x000000f900057824 */ /* 0x040fe200078e02ff */
[----:B------:R-:W-:Y:S02]  /*1300*/  LEA R3, R0, R0, 0x4 ;  /* 0x0000000000037211 */ /* 0x000fe400078e20ff */
[----:B------:R-:W-:Y:S02]  /*1310*/  IADD3 R2, P0, R11, R58, RZ ;  /* 0x0000003a0b027210 */ /* 0x000fe40007f1e0ff */
[----:B------:R-:W-:-:S02]  /*1320*/  LEA.HI.X.SX32 R7, R7, R59, 0x1, P1 ;  /* 0x0000003b07077211 */ /* 0x000fc400008f0eff */
[-C--:B------:R-:W-:Y:S02]  /*1330*/  LEA.HI.X.SX32 R5, R5, R59.reuse, 0x1, P2 ;  /* 0x0000003b05057211 */ /* 0x080fe400010f0eff */
[----:B------:R-:W-:Y:S01]  /*1340*/  LEA.HI.X.SX32 R3, R3, R59, 0x1, P0 ;  /* 0x0000003b03037211 */ /* 0x000fe200000f0eff */
[----:B------:R0:W3:Y:S04]  /*1350*/  LDG.E.U16 R28, [R6.64] ;  /* 0x00000004061c7981 */ /* 0x0000e8000c1e1500 */
[----:B------:R1:W3:Y:S04]  /*1360*/  LDG.E.U16 R27, [R4.64] ;  /* 0x00000004041b7981 */ /* 0x0002e8000c1e1500 */
[----:B------:R0:W3:Y:S04]  /*1370*/  LDG.E.U16 R25, [R2.64] ;  /* 0x0000000402197981 */ /* 0x0000e8000c1e1500 */
[----:B------:R1:W-:Y:S01]  /*1380*/  STL [R1+0x1d0], R12 ;  /* 0x0001d00c01007387 */ /* 0x0003e20000100800 */
[----:B0-----:R-:W-:-:S02]  /*1390*/  IMAD R2, R0, 0x19, RZ ;  /* 0x0000001900027824 */ /* 0x001fc400078e02ff */
[----:B-1----:R-:W-:-:S05]  /*13a0*/  IMAD R12, R0, 0x32, RZ ;  /* 0x00000032000c7824 */ /* 0x002fca00078e02ff */
[----:B----4-:R-:W-:-:S04]  /*13b0*/  IADD3 R8, P0, R12, R58, RZ ;  /* 0x0000003a0c087210 */ /* 0x010fc80007f1e0ff */
[----:B------:R-:W-:Y:S01]  /*13c0*/  LEA.HI.X.SX32 R9, R2, R59, 0x1, P0 ;  /* 0x0000003b02097211 */ /* 0x000fe200000f0eff */
[----:B------:R-:W-:-:S04]  /*13d0*/  IMAD R35, R0, 0x42, RZ ;  /* 0x0000004200237824 */ /* 0x000fc800078e02ff */
[----:B------:R0:W4:Y:S01]  /*13e0*/  LDG.E.U16 R32, [R8.64] ;  /* 0x0000000408207981 */ /* 0x000122000c1e1500 */
[C---:B------:R-:W-:Y:S01]  /*13f0*/  LEA R7, R0.reuse, R0, 0x5 ;  /* 0x0000000000077211 */ /* 0x040fe200078e28ff */
[C---:B------:R-:W-:Y:S01]  /*1400*/  IMAD R36, R0.reuse, 0x52, RZ ;  /* 0x0000005200247824 */ /* 0x040fe200078e02ff */
[-C--:B------:R-:W-:Y:S01]  /*1410*/  IADD3 R6, P1, R35, R58.reuse, RZ ;  /* 0x0000003a23067210 */ /* 0x080fe20007f3e0ff */
[C---:B------:R-:W-:Y:S02]  /*1420*/  IMAD R37, R0.reuse, 0x62, RZ ;  /* 0x0000006200257824 */ /* 0x040fe400078e02ff */
[----:B------:R-:W-:Y:S01]  /*1430*/  IMAD R5, R0, 0x29, RZ ;  /* 0x0000002900057824 */ /* 0x000fe200078e02ff */
[-C--:B------:R-:W-:Y:S02]  /*1440*/  LEA.HI.X.SX32 R7, R7, R59.reuse, 0x1, P1 ;  /* 0x0000003b07077211 */ /* 0x080fe400008f0eff */
[-C--:B------:R-:W-:Y:S01]  /*1450*/  IADD3 R4, P2, R36, R58.reuse, RZ ;  /* 0x0000003a24047210 */ /* 0x080fe20007f5e0ff */
[----:B------:R-:W-:Y:S01]  /*1460*/  IMAD R3, R0, 0x31, RZ ;  /* 0x0000003100037824 */ /* 0x000fe200078e02ff */
[----:B------:R-:W-:Y:S01]  /*1470*/  IADD3 R2, P0, R37, R58, RZ ;  /* 0x0000003a25027210 */ /* 0x000fe20007f1e0ff */
[----:B------:R1:W4:Y:S01]  /*1480*/  LDG.E.U16 R31, [R6.64] ;  /* 0x00000004061f7981 */ /* 0x000322000c1e1500 */
[----:B------:R-:W-:-:S02]  /*1490*/  LEA.HI.X.SX32 R5, R5, R59, 0x1, P2 ;  /* 0x0000003b05057211 */ /* 0x000fc400010f0eff */
[----:B------:R-:W-:Y:S01]  /*14a0*/  LEA.HI.X.SX32 R3, R3, R59, 0x1, P0 ;  /* 0x0000003b03037211 */ /* 0x000fe200000f0eff */
[----:B--2---:R2:W-:Y:S01]  /*14b0*/  STL [R1+0x1bc], R22 ;  /* 0x0001bc1601007387 */ /* 0x0045e20000100800 */
[----:B------:R-:W-:-:S03]  /*14c0*/  IMAD R38, R0, 0x72, RZ ;  /* 0x0000007200267824 */ /* 0x000fc600078e02ff */
[----:B-----5:R5:W-:Y:S04]  /*14d0*/  STL [R1+0x144], R21 ;  /* 0x0001441501007387 */ /* 0x020be80000100800 */
[----:B------:R1:W-:Y:S01]  /*14e0*/  STL [R1+0x100], R17 ;  /* 0x0001001101007387 */ /* 0x0003e20000100800 */
[----:B0-----:R-:W-:Y:S01]  /*14f0*/  IADD3 R8, P0, R38, R58, RZ ;  /* 0x0000003a26087210 */ /* 0x001fe20007f1e0ff */
[C---:B--2---:R-:W-:Y:S02]  /*1500*/  IMAD R22, R0.reuse, 0x92, RZ ;  /* 0x0000009200167824 */ /* 0x044fe400078e02ff */
[----:B------:R0:W-:Y:S01]  /*1510*/  STL [R1+0xe8], R10 ;  /* 0x0000e80a01007387 */ /* 0x0001e20000100800 */
[----:B-----5:R-:W-:-:S03]  /*1520*/  IMAD R21, R0, 0x82, RZ ;  /* 0x0000008200157824 */ /* 0x020fc600078e02ff */
[----:B-1----:R1:W2:Y:S04]  /*1530*/  LDG.E.U16 R17, [R4.64] ;  /* 0x0000000404117981 */ /* 0x0022a8000c1e1500 */
[----:B0-----:R0:W2:Y:S01]  /*1540*/  LDG.E.U16 R10, [R2.64] ;  /* 0x00000004020a7981 */ /* 0x0010a2000c1e1500 */
[C---:B------:R-:W-:Y:S02]  /*1550*/  LEA R7, R0.reuse, R0, 0x6 ;  /* 0x0000000000077211 */ /* 0x040fe400078e30ff */
[-C--:B------:R-:W-:Y:S01]  /*1560*/  IADD3 R6, P1, R21, R58.reuse, RZ ;  /* 0x0000003a15067210 */ /* 0x080fe20007f3e0ff */
[C---:B-1----:R-:W-:Y:S02]  /*1570*/  IMAD R5, R0.reuse, 0x49, RZ ;  /* 0x0000004900057824 */ /* 0x042fe400078e02ff */
[----:B0-----:R-:W-:Y:S01]  /*1580*/  IMAD R2, R0, 0x39, RZ ;  /* 0x0000003900027824 */ /* 0x001fe200078e02ff */
[----:B------:R-:W-:Y:S01]  /*1590*/  IADD3 R4, P2, R22, R58, RZ ;  /* 0x0000003a16047210 */ /* 0x000fe20007f5e0ff */
[----:B------:R-:W-:-:S03]  /*15a0*/  IMAD R3, R0, 0x51, RZ ;  /* 0x0000005100037824 */ /* 0x000fc600078e02ff */
[-C--:B------:R-:W-:Y:S02]  /*15b0*/  LEA.HI.X.SX32 R9, R2, R59.reuse, 0x1, P0 ;  /* 0x0000003b02097211 */ /* 0x080fe400000f0eff */
[-C--:B------:R-:W-:Y:S02]  /*15c0*/  LEA.HI.X.SX32 R7, R7, R59.reuse, 0x1, P1 ;  /* 0x0000003b07077211 */ /* 0x080fe400008f0eff */
[----:B------:R-:W-:Y:S01]  /*15d0*/  LEA.HI.X.SX32 R5, R5, R59, 0x1, P2 ;  /* 0x0000003b05057211 */ /* 0x000fe200010f0eff */
[----:B------:R0:W2:Y:S04]  /*15e0*/  LDG.E.U16 R45, [R8.64] ;  /* 0x00000004082d7981 */ /* 0x0000a8000c1e1500 */
[----:B------:R1:W2:Y:S04]  /*15f0*/  LDG.E.U16 R44, [R6.64] ;  /* 0x00000004062c7981 */ /* 0x0002a8000c1e1500 */
[----:B------:R0:W2:Y:S04]  /*1600*/  LDG.E.U16 R43, [R4.64] ;  /* 0x00000004042b7981 */ /* 0x0000a8000c1e1500 */
[----:B---3--:R3:W-:Y:S02]  /*1610*/  STL [R1+0xd0], R24 ;  /* 0x0000d01801007387 */ /* 0x0087e40000100800 */
[----:B---3--:R-:W-:-:S05]  /*1620*/  IMAD R24, R0, 0xa2, RZ ;  /* 0x000000a200187824 */ /* 0x008fca00078e02ff */
[----:B------:R-:W-:-:S04]  /*1630*/  IADD3 R2, P0, R24, R58, RZ ;  /* 0x0000003a18027210 */ /* 0x000fc80007f1e0ff */
[----:B------:R-:W-:-:S05]  /*1640*/  LEA.HI.X.SX32 R3, R3, R59, 0x1, P0 ;  /* 0x0000003b03037211 */ /* 0x000fca00000f0eff */
[----:B------:R3:W5:Y:S04]  /*1650*/  LDG.E.U16 R39, [R2.64] ;  /* 0x0000000402277981 */ /* 0x000768000c1e1500 */
[----:B------:R0:W-:Y:S04]  /*1660*/  STL [R1+0xb8], R28 ;  /* 0x0000b81c01007387 */ /* 0x0001e80000100800 */
[----:B------:R1:W-:Y:S04]  /*1670*/  STL [R1+0xa0], R27 ;  /* 0x0000a01b01007387 */ /* 0x0003e80000100800 */
[----:B------:R1:W-:Y:S01]  /*1680*/  STL [R1+0x364], R25 ;  /* 0x0003641901007387 */ /* 0x0003e20000100800 */
[----:B---3--:R-:W-:-:S02]  /*1690*/  IMAD R2, R0, 0x59, RZ ;  /* 0x0000005900027824 */ /* 0x008fc400078e02ff */
[C---:B0-----:R-:W-:Y:S02]  /*16a0*/  IMAD R28, R0.reuse, 0xd2, RZ ;  /* 0x000000d2001c7824 */ /* 0x041fe400078e02ff */
[C---:B-1----:R-:W-:Y:S02]  /*16b0*/  IMAD R27, R0.reuse, 0xc2, RZ ;  /* 0x000000c2001b7824 */ /* 0x042fe400078e02ff */
[----:B------:R-:W-:-:S03]  /*16c0*/  IMAD R25, R0, 0xb2, RZ ;  /* 0x000000b200197824 */ /* 0x000fc600078e02ff */
[-C--:B------:R-:W-:Y:S01]  /*16d0*/  IADD3 R6, P1, R27, R58.reuse, RZ ;  /* 0x0000003a1b067210 */ /* 0x080fe20007f3e0ff */
[C---:B------:R-:W-:Y:S01]  /*16e0*/  IMAD R3, R0.reuse, 0x61, RZ ;  /* 0x0000006100037824 */ /* 0x040fe200078e02ff */
[----:B------:R-:W-:Y:S01]  /*16f0*/  IADD3 R4, P0, R25, R58, RZ ;  /* 0x0000003a19047210 */ /* 0x000fe20007f1e0ff */
[----:B------:R-:W-:-:S03]  /*1700*/  IMAD R8, R0, 0x69, RZ ;  /* 0x0000006900087824 */ /* 0x000fc600078e02ff */
[-C--:B------:R-:W-:Y:S02]  /*1710*/  LEA.HI.X.SX32 R5, R2, R59.reuse, 0x1, P0 ;  /* 0x0000003b02057211 */ /* 0x080fe400000f0eff */
[----:B------:R-:W-:Y:S02]  /*1720*/  IADD3 R2, P0, R28, R58, RZ ;  /* 0x0000003a1c027210 */ /* 0x000fe40007f1e0ff */
[-C--:B------:R-:W-:Y:S01]  /*1730*/  LEA.HI.X.SX32 R7, R3, R59.reuse, 0x1, P1 ;  /* 0x0000003b03077211 */ /* 0x080fe200008f0eff */
[----:B------:R0:W3:Y:S01]  /*1740*/  LDG.E.U16 R47, [R4.64] ;  /* 0x00000004042f7981 */ /* 0x0000e2000c1e1500 */
[----:B------:R-:W-:-:S03]  /*1750*/  LEA.HI.X.SX32 R3, R8, R59, 0x1, P0 ;  /* 0x0000003b08037211 */ /* 0x000fc600000f0eff */
[----:B------:R1:W3:Y:S04]  /*1760*/  LDG.E.U16 R42, [R6.64] ;  /* 0x00000004062a7981 */ /* 0x0002e8000c1e1500 */
[----:B------:R1:W3:Y:S04]  /*1770*/  LDG.E.U16 R41, [R2.64] ;  /* 0x0000000402297981 */ /* 0x0002e8000c1e1500 */
[----:B----4-:R4:W-:Y:S01]  /*1780*/  STL [R1+0x354], R32 ;  /* 0x0003542001007387 */ /* 0x0109e20000100800 */
[C---:B0-----:R-:W-:Y:S02]  /*1790*/  IMAD R5, R0.reuse, 0x71, RZ ;  /* 0x0000007100057824 */ /* 0x041fe400078e02ff */
[----:B----4-:R-:W-:-:S05]  /*17a0*/  IMAD R32, R0, 0xe2, RZ ;  /* 0x000000e200207824 */ /* 0x010fca00078e02ff */
[----:B------:R-:W-:-:S04]  /*17b0*/  IADD3 R4, P1, R32, R58, RZ ;  /* 0x0000003a20047210 */ /* 0x000fc80007f3e0ff */
[----:B------:R-:W-:Y:S01]  /*17c0*/  LEA.HI.X.SX32 R5, R5, R59, 0x1, P1 ;  /* 0x0000003b05057211 */ /* 0x000fe200008f0eff */
[----:B------:R0:W-:Y:S04]  /*17d0*/  STL [R1+0x350], R31 ;  /* 0x0003501f01007387 */ /* 0x0001e80000100800 */
[----:B------:R4:W3:Y:S01]  /*17e0*/  LDG.E.U16 R40, [R4.64] ;  /* 0x0000000404287981 */ /* 0x0008e2000c1e1500 */
[C---:B-1----:R-:W-:Y:S02]  /*17f0*/  IMAD R3, R0.reuse, 0x79, RZ ;  /* 0x0000007900037824 */ /* 0x042fe400078e02ff */
[C---:B0-----:R-:W-:Y:S01]  /*1800*/  IMAD R31, R0.reuse, 0xf2, RZ ;  /* 0x000000f2001f7824 */ /* 0x041fe200078e02ff */
[----:B--2---:R0:W-:Y:S04]  /*1810*/  STL [R1+0x34c], R17 ;  /* 0x00034c1101007387 */ /* 0x0041e80000100800 */
[----:B------:R-:W-:Y:S01]  /*1820*/  IADD3 R2, P1, R31, R58, RZ ;  /* 0x0000003a1f027210 */ /* 0x000fe20007f3e0ff */
[----:B------:R1:W-:Y:S01]  /*1830*/  STL [R1+0x348], R10 ;  /* 0x0003480a01007387 */ /* 0x0003e20000100800 */
[C---:B----4-:R-:W-:Y:S01]  /*1840*/  IMAD R5, R0.reuse, 0x34, RZ ;  /* 0x0000003400057824 */ /* 0x050fe200078e02ff */
[----:B0-----:R-:W-:-:S02]  /*1850*/  SHF.L.U32 R17, R0, 0x1, RZ ;  /* 0x0000000100117819 */ /* 0x001fc400000006ff */
[-C--:B------:R-:W-:Y:S02]  /*1860*/  LEA.HI.X.SX32 R3, R3, R59.reuse, 0x1, P1 ;  /* 0x0000003b03037211 */ /* 0x080fe400008f0eff */
[-C--:B------:R-:W-:Y:S01]  /*1870*/  IADD3 R8, P0, R17, R58.reuse, RZ ;  /* 0x0000003a11087210 */ /* 0x080fe20007f1e0ff */
[C---:B-1----:R-:W-:Y:S02]  /*1880*/  IMAD R10, R0.reuse, 0x1a, RZ ;  /* 0x0000001a000a7824 */ /* 0x042fe400078e02ff */
[C---:B------:R-:W-:Y:S01]  /*1890*/  IMAD R7, R0.reuse, 0xd, RZ ;  /* 0x0000000d00077824 */ /* 0x040fe200078e02ff */
[----:B------:R-:W-:Y:S01]  /*18a0*/  LEA.HI.X.SX32 R9, R0, R59, 0x1, P0 ;  /* 0x0000003b00097211 */ /* 0x000fe200000f0eff */
[----:B------:R0:W3:Y:S01]  /*18b0*/  LDG.E.U16 R46, [R2.64] ;  /* 0x00000004022e7981 */ /* 0x0000e2000c1e1500 */
[-C--:B------:R-:W-:Y:S02]  /*18c0*/  IADD3 R6, P1, R10, R58.reuse, RZ ;  /* 0x0000003a0a067210 */ /* 0x080fe40007f3e0ff */
[----:B------:R-:W-:-:S02]  /*18d0*/  IADD3 R4, P2, R13, R58, RZ ;  /* 0x0000003a0d047210 */ /* 0x000fc40007f5e0ff */
[-C--:B------:R-:W-:Y:S02]  /*18e0*/  LEA.HI.X.SX32 R7, R7, R59.reuse, 0x1, P1 ;  /* 0x0000003b07077211 */ /* 0x080fe400008f0eff */
[C---:B0-----:R-:W-:Y:S01]  /*18f0*/  IADD3 R2, P0, R5.reuse, R58, RZ ;  /* 0x0000003a05027210 */ /* 0x041fe20007f1e0ff */
[----:B------:R0:W-:Y:S01]  /*1900*/  STL [R1+0x344], R45 ;  /* 0x0003442d01007387 */ /* 0x0001e20000100800 */
[-C--:B------:R-:W-:Y:S02]  /*1910*/  LEA.HI.X.SX32 R5, R5, R59.reuse, 0x1, P2 ;  /* 0x0000003b05057211 */ /* 0x080fe400010f0eff */
[----:B------:R-:W-:Y:S01]  /*1920*/  LEA.HI.X.SX32 R3, R10, R59, 0x1, P0 ;  /* 0x0000003b0a037211 */ /* 0x000fe200000f0eff */
[----:B------:R1:W-:Y:S04]  /*1930*/  STL [R1+0x340], R44 ;  /* 0x0003402c01007387 */ /* 0x0003e80000100800 */
[----:B------:R4:W-:Y:S04]  /*1940*/  STL [R1+0x33c], R43 ;  /* 0x00033c2b01007387 */ /* 0x0009e80000100800 */
[----:B0-----:R0:W3:Y:S04]  /*1950*/  LDG.E.U16 R45, [R8.64] ;  /* 0x00000004082d7981 */ /* 0x0010e8000c1e1500 */
[----:B-1----:R1:W3:Y:S04]  /*1960*/  LDG.E.U16 R44, [R6.64] ;  /* 0x00000004062c7981 */ /* 0x0022e8000c1e1500 */
[----:B----4-:R4:W3:Y:S04]  /*1970*/  LDG.E.U16 R43, [R2.64] ;  /* 0x00000004022b7981 */ /* 0x0108e8000c1e1500 */
[----:B-----5:R5:W-:Y:S04]  /*1980*/  STL [R1+0x338], R39 ;  /* 0x0003382701007387 */ /* 0x020be80000100800 */
[----:B-----5:R5:W2:Y:S01]  /*1990*/  LDG.E.U16 R39, [R4.64] ;  /* 0x0000000404277981 */ /* 0x020aa2000c1e1500 */
[----:B0-----:R-:W-:-:S02]  /*19a0*/  IMAD R9, R0, 0x44, RZ ;  /* 0x0000004400097824 */ /* 0x001fc400078e02ff */
[----:B------:R-:W-:-:S03]  /*19b0*/  IMAD R8, R0, 0x2a, RZ ;  /* 0x0000002a00087824 */ /* 0x000fc600078e02ff */
[-C--:B----4-:R-:W-:Y:S02]  /*19c0*/  IADD3 R2, P0, R9, R58.reuse, RZ ;  /* 0x0000003a09027210 */ /* 0x090fe40007f1e0ff */
[-C--:B-1----:R-:W-:Y:S02]  /*19d0*/  IADD3 R6, P1, R14, R58.reuse, RZ ;  /* 0x0000003a0e067210 */ /* 0x082fe40007f3e0ff */
[-C--:B------:R-:W-:Y:S01]  /*19e0*/  LEA.HI.X.SX32 R3, R11, R59.reuse, 0x1, P0 ;  /* 0x0000003b0b037211 */ /* 0x080fe200000f0eff */
[----:B-----5:R-:W-:Y:S01]  /*19f0*/  IMAD R5, R0, 0x15, RZ ;  /* 0x0000001500057824 */ /* 0x020fe200078e02ff */
[----:B------:R-:W-:Y:S02]  /*1a00*/  IADD3 R4, P0, R8, R58, RZ ;  /* 0x0000003a08047210 */ /* 0x000fe40007f1e0ff */
[-C--:B------:R-:W-:Y:S01]  /*1a10*/  LEA.HI.X.SX32 R7, R9, R59.reuse, 0x1, P1 ;  /* 0x0000003b09077211 */ /* 0x080fe200008f0eff */
[----:B------:R-:W-:Y:S01]  /*1a20*/  IMAD R9, R0, 0x64, RZ ;  /* 0x0000006400097824 */ /* 0x000fe200078e02ff */
[----:B------:R-:W-:-:S03]  /*1a30*/  LEA.HI.X.SX32 R5, R5, R59, 0x1, P0 ;  /* 0x0000003b05057211 */ /* 0x000fc600000f0eff */
[----:B------:R0:W4:Y:S04]  /*1a40*/  LDG.E.U16 R13, [R6.64] ;  /* 0x00000004060d7981 */ /* 0x000128000c1e1500 */
[----:B---3--:R-:W-:Y:S04]  /*1a50*/  STL [R1+0x334], R47 ;  /* 0x0003342f01007387 */ /* 0x008fe80000100800 */
[----:B------:R1:W-:Y:S04]  /*1a60*/  STL [R1+0x330], R42 ;  /* 0x0003302a01007387 */ /* 0x0003e80000100800 */
[----:B------:R3:W-:Y:S01]  /*1a70*/  STL [R1+0x32c], R41 ;  /* 0x00032c2901007387 */ /* 0x0007e20000100800 */
[----:B------:R-:W-:-:S03]  /*1a80*/  IMAD R10, R0, 0x54, RZ ;  /* 0x00000054000a7824 */ /* 0x000fc600078e02ff */
[----:B-1----:R1:W5:Y:S04]  /*1a90*/  LDG.E.U16 R42, [R2.64] ;  /* 0x00000004022a7981 */ /* 0x002368000c1e1500 */
[----:B---3--:R3:W4:Y:S02]  /*1aa0*/  LDG.E.U16 R41, [R4.64] ;  /* 0x0000000404297981 */ /* 0x008724000c1e1500 */
[----:B---3--:R-:W-:-:S04]  /*1ab0*/  IADD3 R4, P0, R9, R58, RZ ;  /* 0x0000003a09047210 */ /* 0x008fc80007f1e0ff */
[----:B------:R-:W-:-:S05]  /*1ac0*/  LEA.HI.X.SX32 R5, R12, R59, 0x1, P0 ;  /* 0x0000003b0c057211 */ /* 0x000fca00000f0eff */
[----:B------:R3:W4:Y:S01]  /*1ad0*/  LDG.E.U16 R11, [R4.64] ;  /* 0x00000004040b7981 */ /* 0x000722000c1e1500 */
[-C--:B-1----:R-:W-:Y:S02]  /*1ae0*/  IADD3 R2, P1, R10, R58.reuse, RZ ;  /* 0x0000003a0a027210 */ /* 0x082fe40007f3e0ff */
[----:B0-----:R-:W-:Y:S02]  /*1af0*/  IADD3 R6, P2, R16, R58, RZ ;  /* 0x0000003a10067210 */ /* 0x001fe40007f5e0ff */
[-C--:B------:R-:W-:Y:S01]  /*1b00*/  LEA.HI.X.SX32 R3, R8, R59.reuse, 0x1, P1 ;  /* 0x0000003b08037211 */ /* 0x080fe200008f0eff */
[----:B------:R0:W-:Y:S01]  /*1b10*/  STL [R1+0x324], R40 ;  /* 0x0003242801007387 */ /* 0x0001e20000100800 */
[----:B------:R-:W-:-:S05]  /*1b20*/  LEA.HI.X.SX32 R7, R10, R59, 0x1, P2 ;  /* 0x0000003b0a077211 */ /* 0x000fca00010f0eff */
[----:B------:R1:W5:Y:S04]  /*1b30*/  LDG.E.U16 R14, [R6.64] ;  /* 0x00000004060e7981 */ /* 0x000368000c1e1500 */
[----:B0-----:R0:W5:Y:S02]  /*1b40*/  LDG.E.U16 R40, [R2.64] ;  /* 0x0000000402287981 */ /* 0x001164000c1e1500 */
[----:B0-----:R-:W-:-:S04]  /*1b50*/  IADD3 R2, P1, R15, R58, RZ ;  /* 0x0000003a0f027210 */ /* 0x001fc80007f3e0ff */
[----:B------:R-:W-:Y:S01]  /*1b60*/  LEA.HI.X.SX32 R3, R9, R59, 0x1, P1 ;  /* 0x0000003b09037211 */ /* 0x000fe200008f0eff */
[----:B-1----:R-:W-:-:S04]  /*1b70*/  IMAD R7, R0, 0x3a, RZ ;  /* 0x0000003a00077824 */ /* 0x002fc800078e02ff */
[----:B------:R0:W5:Y:S01]  /*1b80*/  LDG.E.U16 R12, [R2.64] ;  /* 0x00000004020c7981 */ /* 0x000162000c1e1500 */
[C---:B---3--:R-:W-:Y:S01]  /*1b90*/  IMAD R5, R0.reuse, 0x74, RZ ;  /* 0x0000007400057824 */ /* 0x048fe200078e02ff */
[----:B------:R-:W-:Y:S01]  /*1ba0*/  IADD3 R8, P0, R7, R58, RZ ;  /* 0x0000003a07087210 */ /* 0x000fe20007f1e0ff */
[----:B------:R-:W-:-:S03]  /*1bb0*/  IMAD R4, R0, 0x1d, RZ ;  /* 0x0000001d00047824 */ /* 0x000fc600078e02ff */
[-C--:B------:R-:W-:Y:S01]  /*1bc0*/  IADD3 R6, P1, R5, R58.reuse, RZ ;  /* 0x0000003a05067210 */ /* 0x080fe20007f3e0ff */
[----:B------:R-:W-:Y:S01]  /*1bd0*/  STL [R1+0x320], R46 ;  /* 0x0003202e01007387 */ /* 0x000fe20000100800 */
[-C--:B------:R-:W-:Y:S02]  /*1be0*/  LEA.HI.X.SX32 R9, R4, R59.reuse, 0x1, P0 ;  /* 0x0000003b04097211 */ /* 0x080fe400000f0eff */
[----:B------:R-:W-:Y:S01]  /*1bf0*/  LEA.HI.X.SX32 R7, R7, R59, 0x1, P1 ;  /* 0x0000003b07077211 */ /* 0x000fe200008f0eff */
[----:B------:R-:W-:Y:S04]  /*1c00*/  STL [R1+0x31c], R45 ;  /* 0x00031c2d01007387 */ /* 0x000fe80000100800 */
[----:B------:R-:W-:Y:S04]  /*1c10*/  STL [R1+0x318], R44 ;  /* 0x0003182c01007387 */ /* 0x000fe80000100800 */
[----:B------:R-:W-:Y:S04]  /*1c20*/  STL [R1+0x314], R43 ;  /* 0x0003142b01007387 */ /* 0x000fe80000100800 */
[----:B------:R1:W3:Y:S04]  /*1c30*/  LDG.E.U16 R16, [R6.64] ;  /* 0x0000000406107981 */ /* 0x0002e8000c1e1500 */
[----:B--2---:R2:W-:Y:S04]  /*1c40*/  STL [R1+0x308], R39 ;  /* 0x0003082701007387 */ /* 0x0045e80000100800 */
[----:B--2---:R2:W3:Y:S01]  /*1c50*/  LDG.E.U16 R39, [R8.64] ;  /* 0x0000000408277981 */ /* 0x0044e2000c1e1500 */
[----:B------:R-:W-:Y:S01]  /*1c60*/  IMAD R10, R0, 0x6, RZ ;  /* 0x00000006000a7824 */ /* 0x000fe200078e02ff */
[----:B------:R-:W-:-:S02]  /*1c70*/  IADD3 R4, P2, R18, R58, RZ ;  /* 0x0000003a12047210 */ /* 0x000fc40007f5e0ff */
[----:B0-----:R-:W-:Y:S02]  /*1c80*/  LEA R3, R0, R0, 0x1 ;  /* 0x0000000000037211 */ /* 0x001fe400078e08ff */
[----:B------:R-:W-:Y:S02]  /*1c90*/  IADD3 R2, P0, R10, R58, RZ ;  /* 0x0000003a0a027210 */ /* 0x000fe40007f1e0ff */
[-C--:B------:R-:W-:Y:S02]  /*1ca0*/  LEA.HI.X.SX32 R5, R5, R59.reuse, 0x1, P2 ;  /* 0x0000003b05057211 */ /* 0x080fe400010f0eff */
[----:B------:R-:W-:Y:S01]  /*1cb0*/  LEA.HI.X.SX32 R3, R3, R59, 0x1, P0 ;  /* 0x0000003b03037211 */ /* 0x000fe200000f0eff */
[C---:B--2---:R-:W-:Y:S02]  /*1cc0*/  IMAD R9, R0.reuse, 0xc, RZ ;  /* 0x0000000c00097824 */ /* 0x044fe400078e02ff */
[C---:B------:R-:W-:Y:S01]  /*1cd0*/  IMAD R8, R0.reuse, 0xe, RZ ;  /* 0x0000000e00087824 */ /* 0x040fe200078e02ff */
[----:B-1----:R-:W-:Y:S01]  /*1ce0*/  LEA R7, R0, -R0, 0x3 ;  /* 0x8000000000077211 */ /* 0x002fe200078e18ff */
[----:B----4-:R0:W-:Y:S04]  /*1cf0*/  STL [R1+0x2fc], R11 ;  /* 0x0002fc0b01007387 */ /* 0x0101e80000100800 */
[----:B-----5:R-:W-:Y:S04]  /*1d00*/  STL [R1+0x310], R42 ;  /* 0x0003102a01007387 */ /* 0x020fe80000100800 */
[----:B------:R1:W-:Y:S04]  /*1d10*/  STL [R1+0x2f8], R13 ;  /* 0x0002f80d01007387 */ /* 0x0003e80000100800 */
[----:B0-----:R0:W2:Y:S04]  /*1d20*/  LDG.E.U16 R11, [R2.64] ;  /* 0x00000004020b7981 */ /* 0x0010a8000c1e1500 */
[----:B-1----:R1:W4:Y:S01]  /*1d30*/  LDG.E.U16 R13, [R4.64] ;  /* 0x00000004040d7981 */ /* 0x002322000c1e1500 */
[----:B0-----:R-:W-:-:S02]  /*1d40*/  IADD3 R2, P1, R20, R58, RZ ;  /* 0x0000003a14027210 */ /* 0x001fc40007f3e0ff */
[----:B-1----:R-:W-:-:S04]  /*1d50*/  IADD3 R4, P0, R9, R58, RZ ;  /* 0x0000003a09047210 */ /* 0x002fc80007f1e0ff */
[-C--:B------:R-:W-:Y:S01]  /*1d60*/  LEA.HI.X.SX32 R5, R10, R59.reuse, 0x1, P0 ;  /* 0x0000003b0a057211 */ /* 0x080fe200000f0eff */
[----:B------:R-:W-:Y:S01]  /*1d70*/  IMAD R10, R0, 0x1c, RZ ;  /* 0x0000001c000a7824 */ /* 0x000fe200078e02ff */
[----:B------:R-:W-:Y:S02]  /*1d80*/  IADD3 R6, P0, R8, R58, RZ ;  /* 0x0000003a08067210 */ /* 0x000fe40007f1e0ff */
[-C--:B------:R-:W-:Y:S01]  /*1d90*/  LEA.HI.X.SX32 R3, R9, R59.reuse, 0x1, P1 ;  /* 0x0000003b09037211 */ /* 0x080fe200008f0eff */
[----:B------:R0:W2:Y:S01]  /*1da0*/  LDG.E.U16 R20, [R4.64] ;  /* 0x0000000404147981 */ /* 0x0000a2000c1e1500 */
[----:B------:R-:W-:-:S03]  /*1db0*/  LEA.HI.X.SX32 R7, R7, R59, 0x1, P0 ;  /* 0x0000003b07077211 */ /* 0x000fc600000f0eff */
[----:B------:R1:W2:Y:S04]  /*1dc0*/  LDG.E.U16 R18, [R2.64] ;  /* 0x0000000402127981 */ /* 0x0002a8000c1e1500 */
[----:B------:R-:W-:Y:S01]  /*1dd0*/  STL [R1+0x304], R41 ;  /* 0x0003042901007387 */ /* 0x000fe20000100800 */
[----:B0-----:R-:W-:-:S03]  /*1de0*/  IADD3 R4, P1, R10, R58, RZ ;  /* 0x0000003a0a047210 */ /* 0x001fc60007f3e0ff */
[----:B------:R0:W2:Y:S01]  /*1df0*/  LDG.E.U16 R15, [R6.64] ;  /* 0x00000004060f7981 */ /* 0x0000a2000c1e1500 */
[-C--:B------:R-:W-:Y:S02]  /*1e00*/  LEA.HI.X.SX32 R5, R8, R59.reuse, 0x1, P1 ;  /* 0x0000003b08057211 */ /* 0x080fe400008f0eff */
[----:B-1----:R-:W-:Y:S01]  /*1e10*/  IADD3 R2, P0, R19, R58, RZ ;  /* 0x0000003a13027210 */ /* 0x002fe20007f1e0ff */
[----:B------:R-:W-:Y:S03]  /*1e20*/  STL [R1+0x300], R40 ;  /* 0x0003002801007387 */ /* 0x000fe60000100800 */
[----:B------:R-:W-:Y:S01]  /*1e30*/  LEA.HI.X.SX32 R3, R10, R59, 0x1, P0 ;  /* 0x0000003b0a037211 */ /* 0x000fe200000f0eff */
[----:B------:R1:W-:Y:S01]  /*1e40*/  STL [R1+0x2f4], R14 ;  /* 0x0002f40e01007387 */ /* 0x0003e20000100800 */
[----:B0-----:R-:W-:-:S03]  /*1e50*/  IMAD R7, R0, 0x16, RZ ;  /* 0x0000001600077824 */ /* 0x001fc600078e02ff */
[----:B------:R0:W-:Y:S04]  /*1e60*/  STL [R1+0x2f0], R12 ;  /* 0x0002f00c01007387 */ /* 0x0001e80000100800 */
[----:B-1----:R1:W2:Y:S04]  /*1e70*/  LDG.E.U16 R14, [R4.64] ;  /* 0x00000004040e7981 */ /* 0x0022a8000c1e1500 */
[----:B0-----:R0:W2:Y:S01]  /*1e80*/  LDG.E.U16 R12, [R2.64] ;  /* 0x00000004020c7981 */ /* 0x0010a2000c1e1500 */
[----:B------:R-:W-:Y:S01]  /*1e90*/  IADD3 R8, P0, R7, R58, RZ ;  /* 0x0000003a07087210 */ /* 0x000fe20007f1e0ff */
[----:B-1----:R-:W-:-:S02]  /*1ea0*/  IMAD R5, R0, 0x2c, RZ ;  /* 0x0000002c00057824 */ /* 0x002fc400078e02ff */
[----:B------:R-:W-:-:S03]  /*1eb0*/  IMAD R4, R0, 0xb, RZ ;  /* 0x0000000b00047824 */ /* 0x000fc600078e02ff */
[----:B------:R-:W-:Y:S02]  /*1ec0*/  IADD3 R6, P1, R5, R58, RZ ;  /* 0x0000003a05067210 */ /* 0x000fe40007f3e0ff */
[-C--:B------:R-:W-:Y:S02]  /*1ed0*/  LEA.HI.X.SX32 R9, R4, R59.reuse, 0x1, P0 ;  /* 0x0000003b04097211 */ /* 0x080fe400000f0eff */
[----:B------:R-:W-:-:S03]  /*1ee0*/  LEA.HI.X.SX32 R7, R7, R59, 0x1, P1 ;  /* 0x0000003b07077211 */ /* 0x000fc600008f0eff */
[----:B------:R1:W2:Y:S04]  /*1ef0*/  LDG.E.U16 R19, [R8.64] ;  /* 0x0000000408137981 */ /* 0x0002a8000c1e1500 */
[----:B---3--:R-:W-:Y:S04]  /*1f00*/  STL [R1+0x2e8], R39 ;  /* 0x0002e82701007387 */ /* 0x008fe80000100800 */
[----:B------:R3:W-:Y:S04]  /*1f10*/  STL [R1+0x2e0], R16 ;  /* 0x0002e01001007387 */ /* 0x0007e80000100800 */
[----:B---3--:R3:W5:Y:S01]  /*1f20*/  LDG.E.U16 R16, [R6.64] ;  /* 0x0000000406107981 */ /* 0x008762000c1e1500 */
[----:B------:R-:W-:Y:S01]  /*1f30*/  IMAD R10, R0, 0x1e, RZ ;  /* 0x0000001e000a7824 */ /* 0x000fe200078e02ff */
[----:B------:R-:W-:-:S02]  /*1f40*/  IADD3 R4, P2, R26, R58, RZ ;  /* 0x0000003a1a047210 */ /* 0x000fc40007f5e0ff */
[----:B0-----:R-:W-:Y:S02]  /*1f50*/  LEA R3, R0, -R0, 0x4 ;  /* 0x8000000000037211 */ /* 0x001fe400078e20ff */
[-C--:B------:R-:W-:Y:S02]  /*1f60*/  IADD3 R2, P0, R10, R58.reuse, RZ ;  /* 0x0000003a0a027210 */ /* 0x080fe40007f1e0ff */
[-C--:B------:R-:W-:Y:S02]  /*1f70*/  LEA.HI.X.SX32 R5, R5, R59.reuse, 0x1, P2 ;  /* 0x0000003b05057211 */ /* 0x080fe400010f0eff */
[----:B------:R-:W-:Y:S01]  /*1f80*/  LEA.HI.X.SX32 R3, R3, R59, 0x1, P0 ;  /* 0x0000003b03037211 */ /* 0x000fe200000f0eff */
[C---:B-1----:R-:W-:Y:S02]  /*1f90*/  IMAD R8, R0.reuse, 0x3c, RZ ;  /* 0x0000003c00087824 */ /* 0x042fe400078e02ff */
[C---:B------:R-:W-:Y:S02]  /*1fa0*/  IMAD R9, R0.reuse, 0x26, RZ ;  /* 0x0000002600097824 */ /* 0x040fe400078e02ff */
[----:B---3--:R-:W-:Y:S01]  /*1fb0*/  IMAD R7, R0, 0x13, RZ ;  /* 0x0000001300077824 */ /* 0x008fe200078e02ff */
[----:B----4-:R0:W-:Y:S04]  /*1fc0*/  STL [R1+0x2c8], R13 ;  /* 0x0002c80d01007387 */ /* 0x0101e80000100800 */
[----:B--2---:R1:W-:Y:S04]  /*1fd0*/  STL [R1+0x2e4], R11 ;  /* 0x0002e40b01007387 */ /* 0x0043e80000100800 */
[----:B0-----:R0:W2:Y:S04]  /*1fe0*/  LDG.E.U16 R13, [R4.64] ;  /* 0x00000004040d7981 */ /* 0x0010a8000c1e1500 */
[----:B-1----:R1:W3:Y:S01]  /*1ff0*/  LDG.E.U16 R11, [R2.64] ;  /* 0x00000004020b7981 */ /* 0x0022e2000c1e1500 */
[----:B0-----:R-:W-:-:S04]  /*2000*/  IADD3 R4, P0, R8, R58, RZ ;  /* 0x0000003a08047210 */ /* 0x001fc80007f1e0ff */
[-C--:B------:R-:W-:Y:S01]  /*2010*/  LEA.HI.X.SX32 R5, R10, R59.reuse, 0x1, P0 ;  /* 0x0000003b0a057211 */ /* 0x080fe200000f0eff */
[----:B------:R-:W-:Y:S01]  /*2020*/  IMAD R10, R0, 0x4c, RZ ;  /* 0x0000004c000a7824 */ /* 0x000fe200078e02ff */
[-C--:B-1----:R-:W-:Y:S01]  /*2030*/  IADD3 R2, P1, R23, R58.reuse, RZ ;  /* 0x0000003a17027210 */ /* 0x082fe20007f3e0ff */
[----:B------:R0:W-:Y:S01]  /*2040*/  STL [R1+0x2dc], R20 ;  /* 0x0002dc1401007387 */ /* 0x0001e20000100800 */
[----:B------:R-:W-:Y:S02]  /*2050*/  IADD3 R6, P0, R9, R58, RZ ;  /* 0x0000003a09067210 */ /* 0x000fe40007f1e0ff */
[-C--:B------:R-:W-:Y:S01]  /*2060*/  LEA.HI.X.SX32 R3, R8, R59.reuse, 0x1, P1 ;  /* 0x0000003b08037211 */ /* 0x080fe200008f0eff */
[----:B------:R1:W-:Y:S01]  /*2070*/  STL [R1+0x2d8], R18 ;  /* 0x0002d81201007387 */ /* 0x0003e20000100800 */
[----:B------:R-:W-:-:S03]  /*2080*/  LEA.HI.X.SX32 R7, R7, R59, 0x1, P0 ;  /* 0x0000003b07077211 */ /* 0x000fc600000f0eff */
[----:B0-----:R0:W3:Y:S04]  /*2090*/  LDG.E.U16 R20, [R4.64] ;  /* 0x0000000404147981 */ /* 0x0010e8000c1e1500 */
[----:B-1----:R1:W3:Y:S01]  /*20a0*/  LDG.E.U16 R18, [R2.64] ;  /* 0x0000000402127981 */ /* 0x0022e2000c1e1500 */
[----:B0-----:R-:W-:-:S03]  /*20b0*/  IADD3 R4, P1, R10, R58, RZ ;  /* 0x0000003a0a047210 */ /* 0x001fc60007f3e0ff */
[----:B------:R0:W-:Y:S01]  /*20c0*/  STL [R1+0x328], R15 ;  /* 0x0003280f01007387 */ /* 0x0001e20000100800 */
[-C--:B------:R-:W-:Y:S02]  /*20d0*/  LEA.HI.X.SX32 R5, R9, R59.reuse, 0x1, P1 ;  /* 0x0000003b09057211 */ /* 0x080fe400008f0eff */
[----:B-1----:R-:W-:Y:S01]  /*20e0*/  IADD3 R2, P0, R29, R58, RZ ;  /* 0x0000003a1d027210 */ /* 0x002fe20007f1e0ff */
[----:B------:R1:W-:Y:S03]  /*20f0*/  STL [R1+0x2d0], R14 ;  /* 0x0002d00e01007387 */ /* 0x0003e60000100800 */
[----:B------:R-:W-:Y:S01]  /*2100*/  LEA.HI.X.SX32 R3, R10, R59, 0x1, P0 ;  /* 0x0000003b0a037211 */ /* 0x000fe200000f0eff */
[----:B0-----:R0:W3:Y:S04]  /*2110*/  LDG.E.U16 R15, [R6.64] ;  /* 0x00000004060f7981 */ /* 0x0010e8000c1e1500 */
[----:B-1----:R1:W3:Y:S01]  /*2120*/  LDG.E.U16 R14, [R4.64] ;  /* 0x00000004040e7981 */ /* 0x0022e2000c1e1500 */
[----:B------:R-:W-:-:S03]  /*2130*/  IMAD R9, R0, 0x2e, RZ ;  /* 0x0000002e00097824 */ /* 0x000fc600078e02ff */
[----:B------:R1:W-:Y:S02]  /*2140*/  STL [R1+0x2cc], R12 ;  /* 0x0002cc0c01007387 */ /* 0x0003e40000100800 */
[----:B0-----:R-:W-:Y:S01]  /*2150*/  IADD3 R6, P0, R9, R58, RZ ;  /* 0x0000003a09067210 */ /* 0x001fe20007f1e0ff */
[C---:B-1----:R-:W-:Y:S01]  /*2160*/  IMAD R5, R0.reuse, 0x5c, RZ ;  /* 0x0000005c00057824 */ /* 0x042fe200078e02ff */
[----:B------:R0:W3:Y:S01]  /*2170*/  LDG.E.U16 R12, [R2.64] ;  /* 0x00000004020c7981 */ /* 0x0000e2000c1e1500 */
[----:B------:R-:W-:-:S03]  /*2180*/  IMAD R4, R0, 0x17, RZ ;  /* 0x0000001700047824 */ /* 0x000fc600078e02ff */
[-C--:B------:R-:W-:Y:S02]  /*2190*/  IADD3 R8, P1, R5, R58.reuse, RZ ;  /* 0x0000003a05087210 */ /* 0x080fe40007f3e0ff */
[-C--:B------:R-:W-:Y:S02]  /*21a0*/  LEA.HI.X.SX32 R7, R4, R59.reuse, 0x1, P0 ;  /* 0x0000003b04077211 */ /* 0x080fe400000f0eff */
[----:B------:R-:W-:Y:S01]  /*21b0*/  LEA.HI.X.SX32 R9, R9, R59, 0x1, P1 ;  /* 0x0000003b09097211 */ /* 0x000fe200008f0eff */
[----:B------:R1:W-:Y:S04]  /*21c0*/  STL [R1+0x2c4], R19 ;  /* 0x0002c41301007387 */ /* 0x0003e80000100800 */
[----:B-1----:R1:W3:Y:S04]  /*21d0*/  LDG.E.U16 R19, [R6.64] ;  /* 0x0000000406137981 */ /* 0x0022e8000c1e1500 */
[----:B-----5:R5:W-:Y:S04]  /*21e0*/  STL [R1+0x2c0], R16 ;  /* 0x0002c01001007387 */ /* 0x020be80000100800 */
[----:B-----5:R5:W4:Y:S01]  /*21f0*/  LDG.E.U16 R16, [R8.64] ;  /* 0x0000000408107981 */ /* 0x020b22000c1e1500 */
[C---:B------:R-:W-:Y:S01]  /*2200*/  IMAD R10, R0.reuse, 0x36, RZ ;  /* 0x00000036000a7824 */ /* 0x040fe200078e02ff */
[----:B------:R-:W-:Y:S01]  /*2210*/  IADD3 R4, P2, R33, R58, RZ ;  /* 0x0000003a21047210 */ /* 0x000fe20007f5e0ff */
[----:B0-----:R-:W-:-:S02]  /*2220*/  IMAD R3, R0, 0x1b, RZ ;  /* 0x0000001b00037824 */ /* 0x001fc400078e02ff */
[----:B-1----:R-:W-:Y:S01]  /*2230*/  IMAD R6, R0, 0x6c, RZ ;  /* 0x0000006c00067824 */ /* 0x002fe200078e02ff */
[----:B------:R-:W-:Y:S02]  /*2240*/  LEA.HI.X.SX32 R5, R5, R59, 0x1, P2 ;  /* 0x0000003b05057211 */ /* 0x000fe400010f0eff */
[----:B------:R-:W-:-:S04]  /*2250*/  IADD3 R2, P0, R10, R58, RZ ;  /* 0x0000003a0a027210 */ /* 0x000fc80007f1e0ff */
[----:B------:R-:W-:Y:S01]  /*2260*/  LEA.HI.X.SX32 R3, R3, R59, 0x1, P0 ;  /* 0x0000003b03037211 */ /* 0x000fe200000f0eff */
[C---:B------:R-:W-:Y:S01]  /*2270*/  IMAD R7, R0.reuse, 0x3e, RZ ;  /* 0x0000003e00077824 */ /* 0x040fe200078e02ff */
[----:B-----5:R-:W-:Y:S01]  /*2280*/  LEA R9, R0, -R0, 0x5 ;  /* 0x8000000000097211 */ /* 0x020fe200078e28ff */
[----:B--2---:R0:W-:Y:S04]  /*2290*/  STL [R1+0x2b8], R13 ;  /* 0x0002b80d01007387 */ /* 0x0041e80000100800 */
[----:B---3--:R1:W-:Y:S04]  /*22a0*/  STL [R1+0x30c], R11 ;  /* 0x00030c0b01007387 */ /* 0x0083e80000100800 */
[----:B0-----:R0:W2:Y:S04]  /*22b0*/  LDG.E.U16 R13, [R2.64] ;  /* 0x00000004020d7981 */ /* 0x0010a8000c1e1500 */
[----:B-1----:R1:W3:Y:S02]  /*22c0*/  LDG.E.U16 R11, [R4.64] ;  /* 0x00000004040b7981 */ /* 0x0022e4000c1e1500 */
[----:B-1----:R-:W-:-:S02]  /*22d0*/  IADD3 R4, P0, R6, R58, RZ ;  /* 0x0000003a06047210 */ /* 0x002fc40007f1e0ff */
[-C--:B0-----:R-:W-:Y:S02]  /*22e0*/  IADD3 R2, P1, R34, R58.reuse, RZ ;  /* 0x0000003a22027210 */ /* 0x081fe40007f3e0ff */
[-C--:B------:R-:W-:Y:S01]  /*22f0*/  LEA.HI.X.SX32 R5, R10, R59.reuse, 0x1, P0 ;  /* 0x0000003b0a057211 */ /* 0x080fe200000f0eff */
[----:B------:R-:W-:Y:S01]  /*2300*/  IMAD R10, R0, 0x7c, RZ ;  /* 0x0000007c000a7824 */ /* 0x000fe200078e02ff */
[-C--:B------:R-:W-:Y:S02]  /*2310*/  IADD3 R8, P0, R7, R58.reuse, RZ ;  /* 0x0000003a07087210 */ /* 0x080fe40007f1e0ff */
[-C--:B------:R-:W-:Y:S01]  /*2320*/  LEA.HI.X.SX32 R3, R6, R59.reuse, 0x1, P1 ;  /* 0x0000003b06037211 */ /* 0x080fe200008f0eff */
[----:B------:R0:W2:Y:S01]  /*2330*/  LDG.E.U16 R23, [R4.64] ;  /* 0x0000000404177981 */ /* 0x0000a2000c1e1500 */
[----:B------:R-:W-:Y:S02]  /*2340*/  IADD3 R6, P1, R10, R58, RZ ;  /* 0x0000003a0a067210 */ /* 0x000fe40007f3e0ff */
[-C--:B------:R-:W-:Y:S01]  /*2350*/  LEA.HI.X.SX32 R9, R9, R59.reuse, 0x1, P0 ;  /* 0x0000003b09097211 */ /* 0x080fe200000f0eff */
[----:B------:R1:W-:Y:S01]  /*2360*/  STL [R1+0x2bc], R20 ;  /* 0x0002bc1401007387 */ /* 0x0003e20000100800 */
[----:B------:R-:W-:-:S02]  /*2370*/  LEA.HI.X.SX32 R7, R7, R59, 0x1, P1 ;  /* 0x0000003b07077211 */ /* 0x000fc400008f0eff */
[-C--:B0-----:R-:W-:Y:S01]  /*2380*/  IADD3 R4, P2, R30, R58.reuse, RZ ;  /* 0x0000003a1e047210 */ /* 0x081fe20007f5e0ff */
[----:B------:R0:W-:Y:S03]  /*2390*/  STL [R1+0x2ac], R18 ;  /* 0x0002ac1201007387 */ /* 0x0001e60000100800 */
[----:B------:R-:W-:Y:S01]  /*23a0*/  LEA.HI.X.SX32 R5, R10, R59, 0x1, P2 ;  /* 0x0000003b0a057211 */ /* 0x000fe200010f0eff */
[----:B-1----:R1:W2:Y:S04]  /*23b0*/  LDG.E.U16 R20, [R2.64] ;  /* 0x0000000402147981 */ /* 0x0022a8000c1e1500 */
[----:B------:R1:W-:Y:S04]  /*23c0*/  STL [R1+0x2b4], R15 ;  /* 0x0002b40f01007387 */ /* 0x0003e80000100800 */
[----:B0-----:R0:W2:Y:S01]  /*23d0*/  LDG.E.U16 R18, [R8.64] ;  /* 0x0000000408127981 */ /* 0x0010a2000c1e1500 */
[----:B-1----:R-:W-:-:S03]  /*23e0*/  LEA R2, P0, R0, R58, 0x2 ;  /* 0x0000003a00027211 */ /* 0x002fc600078010ff */
[----:B------:R1:W-:Y:S01]  /*23f0*/  STL [R1+0x2b0], R14 ;  /* 0x0002b00e01007387 */ /* 0x0003e20000100800 */
[----:B------:R-:W-:-:S03]  /*2400*/  LEA.HI.X.SX32 R3, R17, R59, 0x1, P0 ;  /* 0x0000003b11037211 */ /* 0x000fc600000f0eff */
[----:B------:R0:W2:Y:S04]  /*2410*/  LDG.E.U16 R15, [R6.64] ;  /* 0x00000004060f7981 */ /* 0x0000a8000c1e1500 */
[----:B-1----:R1:W2:Y:S01]  /*2420*/  LDG.E.U16 R14, [R4.64] ;  /* 0x00000004040e7981 */ /* 0x0022a2000c1e1500 */
[----:B0-----:R-:W-:-:S03]  /*2430*/  IMAD R8, R0, 0x104, RZ ;  /* 0x0000010400087824 */ /* 0x001fc600078e02ff */
[----:B------:R0:W-:Y:S01]  /*2440*/  STL [R1+0x2a8], R12 ;  /* 0x0002a80c01007387 */ /* 0x0001e20000100800 */
[----:B------:R-:W-:Y:S01]  /*2450*/  IMAD R6, R0, 0x114, RZ ;  /* 0x0000011400067824 */ /* 0x000fe200078e02ff */
[-C--:B------:R-:W-:Y:S01]  /*2460*/  IADD3 R8, P0, R8, R58.reuse, RZ ;  /* 0x0000003a08087210 */ /* 0x080fe20007f1e0ff */
[C---:B------:R-:W-:Y:S02]  /*2470*/  IMAD R10, R0.reuse, 0x8a, RZ ;  /* 0x0000008a000a7824 */ /* 0x040fe400078e02ff */
[----:B-1----:R-:W-:Y:S01]  /*2480*/  IMAD R4, R0, 0x124, RZ ;  /* 0x0000012400047824 */ /* 0x002fe200078e02ff */
[----:B0-----:R0:W2:Y:S01]  /*2490*/  LDG.E.U16 R12, [R2.64] ;  /* 0x00000004020c7981 */ /* 0x0010a2000c1e1500 */
[----:B------:R-:W-:-:S03]  /*24a0*/  IADD3 R6, P1, R6, R58, RZ ;  /* 0x0000003a06067210 */ /* 0x000fc60007f3e0ff */
[----:B------:R-:W-:Y:S02]  /*24b0*/  IADD3 R4, P2, R4, R58, RZ ;  /* 0x0000003a04047210 */ /* 0x000fe40007f5e0ff */
[-C--:B------:R-:W-:Y:S02]  /*24c0*/  LEA.HI.X.SX32 R9, R21, R59.reuse, 0x1, P0 ;  /* 0x0000003b15097211 */ /* 0x080fe400000f0eff */
[-C--:B------:R-:W-:Y:S02]  /*24d0*/  LEA.HI.X.SX32 R7, R10, R59.reuse, 0x1, P1 ;  /* 0x0000003b0a077211 */ /* 0x080fe400008f0eff */
[----:B------:R-:W-:Y:S01]  /*24e0*/  LEA.HI.X.SX32 R5, R22, R59, 0x1, P2 ;  /* 0x0000003b16057211 */ /* 0x000fe200010f0eff */
[----:B------:R1:W-:Y:S04]  /*24f0*/  STL [R1+0x2ec], R19 ;  /* 0x0002ec1301007387 */ /* 0x0003e80000100800 */
[----:B------:R0:W2:Y:S04]  /*2500*/  LDG.E.U16 R17, [R6.64] ;  /* 0x0000000406117981 */ /* 0x0000a8000c1e1500 */
[----:B-1----:R1:W2:Y:S04]  /*2510*/  LDG.E.U16 R19, [R8.64] ;  /* 0x0000000408137981 */ /* 0x0022a8000c1e1500 */
[----:B----4-:R4:W-:Y:S04]  /*2520*/  STL [R1+0x2a0], R16 ;  /* 0x0002a01001007387 */ /* 0x0109e80000100800 */
[----:B----4-:R4:W5:Y:S01]  /*2530*/  LDG.E.U16 R16, [R4.64] ;  /* 0x0000000404107981 */ /* 0x010962000c1e1500 */
[----:B0-----:R-:W-:-:S05]  /*2540*/  IMAD R2, R0, 0x134, RZ ;  /* 0x0000013400027824 */ /* 0x001fca00078e02ff */
[----:B------:R-:W-:Y:S01]  /*2550*/  IADD3 R2, P0, R2, R58, RZ ;  /* 0x0000003a02027210 */ /* 0x000fe20007f1e0ff */
[C---:B----4-:R-:W-:Y:S02]  /*2560*/  IMAD R4, R0.reuse, 0x144, RZ ;  /* 0x0000014400047824 */ /* 0x050fe400078e02ff */
[----:B------:R-:W-:-:S03]  /*2570*/  IMAD R5, R0, 0x4d, RZ ;  /* 0x0000004d00057824 */ /* 0x000fc600078e02ff */
[-C--:B------:R-:W-:Y:S01]  /*2580*/  IADD3 R4, P2, R4, R58.reuse, RZ ;  /* 0x0000003a04047210 */ /* 0x080fe20007f5e0ff */
[----:B---3--:R0:W-:Y:S02]  /*2590*/  STL [R1+0x298], R11 ;  /* 0x0002980b01007387 */ /* 0x0081e40000100800 */
[----:B0-----:R-:W-:Y:S02]  /*25a0*/  IMAD R11, R0, 0x9a, RZ ;  /* 0x0000009a000b7824 */ /* 0x001fe400078e02ff */
[----:B--2---:R0:W-:Y:S03]  /*25b0*/  STL [R1+0x2a4], R13 ;  /* 0x0002a40d01007387 */ /* 0x0041e60000100800 */
[CC--:B------:R-:W-:Y:S02]  /*25c0*/  LEA.HI.X.SX32 R3, R11.reuse, R59.reuse, 0x1, P0 ;  /* 0x0000003b0b037211 */ /* 0x0c0fe400000f0eff */
[-C--:B-1----:R-:W-:Y:S01]  /*25d0*/  IADD3 R8, P0, R10, R58.reuse, RZ ;  /* 0x0000003a0a087210 */ /* 0x082fe20007f1e0ff */
[----:B------:R-:W-:Y:S01]  /*25e0*/  IMAD R10, R0, 0xaa, RZ ;  /* 0x000000aa000a7824 */ /* 0x000fe200078e02ff */
[----:B------:R-:W-:Y:S01]  /*25f0*/  IADD3 R6, P1, R11, R58, RZ ;  /* 0x0000003a0b067210 */ /* 0x000fe20007f3e0ff */
[----:B0-----:R0:W2:Y:S03]  /*2600*/  LDG.E.U16 R13, [R2.64] ;  /* 0x00000004020d7981 */ /* 0x0010a6000c1e1500 */
[-C--:B------:R-:W-:Y:S01]  /*2610*/  LEA.HI.X.SX32 R7, R5, R59.reuse, 0x1, P1 ;  /* 0x0000003b05077211 */ /* 0x080fe200008f0eff */
[----:B------:R-:W-:Y:S01]  /*2620*/  STL [R1+0x29c], R23 ;  /* 0x00029c1701007387 */ /* 0x000fe20000100800 */
[----:B------:R-:W-:Y:S01]  /*2630*/  LEA.HI.X.SX32 R5, R24, R59, 0x1, P2 ;  /* 0x0000003b18057211 */ /* 0x000fe200010f0eff */
[----:B0-----:R-:W-:-:S02]  /*2640*/  IMAD R2, R0, 0x45, RZ ;  /* 0x0000004500027824 */ /* 0x001fc400078e02ff */
[----:B------:R-:W-:Y:S01]  /*2650*/  IMAD R3, R0, 0x55, RZ ;  /* 0x0000005500037824 */ /* 0x000fe200078e02ff */
[----:B------:R-:W-:Y:S02]  /*2660*/  STL [R1+0x294], R20 ;  /* 0x0002941401007387 */ /* 0x000fe40000100800 */
[-C--:B------:R-:W-:Y:S02]  /*2670*/  LEA.HI.X.SX32 R9, R2, R59.reuse, 0x1, P0 ;  /* 0x0000003b02097211 */ /* 0x080fe400000f0eff */
[----:B------:R-:W-:Y:S01]  /*2680*/  IADD3 R2, P0, R10, R58, RZ ;  /* 0x0000003a0a027210 */ /* 0x000fe20007f1e0ff */
[----:B------:R0:W-:Y:S03]  /*2690*/  STL [R1+0x2d4], R18 ;  /* 0x0002d41201007387 */ /* 0x0001e60000100800 */
[----:B------:R-:W-:Y:S01]  /*26a0*/  LEA.HI.X.SX32 R3, R3, R59, 0x1, P0 ;  /* 0x0000003b03037211 */ /* 0x000fe200000f0eff */
[----:B------:R1:W-:Y:S04]  /*26b0*/  STL [R1+0x28c], R15 ;  /* 0x00028c0f01007387 */ /* 0x0003e80000100800 */
[----:B0-----:R0:W3:Y:S04]  /*26c0*/  LDG.E.U16 R18, [R8.64] ;  /* 0x0000000408127981 */ /* 0x0010e8000c1e1500 */
[----:B------:R4:W-:Y:S04]  /*26d0*/  STL [R1+0x288], R14 ;  /* 0x0002880e01007387 */ /* 0x0009e80000100800 */
[----:B-1----:R1:W3:Y:S04]  /*26e0*/  LDG.E.U16 R15, [R6.64] ;  /* 0x00000004060f7981 */ /* 0x0022e8000c1e1500 */
[----:B----4-:R4:W3:Y:S01]  /*26f0*/  LDG.E.U16 R14, [R4.64] ;  /* 0x00000004040e7981 */ /* 0x0108e2000c1e1500 */
[----:B0-----:R-:W-:-:S03]  /*2700*/  IMAD R8, R0, 0x164, RZ ;  /* 0x0000016400087824 */ /* 0x001fc600078e02ff */
[----:B------:R0:W-:Y:S01]  /*2710*/  STL [R1+0x290], R12 ;  /* 0x0002900c01007387 */ /* 0x0001e20000100800 */
[----:B----4-:R-:W-:-:S03]  /*2720*/  IMAD R4, R0, 0x154, RZ ;  /* 0x0000015400047824 */ /* 0x010fc600078e02ff */
[----:B0-----:R0:W3:Y:S01]  /*2730*/  LDG.E.U16 R12, [R2.64] ;  /* 0x00000004020c7981 */ /* 0x0010e2000c1e1500 */
[----:B------:R-:W-:Y:S01]  /*2740*/  IMAD R5, R0, 0xba, RZ ;  /* 0x000000ba00057824 */ /* 0x000fe200078e02ff */
[-C--:B------:R-:W-:Y:S01]  /*2750*/  IADD3 R8, P1, R8, R58.reuse, RZ ;  /* 0x0000003a08087210 */ /* 0x080fe20007f3e0ff */
[----:B-1----:R-:W-:Y:S01]  /*2760*/  IMAD R7, R0, 0x184, RZ ;  /* 0x0000018400077824 */ /* 0x002fe200078e02ff */
[----:B0-----:R-:W-:Y:S01]  /*2770*/  IADD3 R2, P0, R4, R58, RZ ;  /* 0x0000003a04027210 */ /* 0x001fe20007f1e0ff */
[----:B------:R-:W-:-:S03]  /*2780*/  IMAD R4, R0, 0x174, RZ ;  /* 0x0000017400047824 */ /* 0x000fc600078e02ff */
[-C--:B------:R-:W-:Y:S01]  /*2790*/  LEA.HI.X.SX32 R3, R10, R59.reuse, 0x1, P0 ;  /* 0x0000003b0a037211 */ /* 0x080fe200000f0eff */
[----:B------:R-:W-:Y:S01]  /*27a0*/  IMAD R11, R0, 0x5d, RZ ;  /* 0x0000005d000b7824 */ /* 0x000fe200078e02ff */
[-C--:B------:R-:W-:Y:S02]  /*27b0*/  IADD3 R6, P0, R5, R58.reuse, RZ ;  /* 0x0000003a05067210 */ /* 0x080fe40007f1e0ff */
[-C--:B------:R-:W-:Y:S01]  /*27c0*/  IADD3 R4, P2, R4, R58.reuse, RZ ;  /* 0x0000003a04047210 */ /* 0x080fe20007f5e0ff */
[----:B------:R0:W3:Y:S01]  /*27d0*/  LDG.E.U16 R20, [R2.64] ;  /* 0x0000000402147981 */ /* 0x0000e2000c1e1500 */
[-C--:B------:R-:W-:Y:S02]  /*27e0*/  LEA.HI.X.SX32 R9, R25, R59.reuse, 0x1, P1 ;  /* 0x0000003b19097211 */ /* 0x080fe400008f0eff */
[----:B------:R-:W-:Y:S01]  /*27f0*/  LEA.HI.X.SX32 R5, R5, R59, 0x1, P2 ;  /* 0x0000003b05057211 */ /* 0x000fe200010f0eff */
[----:B------:R1:W-:Y:S01]  /*2800*/  STL [R1+0x284], R19 ;  /* 0x0002841301007387 */ /* 0x0003e20000100800 */
[----:B0-----:R-:W-:-:S02]  /*2810*/  IADD3 R2, P1, R7, R58, RZ ;  /* 0x0000003a07027210 */ /* 0x001fc40007f3e0ff */
[-C--:B------:R-:W-:Y:S01]  /*2820*/  LEA.HI.X.SX32 R7, R11, R59.reuse, 0x1, P0 ;  /* 0x0000003b0b077211 */ /* 0x080fe200000f0eff */
[----:B------:R0:W-:Y:S04]  /*2830*/  STL [R1+0x280], R17 ;  /* 0x0002801101007387 */ /* 0x0001e80000100800 */
[----:B-1----:R1:W3:Y:S04]  /*2840*/  LDG.E.U16 R19, [R8.64] ;  /* 0x0000000408137981 */ /* 0x0022e8000c1e1500 */
[----:B0-----:R0:W3:Y:S04]  /*2850*/  LDG.E.U16 R17, [R6.64] ;  /* 0x0000000406117981 */ /* 0x0010e8000c1e1500 */
[----:B-----5:R5:W-:Y:S04]  /*2860*/  STL [R1+0x27c], R16 ;  /* 0x00027c1001007387 */ /* 0x020be80000100800 */
[----:B-----5:R5:W4:Y:S01]  /*2870*/  LDG.E.U16 R16, [R4.64] ;  /* 0x0000000404107981 */ /* 0x020b22000c1e1500 */
[----:B------:R-:W-:Y:S01]  /*2880*/  LEA.HI.X.SX32 R3, R27, R59, 0x1, P1 ;  /* 0x0000003b1b037211 */ /* 0x000fe200008f0eff */
[----:B0-----:R-:W-:-:S02]  /*2890*/  IMAD R6, R0, 0x194, RZ ;  /* 0x0000019400067824 */ /* 0x001fc400078e02ff */
[C---:B------:R-:W-:Y:S02]  /*28a0*/  IMAD R10, R0.reuse, 0xda, RZ ;  /* 0x000000da000a7824 */ /* 0x040fe400078e02ff */
[C---:B-----5:R-:W-:Y:S02]  /*28b0*/  IMAD R5, R0.reuse, 0xca, RZ ;  /* 0x000000ca00057824 */ /* 0x060fe400078e02ff */
[----:B------:R-:W-:Y:S01]  /*28c0*/  IMAD R4, R0, 0x1a4, RZ ;  /* 0x000001a400047824 */ /* 0x000fe200078e02ff */
[-C--:B------:R-:W-:Y:S02]  /*28d0*/  IADD3 R6, P1, R6, R58.reuse, RZ ;  /* 0x0000003a06067210 */ /* 0x080fe40007f3e0ff */
[CC--:B-1----:R-:W-:Y:S02]  /*28e0*/  IADD3 R8, P0, R5.reuse, R58.reuse, RZ ;  /* 0x0000003a05087210 */ /* 0x0c2fe40007f1e0ff */
[----:B------:R-:W-:Y:S02]  /*28f0*/  IADD3 R4, P2, R4, R58, RZ ;  /* 0x0000003a04047210 */ /* 0x000fe40007f5e0ff */
[----:B------:R-:W-:-:S02]  /*2900*/  LEA.HI.X.SX32 R7, R5, R59, 0x1, P1 ;  /* 0x0000003b05077211 */ /* 0x000fc400008f0eff */
[----:B------:R-:W-:Y:S01]  /*2910*/  LEA.HI.X.SX32 R5, R28, R59, 0x1, P2 ;  /* 0x0000003b1c057211 */ /* 0x000fe200010f0eff */
[C---:B------:R-:W-:Y:S01]  /*2920*/  IMAD R11, R0.reuse, 0x75, RZ ;  /* 0x00000075000b7824 */ /* 0x040fe200078e02ff */
[----:B--2---:R0:W-:Y:S04]  /*2930*/  STL [R1+0x278], R13 ;  /* 0x0002780d01007387 */ /* 0x0041e80000100800 */
[----:B0-----:R0:W2:Y:S02]  /*2940*/  LDG.E.U16 R13, [R2.64] ;  /* 0x00000004020d7981 */ /* 0x0010a4000c1e1500 */
[C---:B0-----:R-:W-:Y:S02]  /*2950*/  IMAD R2, R0.reuse, 0x65, RZ ;  /* 0x0000006500027824 */ /* 0x041fe400078e02ff */
[----:B------:R-:W-:-:S03]  /*2960*/  IMAD R3, R0, 0x6d, RZ ;  /* 0x0000006d00037824 */ /* 0x000fc600078e02ff */
[-C--:B------:R-:W-:Y:S02]  /*2970*/  LEA.HI.X.SX32 R9, R2, R59.reuse, 0x1, P0 ;  /* 0x0000003b02097211 */ /* 0x080fe400000f0eff */
[----:B------:R-:W-:Y:S01]  /*2980*/  IADD3 R2, P0, R10, R58, RZ ;  /* 0x0000003a0a027210 */ /* 0x000fe20007f1e0ff */
[----:B---3--:R0:W-:Y:S03]  /*2990*/  STL [R1+0x274], R18 ;  /* 0x0002741201007387 */ /* 0x0081e60000100800 */
[----:B------:R-:W-:Y:S01]  /*29a0*/  LEA.HI.X.SX32 R3, R3, R59, 0x1, P0 ;  /* 0x0000003b03037211 */ /* 0x000fe200000f0eff */
[----:B------:R1:W-:Y:S04]  /*29b0*/  STL [R1+0x270], R15 ;  /* 0x0002700f01007387 */ /* 0x0003e80000100800 */
[----:B0-----:R0:W3:Y:S04]  /*29c0*/  LDG.E.U16 R18, [R8.64] ;  /* 0x0000000408127981 */ /* 0x0010e8000c1e1500 */
[----:B------:R5:W-:Y:S04]  /*29d0*/  STL [R1+0x25c], R14 ;  /* 0x00025c0e01007387 */ /* 0x000be80000100800 */
[----:B-1----:R1:W3:Y:S04]  /*29e0*/  LDG.E.U16 R15, [R6.64] ;  /* 0x00000004060f7981 */ /* 0x0022e8000c1e1500 */
[----:B-----5:R5:W3:Y:S04]  /*29f0*/  LDG.E.U16 R14, [R4.64] ;  /* 0x00000004040e7981 */ /* 0x020ae8000c1e1500 */
[----:B------:R0:W-:Y:S01]  /*2a00*/  STL [R1+0x26c], R12 ;  /* 0x00026c0c01007387 */ /* 0x0001e20000100800 */
[----:B-----5:R-:W-:-:S03]  /*2a10*/  IMAD R4, R0, 0x1b4, RZ ;  /* 0x000001b400047824 */ /* 0x020fc600078e02ff */
[----:B0-----:R0:W5:Y:S01]  /*2a20*/  LDG.E.U16 R12, [R2.64] ;  /* 0x00000004020c7981 */ /* 0x001162000c1e1500 */
[----:B------:R-:W-:Y:S01]  /*2a30*/  IMAD R8, R0, 0x1c4, RZ ;  /* 0x000001c400087824 */ /* 0x000fe200078e02ff */
[-C--:B0-----:R-:W-:Y:S02]  /*2a40*/  IADD3 R2, P0, R4, R58.reuse, RZ ;  /* 0x0000003a04027210 */ /* 0x081fe40007f1e0ff */
[----:B------:R-:W-:Y:S02]  /*2a50*/  STL [R1+0x248], R20 ;  /* 0x0002481401007387 */ /* 0x000fe40000100800 */
[-C--:B------:R-:W-:Y:S02]  /*2a60*/  LEA.HI.X.SX32 R3, R10, R59.reuse, 0x1, P0 ;  /* 0x0000003b0a037211 */ /* 0x080fe400000f0eff */
[----:B------:R-:W-:Y:S01]  /*2a70*/  IADD3 R8, P1, R8, R58, RZ ;  /* 0x0000003a08087210 */ /* 0x000fe20007f3e0ff */
[----:B------:R0:W-:Y:S04]  /*2a80*/  STL [R1+0x238], R19 ;  /* 0x0002381301007387 */ /* 0x0001e80000100800 */
[----:B------:R-:W-:Y:S01]  /*2a90*/  STL [R1+0x260], R17 ;  /* 0x0002601101007387 */ /* 0x000fe20000100800 */
[----:B------:R-:W-:Y:S01]  /*2aa0*/  LEA.HI.X.SX32 R9, R32, R59, 0x1, P1 ;  /* 0x0000003b20097211 */ /* 0x000fe200008f0eff */
[----:B------:R-:W-:-:S04]  /*2ab0*/  IMAD R5, R0, 0xea, RZ ;  /* 0x000000ea00057824 */ /* 0x000fc800078e02ff */
[----:B0-----:R0:W5:Y:S01]  /*2ac0*/  LDG.E.U16 R19, [R8.64] ;  /* 0x0000000408137981 */ /* 0x001162000c1e1500 */
[----:B-1----:R-:W-:Y:S01]  /*2ad0*/  IMAD R7, R0, 0x1e4, RZ ;  /* 0x000001e400077824 */ /* 0x002fe200078e02ff */
[-C--:B------:R-:W-:Y:S02]  /*2ae0*/  IADD3 R6, P0, R5, R58.reuse, RZ ;  /* 0x0000003a05067210 */ /* 0x080fe40007f1e0ff */
[----:B----4-:R1:W-:Y:S04]  /*2af0*/  STL [R1+0x220], R16 ;  /* 0x0002201001007387 */ /* 0x0103e80000100800 */
[----:B-1----:R1:W4:Y:S02]  /*2b00*/  LDG.E.U16 R16, [R2.64] ;  /* 0x0000000402107981 */ /* 0x002324000c1e1500 */
[----:B-1----:R-:W-:-:S02]  /*2b10*/  IADD3 R2, P1, R7, R58, RZ ;  /* 0x0000003a07027210 */ /* 0x002fc40007f3e0ff */
[----:B------:R-:W-:-:S05]  /*2b20*/  LEA.HI.X.SX32 R7, R11, R59, 0x1, P0 ;  /* 0x0000003b0b077211 */ /* 0x000fca00000f0eff */
[----:B------:R1:W4:Y:S01]  /*2b30*/  LDG.E.U16 R21, [R6.64] ;  /* 0x0000000406157981 */ /* 0x000322000c1e1500 */
[----:B------:R-:W-:-:S05]  /*2b40*/  IMAD R4, R0, 0x1d4, RZ ;  /* 0x000001d400047824 */ /* 0x000fca00078e02ff */
[----:B------:R-:W-:-:S04]  /*2b50*/  IADD3 R4, P2, R4, R58, RZ ;  /* 0x0000003a04047210 */ /* 0x000fc80007f5e0ff */
[-C--:B------:R-:W-:Y:S02]  /*2b60*/  LEA.HI.X.SX32 R5, R5, R59.reuse, 0x1, P2 ;  /* 0x0000003b05057211 */ /* 0x080fe400010f0eff */
[----:B------:R-:W-:-:S03]  /*2b70*/  LEA.HI.X.SX32 R3, R31, R59, 0x1, P1 ;  /* 0x0000003b1f037211 */ /* 0x000fc600008f0eff */
[----:B------:R0:W4:Y:S01]  /*2b80*/  LDG.E.U16 R20, [R4.64] ;  /* 0x0000000404147981 */ /* 0x000122000c1e1500 */
[----:B-1----:R-:W-:-:S03]  /*2b90*/  IMAD R6, R0, 0x1f4, RZ ;  /* 0x000001f400067824 */ /* 0x002fc600078e02ff */
[----:B------:R1:W4:Y:S01]  /*2ba0*/  LDG.E.U16 R17, [R2.64] ;  /* 0x0000000402117981 */ /* 0x000322000c1e1500 */
[C---:B------:R-:W-:Y:S02]  /*2bb0*/  IMAD R10, R0.reuse, 0x4a, RZ ;  /* 0x0000004a000a7824 */ /* 0x040fe400078e02ff */
[C---:B0-----:R-:W-:Y:S02]  /*2bc0*/  IMAD R5, R0.reuse, 0xfa, RZ ;  /* 0x000000fa00057824 */ /* 0x041fe400078e02ff */
[----:B-1----:R-:W-:-:S03]  /*2bd0*/  IMAD R2, R0, 0x7d, RZ ;  /* 0x0000007d00027824 */ /* 0x002fc600078e02ff */
[CC--:B------:R-:W-:Y:S01]  /*2be0*/  IADD3 R8, P0, R5.reuse, R58.reuse, RZ ;  /* 0x0000003a05087210 */ /* 0x0c0fe20007f1e0ff */
[----:B------:R-:W-:Y:S01]  /*2bf0*/  IMAD R3, R0, 0x25, RZ ;  /* 0x0000002500037824 */ /* 0x000fe200078e02ff */
[-C--:B------:R-:W-:Y:S02]  /*2c00*/  IADD3 R6, P2, R6, R58.reuse, RZ ;  /* 0x0000003a06067210 */ /* 0x080fe40007f5e0ff */
[-C--:B------:R-:W-:Y:S02]  /*2c10*/  LEA.HI.X.SX32 R9, R2, R59.reuse, 0x1, P0 ;  /* 0x0000003b02097211 */ /* 0x080fe400000f0eff */
[----:B------:R-:W-:Y:S02]  /*2c20*/  IADD3 R2, P0, R10, R58, RZ ;  /* 0x0000003a0a027210 */ /* 0x000fe40007f1e0ff */
[-C--:B------:R-:W-:Y:S01]  /*2c30*/  LEA.HI.X.SX32 R7, R5, R59.reuse, 0x1, P2 ;  /* 0x0000003b05077211 */ /* 0x080fe200010f0eff */
[----:B------:R0:W4:Y:S01]  /*2c40*/  LDG.E.U16 R24, [R8.64] ;  /* 0x0000000408187981 */ /* 0x000122000c1e1500 */
[----:B------:R-:W-:-:S05]  /*2c50*/  LEA.HI.X.SX32 R3, R3, R59, 0x1, P0 ;  /* 0x0000003b03037211 */ /* 0x000fca00000f0eff */
[----:B------:R1:W4:Y:S04]  /*2c60*/  LDG.E.U16 R11, [R2.64] ;  /* 0x00000004020b7981 */ /* 0x000328000c1e1500 */
[----:B--2---:R2:W-:Y:S02]  /*2c70*/  STL [R1+0x1cc], R13 ;  /* 0x0001cc0d01007387 */ /* 0x0045e40000100800 */
[----:B--2---:R-:W-:-:S05]  /*2c80*/  IMAD R13, R0, 0x84, RZ ;  /* 0x00000084000d7824 */ /* 0x004fca00078e02ff */
[----:B------:R-:W-:-:S04]  /*2c90*/  IADD3 R4, P1, R13, R58, RZ ;  /* 0x0000003a0d047210 */ /* 0x000fc80007f3e0ff */
[----:B------:R-:W-:Y:S01]  /*2ca0*/  LEA.HI.X.SX32 R5, R35, R59, 0x1, P1 ;  /* 0x0000003b23057211 */ /* 0x000fe200008f0eff */
[----:B---3--:R2:W-:Y:S04]  /*2cb0*/  STL [R1+0x250], R18 ;  /* 0x0002501201007387 */ /* 0x0085e80000100800 */
[----:B------:R3:W-:Y:S04]  /*2cc0*/  STL [R1+0x1b8], R15 ;  /* 0x0001b80f01007387 */ /* 0x0007e80000100800 */
[----:B--2---:R2:W4:Y:S04]  /*2cd0*/  LDG.E.U16 R18, [R6.64] ;  /* 0x0000000406127981 */ /* 0x004528000c1e1500 */
[----:B------:R0:W-:Y:S01]  /*2ce0*/  STL [R1+0x140], R14 ;  /* 0x0001400e01007387 */ /* 0x0001e20000100800 */
[----:B---3--:R-:W-:-:S02]  /*2cf0*/  IMAD R15, R0, 0xa4, RZ ;  /* 0x000000a4000f7824 */ /* 0x008fc400078e02ff */
[----:B0-----:R-:W-:Y:S01]  /*2d00*/  IMAD R14, R0, 0x94, RZ ;  /* 0x00000094000e7824 */ /* 0x001fe200078e02ff */
[----:B-----5:R0:W-:Y:S04]  /*2d10*/  STL [R1+0x24c], R12 ;  /* 0x00024c0c01007387 */ /* 0x0201e80000100800 */
[-C--:B-1----:R-:W-:Y:S01]  /*2d20*/  IADD3 R2, P0, R14, R58.reuse, RZ ;  /* 0x0000003a0e027210 */ /* 0x082fe20007f1e0ff */
[----:B--2---:R-:W-:Y:S01]  /*2d30*/  IMAD R7, R0, 0x2d, RZ ;  /* 0x0000002d00077824 */ /* 0x004fe200078e02ff */
[----:B------:R-:W-:Y:S01]  /*2d40*/  IADD3 R8, P1, R15, R58, RZ ;  /* 0x0000003a0f087210 */ /* 0x000fe20007f3e0ff */
[----:B0-----:R0:W2:Y:S01]  /*2d50*/  LDG.E.U16 R12, [R4.64] ;  /* 0x00000004040c7981 */ /* 0x0010a2000c1e1500 */
[-C--:B------:R-:W-:Y:S02]  /*2d60*/  LEA.HI.X.SX32 R3, R10, R59.reuse, 0x1, P0 ;  /* 0x0000003b0a037211 */ /* 0x080fe400000f0eff */
[----:B------:R-:W-:-:S03]  /*2d70*/  LEA.HI.X.SX32 R9, R36, R59, 0x1, P1 ;  /* 0x0000003b24097211 */ /* 0x000fc600008f0eff */
[----:B------:R1:W3:Y:S01]  /*2d80*/  LDG.E.U16 R27, [R2.64] ;  /* 0x00000004021b7981 */ /* 0x0002e2000c1e1500 */
[----:B0-----:R-:W-:-:S03]  /*2d90*/  IMAD R5, R0, 0x5a, RZ ;  /* 0x0000005a00057824 */ /* 0x001fc600078e02ff */
[----:B------:R0:W3:Y:S02]  /*2da0*/  LDG.E.U16 R26, [R8.64] ;  /* 0x00000004081a7981 */ /* 0x0000e4000c1e1500 */
[----:B------:R-:W-:-:S04]  /*2db0*/  IADD3 R6, P0, R5, R58, RZ ;  /* 0x0000003a05067210 */ /* 0x000fc80007f1e0ff */
[----:B------:R-:W-:-:S05]  /*2dc0*/  LEA.HI.X.SX32 R7, R7, R59, 0x1, P0 ;  /* 0x0000003b07077211 */ /* 0x000fca00000f0eff */
[----:B------:R0:W3:Y:S04]  /*2dd0*/  LDG.E.U16 R23, [R6.64] ;  /* 0x0000000406177981 */ /* 0x0000e8000c1e1500 */
[----:B----4-:R4:W-:Y:S02]  /*2de0*/  STL [R1+0xfc], R16 ;  /* 0x0000fc1001007387 */ /* 0x0109e40000100800 */
[----:B----4-:R-:W-:-:S05]  /*2df0*/  IMAD R16, R0, 0xb4, RZ ;  /* 0x000000b400107824 */ /* 0x010fca00078e02ff */
[----:B------:R-:W-:Y:S01]  /*2e00*/  IADD3 R4, P2, R16, R58, RZ ;  /* 0x0000003a10047210 */ /* 0x000fe20007f5e0ff */
[----:B------:R4:W-:Y:S03]  /*2e10*/  STL [R1+0xe4], R19 ;  /* 0x0000e41301007387 */ /* 0x0009e60000100800 */
[----:B------:R-:W-:-:S05]  /*2e20*/  LEA.HI.X.SX32 R5, R5, R59, 0x1, P2 ;  /* 0x0000003b05057211 */ /* 0x000fca00010f0eff */
[----:B------:R0:W5:Y:S01]  /*2e30*/  LDG.E.U16 R22, [R4.64] ;  /* 0x0000000404167981 */ /* 0x000162000c1e1500 */
[----:B----4-:R-:W-:-:S05]  /*2e40*/  IMAD R19, R0, 0xc4, RZ ;  /* 0x000000c400137824 */ /* 0x010fca00078e02ff */
[----:B-1----:R-:W-:-:S04]  /*2e50*/  IADD3 R2, P1, R19, R58, RZ ;  /* 0x0000003a13027210 */ /* 0x002fc80007f3e0ff */
[----:B------:R-:W-:Y:S01]  /*2e60*/  LEA.HI.X.SX32 R3, R37, R59, 0x1, P1 ;  /* 0x0000003b25037211 */ /* 0x000fe200008f0eff */
[----:B------:R1:W-:Y:S01]  /*2e70*/  STL [R1+0x23c], R21 ;  /* 0x00023c1501007387 */ /* 0x0003e20000100800 */
[----:B0-----:R-:W-:-:S03]  /*2e80*/  IMAD R5, R0, 0x6a, RZ ;  /* 0x0000006a00057824 */ /* 0x001fc600078e02ff */
[----:B-1----:R0:W4:Y:S02]  /*2e90*/  LDG.E.U16 R21, [R2.64] ;  /* 0x0000000402157981 */ /* 0x002124000c1e1500 */
[----:B------:R-:W-:Y:S01]  /*2ea0*/  IADD3 R8, P0, R5, R58, RZ ;  /* 0x0000003a05087210 */ /* 0x000fe20007f1e0ff */
[----:B0-----:R-:W-:-:S05]  /*2eb0*/  IMAD R2, R0, 0x35, RZ ;  /* 0x0000003500027824 */ /* 0x001fca00078e02ff */
[----:B------:R-:W-:-:S05]  /*2ec0*/  LEA.HI.X.SX32 R9, R2, R59, 0x1, P0 ;  /* 0x0000003b02097211 */ /* 0x000fca00000f0eff */
[----:B------:R0:W4:Y:S04]  /*2ed0*/  LDG.E.U16 R25, [R8.64] ;  /* 0x0000000408197981 */ /* 0x000128000c1e1500 */
[----:B------:R1:W-:Y:S04]  /*2ee0*/  STL [R1+0xcc], R20 ;  /* 0x0000cc1401007387 */ /* 0x0003e80000100800 */
[----:B------:R0:W-:Y:S01]  /*2ef0*/  STL [R1+0xb4], R17 ;  /* 0x0000b41101007387 */ /* 0x0001e20000100800 */
[C---:B------:R-:W-:Y:S02]  /*2f00*/  IMAD R10, R0.reuse, 0x7a, RZ ;  /* 0x0000007a000a7824 */ /* 0x040fe400078e02ff */
[----:B-1----:R-:W-:-:S02]  /*2f10*/  IMAD R20, R0, 0xe4, RZ ;  /* 0x000000e400147824 */ /* 0x002fc400078e02ff */
[----:B0-----:R-:W-:-:S03]  /*2f20*/  IMAD R17, R0, 0xd4, RZ ;  /* 0x000000d400117824 */ /* 0x001fc600078e02ff */
[-C--:B------:R-:W-:Y:S01]  /*2f30*/  IADD3 R4, P2, R20, R58.reuse, RZ ;  /* 0x0000003a14047210 */ /* 0x080fe20007f5e0ff */
[----:B------:R-:W-:Y:S01]  /*2f40*/  IMAD R3, R0, 0x3d, RZ ;  /* 0x0000003d00037824 */ /* 0x000fe200078e02ff */
[-C--:B------:R-:W-:Y:S02]  /*2f50*/  IADD3 R6, P1, R17, R58.reuse, RZ ;  /* 0x0000003a11067210 */ /* 0x080fe40007f3e0ff */
[----:B------:R-:W-:Y:S02]  /*2f60*/  IADD3 R2, P0, R10, R58, RZ ;  /* 0x0000003a0a027210 */ /* 0x000fe40007f1e0ff */
[-C--:B------:R-:W-:Y:S01]  /*2f70*/  LEA.HI.X.SX32 R7, R5, R59.reuse, 0x1, P1 ;  /* 0x0000003b05077211 */ /* 0x080fe200008f0eff */
[----:B------:R0:W-:Y:S01]  /*2f80*/  STL [R1+0x224], R24 ;  /* 0x0002241801007387 */ /* 0x0001e20000100800 */
[-C--:B------:R-:W-:Y:S02]  /*2f90*/  LEA.HI.X.SX32 R5, R38, R59.reuse, 0x1, P2 ;  /* 0x0000003b26057211 */ /* 0x080fe400010f0eff */
[----:B------:R-:W-:Y:S01]  /*2fa0*/  LEA.HI.X.SX32 R3, R3, R59, 0x1, P0 ;  /* 0x0000003b03037211 */ /* 0x000fe200000f0eff */
[----:B0-----:R0:W4:Y:S02]  /*2fb0*/  LDG.E.U16 R24, [R6.64] ;  /* 0x0000000406187981 */ /* 0x001124000c1e1500 */
[----:B0-----:R-:W-:-:S02]  /*2fc0*/  IMAD R6, R0, 0x106, RZ ;  /* 0x0000010600067824 */ /* 0x001fc400078e02ff */
[----:B------:R0:W-:Y:S01]  /*2fd0*/  STL [R1+0x9c], R18 ;  /* 0x00009c1201007387 */ /* 0x0001e20000100800 */
[----:B------:R-:W-:Y:S02]  /*2fe0*/  IMAD R7, R0, 0x83, RZ ;  /* 0x0000008300077824 */ /* 0x000fe400078e02ff */
[----:B------:R-:W-:Y:S01]  /*2ff0*/  IADD3 R6, P1, R6, R58, RZ ;  /* 0x0000003a06067210 */ /* 0x000fe20007f3e0ff */
[----:B0-----:R-:W-:-:S05]  /*3000*/  IMAD R18, R0, 0xf4, RZ ;  /* 0x000000f400127824 */ /* 0x001fca00078e02ff */
[----:B------:R-:W-:Y:S02]  /*3010*/  IADD3 R8, P0, R18, R58, RZ ;  /* 0x0000003a12087210 */ /* 0x000fe40007f1e0ff */
[-C--:B------:R-:W-:Y:S02]  /*3020*/  LEA.HI.X.SX32 R7, R7, R59.reuse, 0x1, P1 ;  /* 0x0000003b07077211 */ /* 0x080fe400008f0eff */
[----:B------:R-:W-:Y:S01]  /*3030*/  LEA.HI.X.SX32 R9, R10, R59, 0x1, P0 ;  /* 0x0000003b0a097211 */ /* 0x000fe200000f0eff */
[----:B--2---:R0:W-:Y:S04]  /*3040*/  STL [R1+0x228], R12 ;  /* 0x0002280c01007387 */ /* 0x0041e80000100800 */
[----:B------:R1:W-:Y:S04]  /*3050*/  STL [R1+0x22c], R11 ;  /* 0x00022c0b01007387 */ /* 0x0003e80000100800 */
[----:B0-----:R0:W2:Y:S04]  /*3060*/  LDG.E.U16 R12, [R4.64] ;  /* 0x00000004040c7981 */ /* 0x0010a8000c1e1500 */
[----:B-1----:R1:W2:Y:S04]  /*3070*/  LDG.E.U16 R11, [R2.64] ;  /* 0x00000004020b7981 */ /* 0x0022a8000c1e1500 */
[----:B---3--:R-:W-:Y:S01]  /*3080*/  STL [R1+0x21c], R27 ;  /* 0x00021c1b01007387 */ /* 0x008fe20000100800 */
[----:B0-----:R-:W-:-:S03]  /*3090*/  IMAD R4, R0, 0x116, RZ ;  /* 0x0000011600047824 */ /* 0x001fc600078e02ff */
[----:B------:R-:W-:Y:S01]  /*30a0*/  STL [R1+0x214], R26 ;  /* 0x0002141a01007387 */ /* 0x000fe20000100800 */
[----:B-1----:R-:W-:-:S03]  /*30b0*/  IMAD R2, R0, 0x126, RZ ;  /* 0x0000012600027824 */ /* 0x002fc600078e02ff */
[----:B------:R0:W-:Y:S01]  /*30c0*/  STL [R1+0x218], R23 ;  /* 0x0002181701007387 */ /* 0x0001e20000100800 */
[----:B------:R-:W-:Y:S01]  /*30d0*/  IMAD R5, R0, 0x8b, RZ ;  /* 0x0000008b00057824 */ /* 0x000fe200078e02ff */
[-C--:B------:R-:W-:Y:S01]  /*30e0*/  IADD3 R4, P2, R4, R58.reuse, RZ ;  /* 0x0000003a04047210 */ /* 0x080fe20007f5e0ff */
[----:B------:R-:W-:Y:S01]  /*30f0*/  IMAD R3, R0, 0x93, RZ ;  /* 0x0000009300037824 */ /* 0x000fe200078e02ff */
[----:B------:R-:W-:Y:S01]  /*3100*/  IADD3 R2, P0, R2, R58, RZ ;  /* 0x0000003a02027210 */ /* 0x000fe20007f1e0ff */
[----:B0-----:R0:W3:Y:S01]  /*3110*/  LDG.E.U16 R23, [R8.64] ;  /* 0x0000000408177981 */ /* 0x0010e2000c1e1500 */
[-C--:B------:R-:W-:Y:S02]  /*3120*/  LEA.HI.X.SX32 R5, R5, R59.reuse, 0x1, P2 ;  /* 0x0000003b05057211 */ /* 0x080fe400010f0eff */
[----:B------:R-:W-:-:S05]  /*3130*/  LEA.HI.X.SX32 R3, R3, R59, 0x1, P0 ;  /* 0x0000003b03037211 */ /* 0x000fca00000f0eff */
[----:B------:R1:W3:Y:S01]  /*3140*/  LDG.E.U16 R10, [R2.64] ;  /* 0x00000004020a7981 */ /* 0x0002e2000c1e1500 */
[----:B0-----:R-:W-:-:S05]  /*3150*/  IMAD R8, R0, 0x136, RZ ;  /* 0x0000013600087824 */ /* 0x001fca00078e02ff */
[----:B------:R-:W-:Y:S01]  /*3160*/  IADD3 R8, P0, R8, R58, RZ ;  /* 0x0000003a08087210 */ /* 0x000fe20007f1e0ff */
[----:B-1----:R-:W-:-:S05]  /*3170*/  IMAD R3, R0, 0x9b, RZ ;  /* 0x0000009b00037824 */ /* 0x002fca00078e02ff */
[----:B------:R-:W-:Y:S01]  /*3180*/  LEA.HI.X.SX32 R9, R3, R59, 0x1, P0 ;  /* 0x0000003b03097211 */ /* 0x000fe200000f0eff */
[----:B-----5:R0:W-:Y:S04]  /*3190*/  STL [R1+0x210], R22 ;  /* 0x0002101601007387 */ /* 0x0201e80000100800 */
[----:B0-----:R0:W5:Y:S04]  /*31a0*/  LDG.E.U16 R22, [R6.64] ;  /* 0x0000000406167981 */ /* 0x001168000c1e1500 */
[----:B----4-:R1:W-:Y:S04]  /*31b0*/  STL [R1+0x20c], R21 ;  /* 0x00020c1501007387 */ /* 0x0103e80000100800 */
[----:B-1----:R1:W4:Y:S04]  /*31c0*/  LDG.E.U16 R21, [R4.64] ;  /* 0x0000000404157981 */ /* 0x002328000c1e1500 */
[----:B------:R0:W-:Y:S04]  /*31d0*/  STL [R1+0x208], R25 ;  /* 0x0002081901007387 */ /* 0x0001e80000100800 */
[----:B0-----:R0:W4:Y:S01]  /*31e0*/  LDG.E.U16 R25, [R8.64] ;  /* 0x0000000408197981 */ /* 0x001122000c1e1500 */
[----:B------:R-:W-:-:S02]  /*31f0*/  IMAD R2, R0, 0x166, RZ ;  /* 0x0000016600027824 */ /* 0x000fc400078e02ff */
[----:B------:R-:W-:-:S03]  /*3200*/  IMAD R3, R0, 0xb3, RZ ;  /* 0x000000b300037824 */ /* 0x000fc600078e02ff */
[-C--:B------:R-:W-:Y:S01]  /*3210*/  IADD3 R2, P0, R2, R58.reuse, RZ ;  /* 0x0000003a02027210 */ /* 0x080fe20007f1e0ff */
[C---:B------:R-:W-:Y:S02]  /*3220*/  IMAD R6, R0.reuse, 0x146, RZ ;  /* 0x0000014600067824 */ /* 0x040fe400078e02ff */
[C---:B-1----:R-:W-:Y:S01]  /*3230*/  IMAD R4, R0.reuse, 0x156, RZ ;  /* 0x0000015600047824 */ /* 0x042fe200078e02ff */
[-C--:B------:R-:W-:Y:S01]  /*3240*/  LEA.HI.X.SX32 R3, R3, R59.reuse, 0x1, P0 ;  /* 0x0000003b03037211 */ /* 0x080fe200000f0eff */
[----:B------:R-:W-:Y:S01]  /*3250*/  IMAD R7, R0, 0xa3, RZ ;  /* 0x000000a300077824 */ /* 0x000fe200078e02ff */
[-C--:B------:R-:W-:Y:S01]  /*3260*/  IADD3 R6, P1, R6, R58.reuse, RZ ;  /* 0x0000003a06067210 */ /* 0x080fe20007f3e0ff */
[----:B0-----:R-:W-:Y:S01]  /*3270*/  IMAD R8, R0, 0x176, RZ ;  /* 0x0000017600087824 */ /* 0x001fe200078e02ff */
[----:B------:R-:W-:Y:S01]  /*3280*/  IADD3 R4, P2, R4, R58, RZ ;  /* 0x0000003a04047210 */ /* 0x000fe20007f5e0ff */
[----:B------:R-:W-:Y:S01]  /*3290*/  IMAD R5, R0, 0xab, RZ ;  /* 0x000000ab00057824 */ /* 0x000fe200078e02ff */
[----:B------:R-:W-:-:S02]  /*32a0*/  LEA.HI.X.SX32 R7, R7, R59, 0x1, P1 ;  /* 0x0000003b07077211 */ /* 0x000fc400008f0eff */
[----:B------:R-:W-:Y:S02]  /*32b0*/  IADD3 R8, P0, R8, R58, RZ ;  /* 0x0000003a08087210 */ /* 0x000fe40007f1e0ff */
[----:B------:R-:W-:Y:S01]  /*32c0*/  LEA.HI.X.SX32 R5, R5, R59, 0x1, P2 ;  /* 0x0000003b05057211 */ /* 0x000fe200010f0eff */
[----:B------:R0:W-:Y:S04]  /*32d0*/  STL [R1+0x200], R24 ;  /* 0x0002001801007387 */ /* 0x0001e80000100800 */
[----:B0-----:R0:W4:Y:S02]  /*32e0*/  LDG.E.U16 R24, [R6.64] ;  /* 0x0000000406187981 */ /* 0x001124000c1e1500 */
[C---:B0-----:R-:W-:Y:S02]  /*32f0*/  IMAD R6, R0.reuse, 0x186, RZ ;  /* 0x0000018600067824 */ /* 0x041fe400078e02ff */
[----:B------:R-:W-:-:S03]  /*3300*/  IMAD R7, R0, 0xc3, RZ ;  /* 0x000000c300077824 */ /* 0x000fc600078e02ff */
[----:B------:R-:W-:-:S04]  /*3310*/  IADD3 R6, P1, R6, R58, RZ ;  /* 0x0000003a06067210 */ /* 0x000fc80007f3e0ff */
[----:B------:R-:W-:Y:S01]  /*3320*/  LEA.HI.X.SX32 R7, R7, R59, 0x1, P1 ;  /* 0x0000003b07077211 */ /* 0x000fe200008f0eff */
[----:B--2---:R0:W-:Y:S04]  /*3330*/  STL [R1+0x1fc], R12 ;  /* 0x0001fc0c01007387 */ /* 0x0041e80000100800 */
[----:B------:R1:W-:Y:S04]  /*3340*/  STL [R1+0x204], R11 ;  /* 0x0002040b01007387 */ /* 0x0003e80000100800 */
[----:B0-----:R0:W2:Y:S04]  /*3350*/  LDG.E.U16 R12, [R4.64] ;  /* 0x00000004040c7981 */ /* 0x0010a8000c1e1500 */
[----:B-1----:R1:W2:Y:S02]  /*3360*/  LDG.E.U16 R11, [R2.64] ;  /* 0x00000004020b7981 */ /* 0x0022a4000c1e1500 */
[----:B-1----:R-:W-:-:S02]  /*3370*/  IMAD R3, R0, 0xbb, RZ ;  /* 0x000000bb00037824 */ /* 0x002fc400078e02ff */
[----:B---3--:R1:W-:Y:S03]  /*3380*/  STL [R1+0x1f8], R23 ;  /* 0x0001f81701007387 */ /* 0x0083e60000100800 */
[-C--:B------:R-:W-:Y:S01]  /*3390*/  LEA.HI.X.SX32 R9, R3, R59.reuse, 0x1, P0 ;  /* 0x0000003b03097211 */ /* 0x080fe200000f0eff */
[C---:B0-----:R-:W-:Y:S02]  /*33a0*/  IMAD R4, R0.reuse, 0x196, RZ ;  /* 0x0000019600047824 */ /* 0x041fe400078e02ff */
[C---:B------:R-:W-:Y:S02]  /*33b0*/  IMAD R2, R0.reuse, 0x1a6, RZ ;  /* 0x000001a600027824 */ /* 0x040fe400078e02ff */
[----:B------:R-:W-:Y:S01]  /*33c0*/  IMAD R5, R0, 0xcb, RZ ;  /* 0x000000cb00057824 */ /* 0x000fe200078e02ff */
[-C--:B------:R-:W-:Y:S01]  /*33d0*/  IADD3 R4, P2, R4, R58.reuse, RZ ;  /* 0x0000003a04047210 */ /* 0x080fe20007f5e0ff */
[----:B------:R-:W-:Y:S01]  /*33e0*/  IMAD R3, R0, 0xd3, RZ ;  /* 0x000000d300037824 */ /* 0x000fe200078e02ff */
[----:B------:R-:W-:Y:S01]  /*33f0*/  IADD3 R2, P0, R2, R58, RZ ;  /* 0x0000003a02027210 */ /* 0x000fe20007f1e0ff */
[----:B-1----:R0:W3:Y:S01]  /*3400*/  LDG.E.U16 R23, [R6.64] ;  /* 0x0000000406177981 */ /* 0x0020e2000c1e1500 */
[----:B------:R-:W-:-:S02]  /*3410*/  LEA.HI.X.SX32 R5, R5, R59, 0x1, P2 ;  /* 0x0000003b05057211 */ /* 0x000fc400010f0eff */
[----:B------:R-:W-:Y:S01]  /*3420*/  LEA.HI.X.SX32 R3, R3, R59, 0x1, P0 ;  /* 0x0000003b03037211 */ /* 0x000fe200000f0eff */
[C---:B0-----:R-:W-:Y:S02]  /*3430*/  IMAD R6, R0.reuse, 0x1c6, RZ ;  /* 0x000001c600067824 */ /* 0x041fe400078e02ff */
[----:B------:R-:W-:-:S03]  /*3440*/  IMAD R7, R0, 0xe3, RZ ;  /* 0x000000e300077824 */ /* 0x000fc600078e02ff */
[----:B------:R-:W-:-:S04]  /*3450*/  IADD3 R6, P1, R6, R58, RZ ;  /* 0x0000003a06067210 */ /* 0x000fc80007f3e0ff */
[----:B------:R-:W-:-:S05]  /*3460*/  LEA.HI.X.SX32 R7, R7, R59, 0x1, P1 ;  /* 0x0000003b07077211 */ /* 0x000fca00008f0eff */
[----:B------:R0:W3:Y:S04]  /*3470*/  LDG.E.U16 R28, [R6.64] ;  /* 0x00000004061c7981 */ /* 0x0000e8000c1e1500 */
[----:B-----5:R1:W-:Y:S04]  /*3480*/  STL [R1+0x1f4], R22 ;  /* 0x0001f41601007387 */ /* 0x0203e80000100800 */
[----:B-1----:R1:W5:Y:S04]  /*3490*/  LDG.E.U16 R22, [R8.64] ;  /* 0x0000000408167981 */ /* 0x002368000c1e1500 */
[----:B----4-:R4:W-:Y:S04]  /*34a0*/  STL [R1+0x1f0], R21 ;  /* 0x0001f01501007387 */ /* 0x0109e80000100800 */
[----:B------:R0:W-:Y:S04]  /*34b0*/  STL [R1+0x1ec], R10 ;  /* 0x0001ec0a01007387 */ /* 0x0001e80000100800 */
[----:B----4-:R4:W3:Y:S04]  /*34c0*/  LDG.E.U16 R21, [R4.64] ;  /* 0x0000000404157981 */ /* 0x0108e8000c1e1500 */
[----:B0-----:R0:W3:Y:S01]  /*34d0*/  LDG.E.U16 R10, [R2.64] ;  /* 0x00000004020a7981 */ /* 0x0010e2000c1e1500 */
[----:B-1----:R-:W-:-:S05]  /*34e0*/  IMAD R8, R0, 0x1b6, RZ ;  /* 0x000001b600087824 */ /* 0x002fca00078e02ff */
[----:B------:R-:W-:Y:S01]  /*34f0*/  IADD3 R8, P0, R8, R58, RZ ;  /* 0x0000003a08087210 */ /* 0x000fe20007f1e0ff */
[C---:B0-----:R-:W-:Y:S01]  /*3500*/  IMAD R3, R0.reuse, 0xdb, RZ ;  /* 0x000000db00037824 */ /* 0x041fe200078e02ff */
[----:B------:R0:W-:Y:S01]  /*3510*/  STL [R1+0x1e8], R25 ;  /* 0x0001e81901007387 */ /* 0x0001e20000100800 */
[----:B----4-:R-:W-:-:S03]  /*3520*/  IMAD R4, R0, 0x1d6, RZ ;  /* 0x000001d600047824 */ /* 0x010fc600078e02ff */
[-C--:B------:R-:W-:Y:S01]  /*3530*/  LEA.HI.X.SX32 R9, R3, R59.reuse, 0x1, P0 ;  /* 0x0000003b03097211 */ /* 0x080fe200000f0eff */
[----:B------:R-:W-:Y:S01]  /*3540*/  IMAD R2, R0, 0x1e6, RZ ;  /* 0x000001e600027824 */ /* 0x000fe200078e02ff */
[-C--:B------:R-:W-:Y:S01]  /*3550*/  IADD3 R4, P2, R4, R58.reuse, RZ ;  /* 0x0000003a04047210 */ /* 0x080fe20007f5e0ff */
[C---:B------:R-:W-:Y:S02]  /*3560*/  IMAD R5, R0.reuse, 0xeb, RZ ;  /* 0x000000eb00057824 */ /* 0x040fe400078e02ff */
[----:B0-----:R0:W4:Y:S01]  /*3570*/  LDG.E.U16 R25, [R8.64] ;  /* 0x0000000408197981 */ /* 0x001122000c1e1500 */
[----:B------:R-:W-:Y:S01]  /*3580*/  IMAD R3, R0, 0xf3, RZ ;  /* 0x000000f300037824 */ /* 0x000fe200078e02ff */
[----:B------:R-:W-:Y:S02]  /*3590*/  IADD3 R2, P0, R2, R58, RZ ;  /* 0x0000003a02027210 */ /* 0x000fe40007f1e0ff */
[-C--:B------:R-:W-:Y:S02]  /*35a0*/  LEA.HI.X.SX32 R5, R5, R59.reuse, 0x1, P2 ;  /* 0x0000003b05057211 */ /* 0x080fe400010f0eff */
[----:B------:R-:W-:-:S03]  /*35b0*/  LEA.HI.X.SX32 R3, R3, R59, 0x1, P0 ;  /* 0x0000003b03037211 */ /* 0x000fc600000f0eff */
[----:B------:R1:W4:Y:S04]  /*35c0*/  LDG.E.U16 R27, [R4.64] ;  /* 0x00000004041b7981 */ /* 0x000328000c1e1500 */
[----:B------:R1:W4:Y:S01]  /*35d0*/  LDG.E.U16 R26, [R2.64] ;  /* 0x00000004021a7981 */ /* 0x000322000c1e1500 */
[C---:B0-----:R-:W-:Y:S02]  /*35e0*/  IMAD R8, R0.reuse, 0x1f6, RZ ;  /* 0x000001f600087824 */ /* 0x041fe400078e02ff */
[C---:B------:R-:W-:Y:S01]  /*35f0*/  IMAD R7, R0.reuse, 0x23, RZ ;  /* 0x0000002300077824 */ /* 0x040fe200078e02ff */
[----:B------:R0:W-:Y:S01]  /*3600*/  STL [R1+0x1e4], R24 ;  /* 0x0001e41801007387 */ /* 0x0001e20000100800 */
[----:B-1----:R-:W-:Y:S01]  /*3610*/  IMAD R2, R0, 0xfb, RZ ;  /* 0x000000fb00027824 */ /* 0x002fe200078e02ff */
[----:B------:R-:W-:Y:S01]  /*3620*/  IADD3 R8, P2, R8, R58, RZ ;  /* 0x0000003a08087210 */ /* 0x000fe20007f5e0ff */
[----:B------:R-:W-:-:S02]  /*3630*/  IMAD R5, R0, 0x2b, RZ ;  /* 0x0000002b00057824 */ /* 0x000fc400078e02ff */
[----:B------:R-:W-:Y:S01]  /*3640*/  IMAD R3, R0, 0x33, RZ ;  /* 0x0000003300037824 */ /* 0x000fe200078e02ff */
[----:B------:R-:W-:-:S05]  /*3650*/  LEA.HI.X.SX32 R9, R2, R59, 0x1, P2 ;  /* 0x0000003b02097211 */ /* 0x000fca00010f0eff */
[----:B------:R1:W4:Y:S01]  /*3660*/  LDG.E.U16 R32, [R8.64] ;  /* 0x0000000408207981 */ /* 0x000322000c1e1500 */
[----:B0-----:R-:W-:-:S03]  /*3670*/  IMAD R24, R0, 0x96, RZ ;  /* 0x0000009600187824 */ /* 0x001fc600078e02ff */
[----:B--2---:R0:W-:Y:S04]  /*3680*/  STL [R1+0x1e0], R12 ;  /* 0x0001e00c01007387 */ /* 0x0041e80000100800 */
[----:B------:R2:W-:Y:S01]  /*3690*/  STL [R1+0x1dc], R11 ;  /* 0x0001dc0b01007387 */ /* 0x0005e20000100800 */
[C---:B0-----:R-:W-:Y:S02]  /*36a0*/  IMAD R12, R0.reuse, 0x56, RZ ;  /* 0x00000056000c7824 */ /* 0x041fe400078e02ff */
[----:B--2---:R-:W-:-:S03]  /*36b0*/  IMAD R11, R0, 0x46, RZ ;  /* 0x00000046000b7824 */ /* 0x004fc600078e02ff */
[-C--:B------:R-:W-:Y:S02]  /*36c0*/  IADD3 R4, P1, R12, R58.reuse, RZ ;  /* 0x0000003a0c047210 */ /* 0x080fe40007f3e0ff */
[----:B------:R-:W-:Y:S02]  /*36d0*/  IADD3 R6, P0, R11, R58, RZ ;  /* 0x0000003a0b067210 */ /* 0x000fe40007f1e0ff */
[-C--:B------:R-:W-:Y:S02]  /*36e0*/  LEA.HI.X.SX32 R5, R5, R59.reuse, 0x1, P1 ;  /* 0x0000003b05057211 */ /* 0x080fe400008f0eff */
[----:B------:R-:W-:-:S03]  /*36f0*/  LEA.HI.X.SX32 R7, R7, R59, 0x1, P0 ;  /* 0x0000003b07077211 */ /* 0x000fc600000f0eff */
[----:B------:R0:W2:Y:S04]  /*3700*/  LDG.E.U16 R30, [R4.64] ;  /* 0x00000004041e7981 */ /* 0x0000a8000c1e1500 */
[----:B------:R1:W2:Y:S01]  /*3710*/  LDG.E.U16 R31, [R6.64] ;  /* 0x00000004061f7981 */ /* 0x0002a2000c1e1500 */
[C---:B0-----:R-:W-:Y:S02]  /*3720*/  IMAD R5, R0.reuse, 0x4b, RZ ;  /* 0x0000004b00057824 */ /* 0x041fe400078e02ff */
[C---:B-1----:R-:W-:Y:S01]  /*3730*/  IMAD R7, R0.reuse, 0x43, RZ ;  /* 0x0000004300077824 */ /* 0x042fe200078e02ff */
[----:B-----5:R0:W-:Y:S02]  /*3740*/  STL [R1+0x1d8], R22 ;  /* 0x0001d81601007387 */ /* 0x0201e40000100800 */
[----:B0-----:R-:W-:-:S05]  /*3750*/  IMAD R22, R0, 0x66, RZ ;  /* 0x0000006600167824 */ /* 0x001fca00078e02ff */
[----:B------:R-:W-:Y:S01]  /*3760*/  IADD3 R2, P2, R22, R58, RZ ;  /* 0x0000003a16027210 */ /* 0x000fe20007f5e0ff */
[----:B---3--:R-:W-:Y:S03]  /*3770*/  STL [R1+0x1c4], R23 ;  /* 0x0001c41701007387 */ /* 0x008fe60000100800 */
[----:B------:R-:W-:Y:S01]  /*3780*/  LEA.HI.X.SX32 R3, R3, R59, 0x1, P2 ;  /* 0x0000003b03037211 */ /* 0x000fe200010f0eff */
[----:B------:R-:W-:Y:S04]  /*3790*/  STL [R1+0x1a4], R21 ;  /* 0x0001a41501007387 */ /* 0x000fe80000100800 */
[----:B------:R0:W-:Y:S04]  /*37a0*/  STL [R1+0x13c], R10 ;  /* 0x00013c0a01007387 */ /* 0x0001e80000100800 */
[----:B0-----:R0:W3:Y:S01]  /*37b0*/  LDG.E.U16 R10, [R2.64] ;  /* 0x00000004020a7981 */ /* 0x0010e2000c1e1500 */
[----:B------:R-:W-:-:S02]  /*37c0*/  IMAD R21, R0, 0x76, RZ ;  /* 0x0000007600157824 */ /* 0x000fc400078e02ff */
[----:B------:R-:W-:-:S03]  /*37d0*/  IMAD R23, R0, 0x86, RZ ;  /* 0x0000008600177824 */ /* 0x000fc600078e02ff */
[-C--:B------:R-:W-:Y:S01]  /*37e0*/  IADD3 R8, P0, R21, R58.reuse, RZ ;  /* 0x0000003a15087210 */ /* 0x080fe20007f1e0ff */
[C---:B0-----:R-:W-:Y:S01]  /*37f0*/  IMAD R2, R0.reuse, 0x3b, RZ ;  /* 0x0000003b00027824 */ /* 0x041fe200078e02ff */
[----:B----4-:R0:W-:Y:S01]  /*3800*/  STL [R1+0xf8], R25 ;  /* 0x0000f81901007387 */ /* 0x0101e20000100800 */
[-C--:B------:R-:W-:Y:S01]  /*3810*/  IADD3 R6, P1, R23, R58.reuse, RZ ;  /* 0x0000003a17067210 */ /* 0x080fe20007f3e0ff */
[----:B------:R-:W-:Y:S01]  /*3820*/  IMAD R3, R0, 0x53, RZ ;  /* 0x0000005300037824 */ /* 0x000fe200078e02ff */
[-C--:B------:R-:W-:Y:S02]  /*3830*/  IADD3 R4, P2, R24, R58.reuse, RZ ;  /* 0x0000003a18047210 */ /* 0x080fe40007f5e0ff */
[-C--:B------:R-:W-:Y:S01]  /*3840*/  LEA.HI.X.SX32 R9, R2, R59.reuse, 0x1, P0 ;  /* 0x0000003b02097211 */ /* 0x080fe200000f0eff */
[----:B0-----:R-:W-:Y:S01]  /*3850*/  IMAD R25, R0, 0xa6, RZ ;  /* 0x000000a600197824 */ /* 0x001fe200078e02ff */
[----:B------:R-:W-:Y:S01]  /*3860*/  LEA.HI.X.SX32 R7, R7, R59, 0x1, P1 ;  /* 0x0000003b07077211 */ /* 0x000fe200008f0eff */
[----:B------:R0:W-:Y:S03]  /*3870*/  STL [R1+0xe0], R28 ;  /* 0x0000e01c01007387 */ /* 0x0001e60000100800 */
[----:B------:R-:W-:-:S02]  /*3880*/  IADD3 R2, P0, R25, R58, RZ ;  /* 0x0000003a19027210 */ /* 0x000fc40007f1e0ff */
[-C--:B------:R-:W-:Y:S01]  /*3890*/  LEA.HI.X.SX32 R5, R5, R59.reuse, 0x1, P2 ;  /* 0x0000003b05057211 */ /* 0x080fe200010f0eff */
[----:B------:R1:W4:Y:S01]  /*38a0*/  LDG.E.U16 R29, [R8.64] ;  /* 0x00000004081d7981 */ /* 0x000322000c1e1500 */
[----:B------:R-:W-:-:S03]  /*38b0*/  LEA.HI.X.SX32 R3, R3, R59, 0x1, P0 ;  /* 0x0000003b03037211 */ /* 0x000fc600000f0eff */
[----:B------:R5:W-:Y:S04]  /*38c0*/  STL [R1+0xc8], R27 ;  /* 0x0000c81b01007387 */ /* 0x000be80000100800 */
[----:B------:R-:W-:Y:S04]  /*38d0*/  STL.64 [R1+0x898], R22 ;  /* 0x0008981601007387 */ /* 0x000fe80000100a00 */
[----:B0-----:R0:W4:Y:S04]  /*38e0*/  LDG.E.U16 R28, [R6.64] ;  /* 0x00000004061c7981 */ /* 0x001128000c1e1500 */
[----:B------:R0:W-:Y:S04]  /*38f0*/  STL [R1+0xb0], R26 ;  /* 0x0000b01a01007387 */ /* 0x0001e80000100800 */
[----:B-----5:R5:W4:Y:S04]  /*3900*/  LDG.E.U16 R27, [R4.64] ;  /* 0x00000004041b7981 */ /* 0x020b28000c1e1500 */
[----:B0-----:R0:W4:Y:S01]  /*3910*/  LDG.E.U16 R26, [R2.64] ;  /* 0x00000004021a7981 */ /* 0x001122000c1e1500 */
[----:B------:R-:W-:-:S02]  /*3920*/  IMAD R34, R0, 0xb6, RZ ;  /* 0x000000b600227824 */ /* 0x000fc400078e02ff */
[C---:B------:R-:W-:Y:S02]  /*3930*/  IMAD R36, R0.reuse, 0xc6, RZ ;  /* 0x000000c600247824 */ /* 0x040fe400078e02ff */
[C---:B------:R-:W-:Y:S01]  /*3940*/  IMAD R37, R0.reuse, 0xd6, RZ ;  /* 0x000000d600257824 */ /* 0x040fe200078e02ff */
[----:B------:R-:W-:Y:S01]  /*3950*/  STL.64 [R1+0x870], R24 ;  /* 0x0008701801007387 */ /* 0x000fe20000100a00 */
[----:B------:R-:W-:Y:S01]  /*3960*/  IMAD R7, R0, 0x63, RZ ;  /* 0x0000006300077824 */ /* 0x000fe200078e02ff */
[-C--:B-1----:R-:W-:Y:S01]  /*3970*/  IADD3 R8, P0, R34, R58.reuse, RZ ;  /* 0x0000003a22087210 */ /* 0x082fe20007f1e0ff */
[C---:B0-----:R-:W-:Y:S01]  /*3980*/  IMAD R2, R0.reuse, 0x5b, RZ ;  /* 0x0000005b00027824 */ /* 0x041fe200078e02ff */
[----:B------:R-:W-:Y:S01]  /*3990*/  STL [R1+0x880], R25 ;  /* 0x0008801901007387 */ /* 0x000fe20000100800 */
[----:B-----5:R-:W-:Y:S01]  /*39a0*/  IMAD R5, R0, 0x6b, RZ ;  /* 0x0000006b00057824 */ /* 0x020fe200078e02ff */
[-C--:B------:R-:W-:Y:S02]  /*39b0*/  IADD3 R6, P1, R36, R58.reuse, RZ ;  /* 0x0000003a24067210 */ /* 0x080fe40007f3e0ff */
[----:B------:R0:W-:Y:S01]  /*39c0*/  STL [R1+0x98], R32 ;  /* 0x0000982001007387 */ /* 0x0001e20000100800 */
[----:B------:R-:W-:-:S02]  /*39d0*/  IADD3 R4, P2, R37, R58, RZ ;  /* 0x0000003a25047210 */ /* 0x000fc40007f5e0ff */
[-C--:B------:R-:W-:Y:S02]  /*39e0*/  LEA.HI.X.SX32 R9, R2, R59.reuse, 0x1, P0 ;  /* 0x0000003b02097211 */ /* 0x080fe400000f0eff */
[-C--:B------:R-:W-:Y:S02]  /*39f0*/  LEA.HI.X.SX32 R7, R7, R59.reuse, 0x1, P1 ;  /* 0x0000003b07077211 */ /* 0x080fe400008f0eff */
[----:B------:R-:W-:Y:S01]  /*3a00*/  LEA.HI.X.SX32 R5, R5, R59, 0x1, P2 ;  /* 0x0000003b05057211 */ /* 0x000fe200010f0eff */
[C---:B------:R-:W-:Y:S01]  /*3a10*/  IMAD R3, R0.reuse, 0x73, RZ ;  /* 0x0000007300037824 */ /* 0x040fe200078e02ff */
[----:B0-----:R0:W5:Y:S04]  /*3a20*/  LDG.E.U16 R32, [R8.64] ;  /* 0x0000000408207981 */ /* 0x001168000c1e1500 */
[----:B------:R1:W5:Y:S04]  /*3a30*/  LDG.E.U16 R24, [R4.64] ;  /* 0x0000000404187981 */ /* 0x000368000c1e1500 */
[----:B--2---:R2:W-:Y:S04]  /*3a40*/  STL [R1+0x1b0], R31 ;  /* 0x0001b01f01007387 */ /* 0x0045e80000100800 */
[----:B------:R-:W-:Y:S04]  /*3a50*/  STL [R1+0x1ac], R30 ;  /* 0x0001ac1e01007387 */ /* 0x000fe80000100800 */
[----:B--2---:R2:W5:Y:S02]  /*3a60*/  LDG.E.U16 R31, [R6.64] ;  /* 0x00000004061f7981 */ /* 0x004564000c1e1500 */
[----:B--2---:R-:W-:-:S05]  /*3a70*/  IMAD R6, R0, 0xf6, RZ ;  /* 0x000000f600067824 */ /* 0x004fca00078e02ff */
[----:B-1----:R-:W-:Y:S01]  /*3a80*/  IADD3 R4, P1, R6, R58, RZ ;  /* 0x0000003a06047210 */ /* 0x002fe20007f3e0ff */
[C---:B------:R-:W-:Y:S01]  /*3a90*/  IMAD R6, R0.reuse, 0x108, RZ ;  /* 0x0000010800067824 */ /* 0x040fe200078e02ff */
[----:B------:R-:W-:-:S04]  /*3aa0*/  SHF.L.U32 R7, R0, 0x2, RZ ;  /* 0x0000000200077819 */ /* 0x000fc800000006ff */
[----:B------:R-:W-:Y:S01]  /*3ab0*/  IADD3 R6, P2, R6, R58, RZ ;  /* 0x0000003a06067210 */ /* 0x000fe20007f5e0ff */
[----:B---3--:R1:W-:Y:S02]  /*3ac0*/  STL [R1+0x1a8], R10 ;  /* 0x0001a80a01007387 */ /* 0x0083e40000100800 */
[----:B-1----:R-:W-:-:S05]  /*3ad0*/  IMAD R10, R0, 0xe6, RZ ;  /* 0x000000e6000a7824 */ /* 0x002fca00078e02ff */
[----:B------:R-:W-:-:S04]  /*3ae0*/  IADD3 R2, P0, R10, R58, RZ ;  /* 0x0000003a0a027210 */ /* 0x000fc80007f1e0ff */
[----:B------:R-:W-:-:S05]  /*3af0*/  LEA.HI.X.SX32 R3, R3, R59, 0x1, P0 ;  /* 0x0000003b03037211 */ /* 0x000fca00000f0eff */
[----:B------:R1:W2:Y:S01]  /*3b00*/  LDG.E.U16 R22, [R2.64] ;  /* 0x0000000402167981 */ /* 0x0002a2000c1e1500 */
[C---:B------:R-:W-:Y:S01]  /*3b10*/  IMAD R10, R0.reuse, 0x8c, RZ ;  /* 0x0000008c000a7824 */ /* 0x040fe200078e02ff */
[C---:B0-----:R-:W-:Y:S01]  /*3b20*/  LEA R8, P0, R0.reuse, R58, 0x3 ;  /* 0x0000003a00087211 */ /* 0x041fe200078018ff */
[C---:B-1----:R-:W-:Y:S02]  /*3b30*/  IMAD R2, R0.reuse, 0x7b, RZ ;  /* 0x0000007b00027824 */ /* 0x042fe400078e02ff */
[----:B------:R-:W-:-:S03]  /*3b40*/  IMAD R3, R0, 0x118, RZ ;  /* 0x0000011800037824 */ /* 0x000fc600078e02ff */
[-C--:B------:R-:W-:Y:S02]  /*3b50*/  LEA.HI.X.SX32 R5, R2, R59.reuse, 0x1, P1 ;  /* 0x0000003b02057211 */ /* 0x080fe400008f0eff */
[----:B------:R-:W-:Y:S02]  /*3b60*/  IADD3 R2, P1, R10, R58, RZ ;  /* 0x0000003a0a027210 */ /* 0x000fe40007f3e0ff */
[-C--:B------:R-:W-:Y:S01]  /*3b70*/  LEA.HI.X.SX32 R9, R7, R59.reuse, 0x1, P0 ;  /* 0x0000003b07097211 */ /* 0x080fe200000f0eff */
[----:B------:R0:W3:Y:S01]  /*3b80*/  LDG.E.U16 R30, [R4.64] ;  /* 0x00000004041e7981 */ /* 0x0000e2000c1e1500 */
[----:B------:R-:W-:-:S03]  /*3b90*/  LEA.HI.X.SX32 R7, R13, R59, 0x1, P2 ;  /* 0x0000003b0d077211 */ /* 0x000fc600010f0eff */
[----:B------:R-:W-:Y:S01]  /*3ba0*/  STL.64 [R1+0x878], R36 ;  /* 0x0008782401007387 */ /* 0x000fe20000100a00 */
[----:B0-----:R-:W-:Y:S02]  /*3bb0*/  IADD3 R4, P0, R3, R58, RZ ;  /* 0x0000003a03047210 */ /* 0x001fe40007f1e0ff */
[-C--:B------:R-:W-:Y:S01]  /*3bc0*/  LEA.HI.X.SX32 R3, R11, R59.reuse, 0x1, P1 ;  /* 0x0000003b0b037211 */ /* 0x080fe200008f0eff */
[----:B----4-:R0:W-:Y:S01]  /*3bd0*/  STL [R1+0x19c], R29 ;  /* 0x00019c1d01007387 */ /* 0x0101e20000100800 */
[----:B------:R-:W-:-:S03]  /*3be0*/  LEA.HI.X.SX32 R5, R10, R59, 0x1, P0 ;  /* 0x0000003b0a057211 */ /* 0x000fc600000f0eff */
[----:B------:R1:W-:Y:S04]  /*3bf0*/  STL [R1+0x198], R28 ;  /* 0x0001981c01007387 */ /* 0x0003e80000100800 */
[----:B------:R4:W-:Y:S04]  /*3c00*/  STL [R1+0x194], R27 ;  /* 0x0001941b01007387 */ /* 0x0009e80000100800 */
[----:B0-----:R0:W3:Y:S04]  /*3c10*/  LDG.E.U16 R29, [R8.64] ;  /* 0x00000004081d7981 */ /* 0x0010e8000c1e1500 */
[----:B-1----:R1:W3:Y:S04]  /*3c20*/  LDG.E.U16 R28, [R6.64] ;  /* 0x00000004061c7981 */ /* 0x0022e8000c1e1500 */
[----:B------:R0:W-:Y:S04]  /*3c30*/  STL [R1+0x190], R26 ;  /* 0x0001901a01007387 */ /* 0x0001e80000100800 */
[----:B----4-:R4:W3:Y:S04]  /*3c40*/  LDG.E.U16 R27, [R2.64] ;  /* 0x00000004021b7981 */ /* 0x0108e8000c1e1500 */
[----:B0-----:R0:W3:Y:S01]  /*3c50*/  LDG.E.U16 R26, [R4.64] ;  /* 0x00000004041a7981 */ /* 0x0010e2000c1e1500 */
[----:B----4-:R-:W-:-:S02]  /*3c60*/  IMAD R2, R0, 0x128, RZ ;  /* 0x0000012800027824 */ /* 0x010fc400078e02ff */
[----:B------:R-:W-:-:S03]  /*3c70*/  IMAD R10, R0, 0x9c, RZ ;  /* 0x0000009c000a7824 */ /* 0x000fc600078e02ff */
[-C--:B------:R-:W-:Y:S01]  /*3c80*/  IADD3 R2, P1, R2, R58.reuse, RZ ;  /* 0x0000003a02027210 */ /* 0x080fe20007f3e0ff */
[C---:B0-----:R-:W-:Y:S02]  /*3c90*/  IMAD R5, R0.reuse, 0x4e, RZ ;  /* 0x0000004e00057824 */ /* 0x041fe400078e02ff */
[----:B------:R-:W-:Y:S01]  /*3ca0*/  IMAD R4, R0, 0x138, RZ ;  /* 0x0000013800047824 */ /* 0x000fe200078e02ff */
[----:B------:R-:W-:Y:S01]  /*3cb0*/  LEA.HI.X.SX32 R3, R14, R59, 0x1, P1 ;  /* 0x0000003b0e037211 */ /* 0x000fe200008f0eff */
[C---:B-1----:R-:W-:Y:S01]  /*3cc0*/  IMAD R7, R0.reuse, 0x27, RZ ;  /* 0x0000002700077824 */ /* 0x042fe200078e02ff */
[-C--:B------:R-:W-:Y:S01]  /*3cd0*/  IADD3 R8, P0, R5, R58.reuse, RZ ;  /* 0x0000003a05087210 */ /* 0x080fe20007f1e0ff */
[----:B------:R-:W-:Y:S01]  /*3ce0*/  IMAD R11, R0, 0x148, RZ ;  /* 0x00000148000b7824 */ /* 0x000fe200078e02ff */
[-C--:B------:R-:W-:Y:S01]  /*3cf0*/  IADD3 R6, P1, R10, R58.reuse, RZ ;  /* 0x0000003a0a067210 */ /* 0x080fe20007f3e0ff */
[----:B-----5:R-:W-:Y:S01]  /*3d00*/  STL [R1+0x188], R32 ;  /* 0x0001882001007387 */ /* 0x020fe20000100800 */
[----:B------:R-:W-:-:S02]  /*3d10*/  IADD3 R4, P2, R4, R58, RZ ;  /* 0x0000003a04047210 */ /* 0x000fc40007f5e0ff */
[-C--:B------:R-:W-:Y:S02]  /*3d20*/  LEA.HI.X.SX32 R9, R7, R59.reuse, 0x1, P0 ;  /* 0x0000003b07097211 */ /* 0x080fe400000f0eff */
[-C--:B------:R-:W-:Y:S02]  /*3d30*/  LEA.HI.X.SX32 R7, R5, R59.reuse, 0x1, P1 ;  /* 0x0000003b05077211 */ /* 0x080fe400008f0eff */
[----:B------:R-:W-:Y:S01]  /*3d40*/  LEA.HI.X.SX32 R5, R10, R59, 0x1, P2 ;  /* 0x0000003b0a057211 */ /* 0x000fe200010f0eff */
[----:B------:R0:W4:Y:S04]  /*3d50*/  LDG.E.U16 R13, [R8.64] ;  /* 0x00000004080d7981 */ /* 0x000128000c1e1500 */
[----:B------:R-:W-:Y:S04]  /*3d60*/  STL [R1+0x184], R31 ;  /* 0x0001841f01007387 */ /* 0x000fe80000100800 */
[----:B------:R1:W-:Y:S04]  /*3d70*/  STL [R1+0x180], R24 ;  /* 0x0001801801007387 */ /* 0x0003e80000100800 */
[----:B-1----:R1:W5:Y:S02]  /*3d80*/  LDG.E.U16 R24, [R2.64] ;  /* 0x0000000402187981 */ /* 0x002364000c1e1500 */
[----:B-1----:R-:W-:-:S04]  /*3d90*/  IADD3 R2, P0, R11, R58, RZ ;  /* 0x0000003a0b027210 */ /* 0x002fc80007f1e0ff */
[----:B------:R-:W-:Y:S02]  /*3da0*/  LEA.HI.X.SX32 R3, R15, R59, 0x1, P0 ;  /* 0x0000003b0f037211 */ /* 0x000fe400000f0eff */
[----:B------:R1:W4:Y:S01]  /*3db0*/  LDG.E.U16 R15, [R4.64] ;  /* 0x00000004040f7981 */ /* 0x000322000c1e1500 */
[----:B0-----:R-:W-:-:S03]  /*3dc0*/  IMAD R8, R0, 0x158, RZ ;  /* 0x0000015800087824 */ /* 0x001fc600078e02ff */
[----:B------:R0:W4:Y:S01]  /*3dd0*/  LDG.E.U16 R10, [R2.64] ;  /* 0x00000004020a7981 */ /* 0x000122000c1e1500 */
[C---:B-1----:R-:W-:Y:S02]  /*3de0*/  IMAD R5, R0.reuse, 0xac, RZ ;  /* 0x000000ac00057824 */ /* 0x042fe400078e02ff */
[C---:B------:R-:W-:Y:S02]  /*3df0*/  IMAD R4, R0.reuse, 0x168, RZ ;  /* 0x0000016800047824 */ /* 0x040fe400078e02ff */
[----:B0-----:R-:W-:Y:S01]  /*3e00*/  IMAD R2, R0, 0x178, RZ ;  /* 0x0000017800027824 */ /* 0x001fe200078e02ff */
[-C--:B------:R-:W-:Y:S01]  /*3e10*/  IADD3 R8, P1, R8, R58.reuse, RZ ;  /* 0x0000003a08087210 */ /* 0x080fe20007f3e0ff */
[----:B------:R-:W-:Y:S01]  /*3e20*/  IMAD R14, R0, 0xbc, RZ ;  /* 0x000000bc000e7824 */ /* 0x000fe200078e02ff */
[-C--:B------:R-:W-:Y:S02]  /*3e30*/  IADD3 R4, P2, R4, R58.reuse, RZ ;  /* 0x0000003a04047210 */ /* 0x080fe40007f5e0ff */
[C---:B------:R-:W-:Y:S01]  /*3e40*/  LEA.HI.X.SX32 R9, R5.reuse, R59, 0x1, P1 ;  /* 0x0000003b05097211 */ /* 0x040fe200008f0eff */
[----:B--2---:R0:W-:Y:S04]  /*3e50*/  STL [R1+0x17c], R22 ;  /* 0x00017c1601007387 */ /* 0x0041e80000100800 */
[----:B0-----:R0:W2:Y:S02]  /*3e60*/  LDG.E.U16 R22, [R6.64] ;  /* 0x0000000406167981 */ /* 0x0010a4000c1e1500 */
[----:B0-----:R-:W-:-:S04]  /*3e70*/  IADD3 R6, P0, R5, R58, RZ ;  /* 0x0000003a05067210 */ /* 0x001fc80007f1e0ff */
[----:B------:R-:W-:Y:S02]  /*3e80*/  LEA.HI.X.SX32 R7, R12, R59, 0x1, P0 ;  /* 0x0000003b0c077211 */ /* 0x000fe400000f0eff */
[----:B------:R-:W-:-:S03]  /*3e90*/  IADD3 R2, P0, R2, R58, RZ ;  /* 0x0000003a02027210 */ /* 0x000fc60007f1e0ff */
[----:B------:R0:W2:Y:S01]  /*3ea0*/  LDG.E.U16 R11, [R6.64] ;  /* 0x00000004060b7981 */ /* 0x0000a2000c1e1500 */
[-C--:B------:R-:W-:Y:S02]  /*3eb0*/  LEA.HI.X.SX32 R5, R16, R59.reuse, 0x1, P2 ;  /* 0x0000003b10057211 */ /* 0x080fe400010f0eff */
[----:B------:R-:W-:Y:S01]  /*3ec0*/  LEA.HI.X.SX32 R3, R14, R59, 0x1, P0 ;  /* 0x0000003b0e037211 */ /* 0x000fe200000f0eff */
[----:B---3--:R-:W-:Y:S04]  /*3ed0*/  STL [R1+0x178], R30 ;  /* 0x0001781e01007387 */ /* 0x008fe80000100800 */
[----:B------:R1:W3:Y:S04]  /*3ee0*/  LDG.E.U16 R16, [R2.64] ;  /* 0x0000000402107981 */ /* 0x0002e8000c1e1500 */
[----:B------:R-:W-:Y:S04]  /*3ef0*/  STL [R1+0x174], R29 ;  /* 0x0001741d01007387 */ /* 0x000fe80000100800 */
[----:B------:R-:W-:Y:S04]  /*3f00*/  STL [R1+0x170], R28 ;  /* 0x0001701c01007387 */ /* 0x000fe80000100800 */
[----:B------:R0:W-:Y:S04]  /*3f10*/  STL [R1+0x1c8], R27 ;  /* 0x0001c81b01007387 */ /* 0x0001e80000100800 */
[----:B------:R1:W-:Y:S04]  /*3f20*/  STL [R1+0x16c], R26 ;  /* 0x00016c1a01007387 */ /* 0x0003e80000100800 */
[----:B0-----:R0:W3:Y:S04]  /*3f30*/  LDG.E.U16 R27, [R8.64] ;  /* 0x00000004081b7981 */ /* 0x0010e8000c1e1500 */
[----:B-1----:R1:W3:Y:S01]  /*3f40*/  LDG.E.U16 R26, [R4.64] ;  /* 0x00000004041a7981 */ /* 0x0022e2000c1e1500 */
[----:B------:R-:W-:-:S02]  /*3f50*/  IMAD R6, R0, 0x198, RZ ;  /* 0x0000019800067824 */ /* 0x000fc400078e02ff */
[C---:B0-----:R-:W-:Y:S02]  /*3f60*/  IMAD R8, R0.reuse, 0x188, RZ ;  /* 0x0000018800087824 */ /* 0x041fe400078e02ff */
[----:B------:R-:W-:-:S03]  /*3f70*/  IMAD R2, R0, 0x1b8, RZ ;  /* 0x000001b800027824 */ /* 0x000fc600078e02ff */
[-C--:B------:R-:W-:Y:S01]  /*3f80*/  IADD3 R8, P0, R8, R58.reuse, RZ ;  /* 0x0000003a08087210 */ /* 0x080fe20007f1e0ff */
[----:B-1----:R-:W-:Y:S01]  /*3f90*/  IMAD R4, R0, 0x1a8, RZ ;  /* 0x000001a800047824 */ /* 0x002fe200078e02ff */
[-C--:B------:R-:W-:Y:S01]  /*3fa0*/  IADD3 R6, P1, R6, R58.reuse, RZ ;  /* 0x0000003a06067210 */ /* 0x080fe20007f3e0ff */
[----:B------:R-:W-:Y:S01]  /*3fb0*/  IMAD R12, R0, 0xcc, RZ ;  /* 0x000000cc000c7824 */ /* 0x000fe200078e02ff */
[-C--:B------:R-:W-:Y:S02]  /*3fc0*/  LEA.HI.X.SX32 R9, R19, R59.reuse, 0x1, P0 ;  /* 0x0000003b13097211 */ /* 0x080fe400000f0eff */
[-C--:B------:R-:W-:Y:S02]  /*3fd0*/  IADD3 R4, P2, R4, R58.reuse, RZ ;  /* 0x0000003a04047210 */ /* 0x080fe40007f5e0ff */
[----:B------:R-:W-:Y:S02]  /*3fe0*/  IADD3 R2, P0, R2, R58, RZ ;  /* 0x0000003a02027210 */ /* 0x000fe40007f1e0ff */
[----:B------:R-:W-:-:S02]  /*3ff0*/  LEA.HI.X.SX32 R7, R12, R59, 0x1, P1 ;  /* 0x0000003b0c077211 */ /* 0x000fc400008f0eff */
[----:B------:R-:W-:-:S05]  /*4000*/  LEA.HI.X.SX32 R5, R17, R59, 0x1, P2 ;  /* 0x0000003b11057211 */ /* 0x000fca00010f0eff */
[----:B------:R0:W3:Y:S04]  /*4010*/  LDG.E.U16 R17, [R4.64] ;  /* 0x0000000404117981 */ /* 0x0000e8000c1e1500 */
[----:B-----5:R1:W-:Y:S04]  /*4020*/  STL [R1+0x168], R24 ;  /* 0x0001681801007387 */ /* 0x0203e80000100800 */
[----:B----4-:R4:W-:Y:S04]  /*4030*/  STL [R1+0x1b4], R13 ;  /* 0x0001b40d01007387 */ /* 0x0109e80000100800 */
[----:B-1----:R1:W5:Y:S01]  /*4040*/  LDG.E.U16 R24, [R8.64] ;  /* 0x0000000408187981 */ /* 0x002362000c1e1500 */
[----:B----4-:R-:W-:-:S05]  /*4050*/  IMAD R13, R0, 0xdc, RZ ;  /* 0x000000dc000d7824 */ /* 0x010fca00078e02ff */
[----:B------:R-:W-:Y:S01]  /*4060*/  LEA.HI.X.SX32 R3, R13, R59, 0x1, P0 ;  /* 0x0000003b0d037211 */ /* 0x000fe200000f0eff */
[C---:B-1----:R-:W-:Y:S02]  /*4070*/  IMAD R8, R0.reuse, 0x1c8, RZ ;  /* 0x000001c800087824 */ /* 0x042fe400078e02ff */
[----:B0-----:R-:W-:-:S03]  /*4080*/  IMAD R4, R0, 0x1e8, RZ ;  /* 0x000001e800047824 */ /* 0x001fc600078e02ff */
[-C--:B------:R-:W-:Y:S02]  /*4090*/  IADD3 R8, P0, R8, R58.reuse, RZ ;  /* 0x0000003a08087210 */ /* 0x080fe40007f1e0ff */
[----:B------:R-:W-:Y:S02]  /*40a0*/  IADD3 R4, P2, R4, R58, RZ ;  /* 0x0000003a04047210 */ /* 0x000fe40007f5e0ff */
[-C--:B------:R-:W-:Y:S02]  /*40b0*/  LEA.HI.X.SX32 R9, R20, R59.reuse, 0x1, P0 ;  /* 0x0000003b14097211 */ /* 0x080fe400000f0eff */
[----:B------:R-:W-:-:S03]  /*40c0*/  LEA.HI.X.SX32 R5, R18, R59, 0x1, P2 ;  /* 0x0000003b12057211 */ /* 0x000fc600010f0eff */
[----:B------:R0:W4:Y:S04]  /*40d0*/  LDG.E.U16 R20, [R8.64] ;  /* 0x0000000408147981 */ /* 0x000128000c1e1500 */
[----:B------:R1:W4:Y:S04]  /*40e0*/  LDG.E.U16 R18, [R4.64] ;  /* 0x0000000404127981 */ /* 0x000328000c1e1500 */
[----:B--2---:R2:W-:Y:S04]  /*40f0*/  STL [R1+0x1a0], R22 ;  /* 0x0001a01601007387 */ /* 0x0045e80000100800 */
[----:B------:R0:W-:Y:S04]  /*4100*/  STL [R1+0x164], R15 ;  /* 0x0001640f01007387 */ /* 0x0001e80000100800 */
[----:B--2---:R2:W4:Y:S04]  /*4110*/  LDG.E.U16 R22, [R6.64] ;  /* 0x0000000406167981 */ /* 0x004528000c1e1500 */
[----:B0-----:R0:W4:Y:S01]  /*4120*/  LDG.E.U16 R15, [R2.64] ;  /* 0x00000004020f7981 */ /* 0x001122000c1e1500 */
[----:B--2---:R-:W-:-:S03]  /*4130*/  IMAD R6, R0, 0x1d8, RZ ;  /* 0x000001d800067824 */ /* 0x004fc600078e02ff */
[----:B------:R2:W-:Y:S01]  /*4140*/  STL [R1+0x160], R10 ;  /* 0x0001600a01007387 */ /* 0x0005e20000100800 */
[----:B0-----:R-:W-:Y:S01]  /*4150*/  IMAD R2, R0, 0x1f8, RZ ;  /* 0x000001f800027824 */ /* 0x001fe200078e02ff */
[-C--:B------:R-:W-:Y:S02]  /*4160*/  IADD3 R6, P1, R6, R58.reuse, RZ ;  /* 0x0000003a06067210 */ /* 0x080fe40007f3e0ff */
[----:B------:R0:W-:Y:S01]  /*4170*/  STL [R1+0x18c], R11 ;  /* 0x00018c0b01007387 */ /* 0x0001e20000100800 */
[----:B--2---:R-:W-:Y:S01]  /*4180*/  IMAD R10, R0, 0xec, RZ ;  /* 0x000000ec000a7824 */ /* 0x004fe200078e02ff */
[----:B------:R-:W-:Y:S01]  /*4190*/  IADD3 R2, P0, R2, R58, RZ ;  /* 0x0000003a02027210 */ /* 0x000fe20007f1e0ff */
[----:B0-----:R-:W-:-:S03]  /*41a0*/  IMAD R11, R0, 0xfc, RZ ;  /* 0x000000fc000b7824 */ /* 0x001fc600078e02ff */
[-C--:B------:R-:W-:Y:S02]  /*41b0*/  LEA.HI.X.SX32 R7, R10, R59.reuse, 0x1, P1 ;  /* 0x0000003b0a077211 */ /* 0x080fe400008f0eff */
[----:B------:R-:W-:-:S03]  /*41c0*/  LEA.HI.X.SX32 R3, R11, R59, 0x1, P0 ;  /* 0x0000003b0b037211 */ /* 0x000fc600000f0eff */
[----:B------:R0:W2:Y:S04]  /*41d0*/  LDG.E.U16 R19, [R6.64] ;  /* 0x0000000406137981 */ /* 0x0000a8000c1e1500 */
[----:B---3--:R-:W-:Y:S04]  /*41e0*/  STL [R1+0x15c], R27 ;  /* 0x00015c1b01007387 */ /* 0x008fe80000100800 */
[----:B------:R-:W-:Y:S04]  /*41f0*/  STL [R1+0x158], R26 ;  /* 0x0001581a01007387 */ /* 0x000fe80000100800 */
[----:B------:R3:W-:Y:S04]  /*4200*/  STL [R1+0x154], R16 ;  /* 0x0001541001007387 */ /* 0x0007e80000100800 */
[----:B---3--:R3:W2:Y:S01]  /*4210*/  LDG.E.U16 R16, [R2.64] ;  /* 0x0000000402107981 */ /* 0x0086a2000c1e1500 */
[----:B------:R-:W-:-:S02]  /*4220*/  IMAD R8, R0, 0x10a, RZ ;  /* 0x0000010a00087824 */ /* 0x000fc400078e02ff */
[----:B0-----:R-:W-:-:S03]  /*4230*/  IMAD R6, R0, 0x11a, RZ ;  /* 0x0000011a00067824 */ /* 0x001fc600078e02ff */
[-C--:B------:R-:W-:Y:S01]  /*4240*/  IADD3 R8, P0, R8, R58.reuse, RZ ;  /* 0x0000003a08087210 */ /* 0x080fe20007f1e0ff */
[C---:B-1----:R-:W-:Y:S02]  /*4250*/  IMAD R4, R0.reuse, 0x12a, RZ ;  /* 0x0000012a00047824 */ /* 0x042fe400078e02ff */
[C---:B---3--:R-:W-:Y:S02]  /*4260*/  IMAD R3, R0.reuse, 0x85, RZ ;  /* 0x0000008500037824 */ /* 0x048fe400078e02ff */
[----:B------:R-:W-:Y:S01]  /*4270*/  IMAD R2, R0, 0x13a, RZ ;  /* 0x0000013a00027824 */ /* 0x000fe200078e02ff */
[-C--:B------:R-:W-:Y:S01]  /*4280*/  IADD3 R6, P1, R6, R58.reuse, RZ ;  /* 0x0000003a06067210 */ /* 0x080fe20007f3e0ff */
[C---:B------:R-:W-:Y:S01]  /*4290*/  IMAD R7, R0.reuse, 0x8d, RZ ;  /* 0x0000008d00077824 */ /* 0x040fe200078e02ff */
[----:B------:R-:W-:Y:S01]  /*42a0*/  LEA.HI.X.SX32 R9, R3, R59, 0x1, P0 ;  /* 0x0000003b03097211 */ /* 0x000fe200000f0eff */
[----:B------:R-:W-:Y:S01]  /*42b0*/  IMAD R3, R0, 0x9d, RZ ;  /* 0x0000009d00037824 */ /* 0x000fe200078e02ff */
[-C--:B------:R-:W-:Y:S01]  /*42c0*/  IADD3 R2, P0, R2, R58.reuse, RZ ;  /* 0x0000003a02027210 */ /* 0x080fe20007f1e0ff */
[----:B------:R-:W-:Y:S01]  /*42d0*/  IMAD R5, R0, 0x95, RZ ;  /* 0x0000009500057824 */ /* 0x000fe200078e02ff */
[----:B------:R-:W-:-:S02]  /*42e0*/  IADD3 R4, P2, R4, R58, RZ ;  /* 0x0000003a04047210 */ /* 0x000fc40007f5e0ff */
[-C--:B------:R-:W-:Y:S02]  /*42f0*/  LEA.HI.X.SX32 R7, R7, R59.reuse, 0x1, P1 ;  /* 0x0000003b07077211 */ /* 0x080fe400008f0eff */
[-C--:B------:R-:W-:Y:S02]  /*4300*/  LEA.HI.X.SX32 R3, R3, R59.reuse, 0x1, P0 ;  /* 0x0000003b03037211 */ /* 0x080fe400000f0eff */
[----:B------:R-:W-:Y:S01]  /*4310*/  LEA.HI.X.SX32 R5, R5, R59, 0x1, P2 ;  /* 0x0000003b05057211 */ /* 0x000fe200010f0eff */
[----:B-----5:R0:W-:Y:S04]  /*4320*/  STL [R1+0x150], R24 ;  /* 0x0001501801007387 */ /* 0x0201e80000100800 */
[----:B0-----:R0:W3:Y:S02]  /*4330*/  LDG.E.U16 R24, [R8.64] ;  /* 0x0000000408187981 */ /* 0x0010e4000c1e1500 */
[----:B0-----:R-:W-:-:S05]  /*4340*/  IMAD R8, R0, 0x14a, RZ ;  /* 0x0000014a00087824 */ /* 0x001fca00078e02ff */
[----:B------:R-:W-:Y:S01]  /*4350*/  IADD3 R8, P0, R8, R58, RZ ;  /* 0x0000003a08087210 */ /* 0x000fe20007f1e0ff */
[----:B----4-:R0:W-:Y:S04]  /*4360*/  STL [R1+0x14c], R22 ;  /* 0x00014c1601007387 */ /* 0x0101e80000100800 */
[----:B------:R1:W-:Y:S04]  /*4370*/  STL [R1+0x138], R17 ;  /* 0x0001381101007387 */ /* 0x0003e80000100800 */
[----:B------:R4:W-:Y:S04]  /*4380*/  STL [R1+0xf4], R15 ;  /* 0x0000f40f01007387 */ /* 0x0009e80000100800 */
[----:B0-----:R0:W5:Y:S04]  /*4390*/  LDG.E.U16 R22, [R6.64] ;  /* 0x0000000406167981 */ /* 0x001168000c1e1500 */
[----:B-1----:R1:W5:Y:S04]  /*43a0*/  LDG.E.U16 R17, [R4.64] ;  /* 0x0000000404117981 */ /* 0x002368000c1e1500 */
[----:B----4-:R4:W5:Y:S01]  /*43b0*/  LDG.E.U16 R15, [R2.64] ;  /* 0x00000004020f7981 */ /* 0x010962000c1e1500 */
[----:B0-----:R-:W-:-:S02]  /*43c0*/  IMAD R6, R0, 0x15a, RZ ;  /* 0x0000015a00067824 */ /* 0x001fc400078e02ff */
[C---:B-1----:R-:W-:Y:S02]  /*43d0*/  IMAD R4, R0.reuse, 0x16a, RZ ;  /* 0x0000016a00047824 */ /* 0x042fe400078e02ff */
[C---:B----4-:R-:W-:Y:S02]  /*43e0*/  IMAD R3, R0.reuse, 0xa5, RZ ;  /* 0x000000a500037824 */ /* 0x050fe400078e02ff */
        /* <DEDUP_REMOVED lines=9> */
[-C--:B------:R-:W-:Y:S01]  /*4480*/  LEA.HI.X.SX32 R5, R5, R59.reuse, 0x1, P2 ;  /* 0x0000003b05057211 */ /* 0x080fe200010f0eff */
[----:B------:R0:W-:Y:S01]  /*4490*/  STL [R1+0xdc], R20 ;  /* 0x0000dc1401007387 */ /* 0x0001e20000100800 */
[----:B------:R-:W-:-:S03]  /*44a0*/  LEA.HI.X.SX32 R3, R3, R59, 0x1, P0 ;  /* 0x0000003b03037211 */ /* 0x000fc600000f0eff */
[----:B--2---:R1:W-:Y:S04]  /*44b0*/  STL [R1+0xc4], R19 ;  /* 0x0000c41301007387 */ /* 0x0043e80000100800 */
[----:B------:R2:W-:Y:S04]  /*44c0*/  STL [R1+0xac], R18 ;  /* 0x0000ac1201007387 */ /* 0x0005e80000100800 */
[----:B0-----:R0:W4:Y:S04]  /*44d0*/  LDG.E.U16 R20, [R8.64] ;  /* 0x0000000408147981 */ /* 0x001128000c1e1500 */
[----:B-1----:R1:W4:Y:S04]  /*44e0*/  LDG.E.U16 R19, [R6.64] ;  /* 0x0000000406137981 */ /* 0x002328000c1e1500 */
[----:B--2---:R2:W4:Y:S04]  /*44f0*/  LDG.E.U16 R18, [R4.64] ;  /* 0x0000000404127981 */ /* 0x004528000c1e1500 */
[----:B------:R0:W-:Y:S04]  /*4500*/  STL [R1+0x94], R16 ;  /* 0x0000941001007387 */ /* 0x0001e80000100800 */
[----:B0-----:R0:W4:Y:S01]  /*4510*/  LDG.E.U16 R16, [R2.64] ;  /* 0x0000000402107981 */ /* 0x001122000c1e1500 */
[----:B------:R-:W-:-:S02]  /*4520*/  IMAD R8, R0, 0x18a, RZ ;  /* 0x0000018a00087824 */ /* 0x000fc400078e02ff */
[----:B-1----:R-:W-:-:S03]  /*4530*/  IMAD R6, R0, 0x19a, RZ ;  /* 0x0000019a00067824 */ /* 0x002fc600078e02ff */
[-C--:B------:R-:W-:Y:S01]  /*4540*/  IADD3 R8, P0, R8, R58.reuse, RZ ;  /* 0x0000003a08087210 */ /* 0x080fe20007f1e0ff */
[C---:B--2---:R-:W-:Y:S02]  /*4550*/  IMAD R4, R0.reuse, 0x1aa, RZ ;  /* 0x000001aa00047824 */ /* 0x044fe400078e02ff */
[C---:B0-----:R-:W-:Y:S02]  /*4560*/  IMAD R3, R0.reuse, 0xc5, RZ ;  /* 0x000000c500037824 */ /* 0x041fe400078e02ff */
[----:B------:R-:W-:Y:S01]  /*4570*/  IMAD R2, R0, 0x1ba, RZ ;  /* 0x000001ba00027824 */ /* 0x000fe200078e02ff */
[-C--:B------:R-:W-:Y:S01]  /*4580*/  IADD3 R6, P1, R6, R58.reuse, RZ ;  /* 0x0000003a06067210 */ /* 0x080fe20007f3e0ff */
[C---:B------:R-:W-:Y:S01]  /*4590*/  IMAD R7, R0.reuse, 0xcd, RZ ;  /* 0x000000cd00077824 */ /* 0x040fe200078e02ff */
[-C--:B------:R-:W-:Y:S01]  /*45a0*/  LEA.HI.X.SX32 R9, R3, R59.reuse, 0x1, P0 ;  /* 0x0000003b03097211 */ /* 0x080fe200000f0eff */
[----:B------:R-:W-:Y:S01]  /*45b0*/  IMAD R3, R0, 0xdd, RZ ;  /* 0x000000dd00037824 */ /* 0x000fe200078e02ff */
[-C--:B------:R-:W-:Y:S01]  /*45c0*/  IADD3 R2, P0, R2, R58.reuse, RZ ;  /* 0x0000003a02027210 */ /* 0x080fe20007f1e0ff */
[----:B------:R-:W-:Y:S01]  /*45d0*/  IMAD R5, R0, 0xd5, RZ ;  /* 0x000000d500057824 */ /* 0x000fe200078e02ff */
[----:B------:R-:W-:Y:S01]  /*45e0*/  IADD3 R4, P2, R4, R58, RZ ;  /* 0x0000003a04047210 */ /* 0x000fe20007f5e0ff */
[----:B------:R0:W2:Y:S01]  /*45f0*/  LDG.E.U16 R26, [R8.64] ;  /* 0x00000004081a7981 */ /* 0x0000a2000c1e1500 */
[----:B------:R-:W-:-:S02]  /*4600*/  LEA.HI.X.SX32 R7, R7, R59, 0x1, P1 ;  /* 0x0000003b07077211 */ /* 0x000fc400008f0eff */
[-C--:B------:R-:W-:Y:S02]  /*4610*/  LEA.HI.X.SX32 R3, R3, R59.reuse, 0x1, P0 ;  /* 0x0000003b03037211 */ /* 0x080fe400000f0eff */
[----:B------:R-:W-:Y:S01]  /*4620*/  LEA.HI.X.SX32 R5, R5, R59, 0x1, P2 ;  /* 0x0000003b05057211 */ /* 0x000fe200010f0eff */
[----:B------:R1:W2:Y:S01]  /*4630*/  LDG.E.U16 R27, [R6.64] ;  /* 0x00000004061b7981 */ /* 0x0002a2000c1e1500 */
[----:B0-----:R-:W-:-:S03]  /*4640*/  IMAD R8, R0, 0x1ca, RZ ;  /* 0x000001ca00087824 */ /* 0x001fc600078e02ff */
[----:B---3--:R-:W-:Y:S01]  /*4650*/  STL [R1+0x12c], R24 ;  /* 0x00012c1801007387 */ /* 0x008fe20000100800 */
[----:B-1----:R-:W-:Y:S01]  /*4660*/  IMAD R6, R0, 0x1da, RZ ;  /* 0x000001da00067824 */ /* 0x002fe200078e02ff */
[----:B------:R-:W-:Y:S01]  /*4670*/  IADD3 R8, P0, R8, R58, RZ ;  /* 0x0000003a08087210 */ /* 0x000fe20007f1e0ff */
[----:B------:R-:W-:-:S03]  /*4680*/  IMAD R7, R0, 0xed, RZ ;  /* 0x000000ed00077824 */ /* 0x000fc600078e02ff */
[----:B------:R-:W-:-:S04]  /*4690*/  IADD3 R6, P1, R6, R58, RZ ;  /* 0x0000003a06067210 */ /* 0x000fc80007f3e0ff */
[----:B------:R-:W-:Y:S01]  /*46a0*/  LEA.HI.X.SX32 R7, R7, R59, 0x1, P1 ;  /* 0x0000003b07077211 */ /* 0x000fe200008f0eff */
[----:B-----5:R-:W-:Y:S04]  /*46b0*/  STL [R1+0x128], R22 ;  /* 0x0001281601007387 */ /* 0x020fe80000100800 */
[----:B------:R0:W-:Y:S04]  /*46c0*/  STL [R1+0x124], R17 ;  /* 0x0001241101007387 */ /* 0x0001e80000100800 */
[----:B------:R1:W-:Y:S04]  /*46d0*/  STL [R1+0x120], R15 ;  /* 0x0001200f01007387 */ /* 0x0003e80000100800 */
[----:B0-----:R0:W3:Y:S04]  /*46e0*/  LDG.E.U16 R17, [R4.64] ;  /* 0x0000000404117981 */ /* 0x0010e8000c1e1500 */
[----:B-1----:R1:W5:Y:S01]  /*46f0*/  LDG.E.U16 R15, [R2.64] ;  /* 0x00000004020f7981 */ /* 0x002362000c1e1500 */
[----:B0-----:R-:W-:-:S02]  /*4700*/  IMAD R4, R0, 0x1ea, RZ ;  /* 0x000001ea00047824 */ /* 0x001fc400078e02ff */
[C---:B-1----:R-:W-:Y:S02]  /*4710*/  IMAD R3, R0.reuse, 0xe5, RZ ;  /* 0x000000e500037824 */ /* 0x042fe400078e02ff */
[----:B------:R-:W-:Y:S01]  /*4720*/  IMAD R2, R0, 0x1fa, RZ ;  /* 0x000001fa00027824 */ /* 0x000fe200078e02ff */
[-C--:B------:R-:W-:Y:S01]  /*4730*/  IADD3 R4, P2, R4, R58.reuse, RZ ;  /* 0x0000003a04047210 */ /* 0x080fe20007f5e0ff */
[C---:B------:R-:W-:Y:S01]  /*4740*/  IMAD R5, R0.reuse, 0xf5, RZ ;  /* 0x000000f500057824 */ /* 0x040fe200078e02ff */
[-C--:B------:R-:W-:Y:S01]  /*4750*/  LEA.HI.X.SX32 R9, R3, R59.reuse, 0x1, P0 ;  /* 0x0000003b03097211 */ /* 0x080fe200000f0eff */
[----:B------:R-:W-:Y:S01]  /*4760*/  IMAD R3, R0, 0xfd, RZ ;  /* 0x000000fd00037824 */ /* 0x000fe200078e02ff */
[----:B------:R-:W-:Y:S02]  /*4770*/  IADD3 R2, P0, R2, R58, RZ ;  /* 0x0000003a02027210 */ /* 0x000fe40007f1e0ff */
[-C--:B------:R-:W-:Y:S02]  /*4780*/  LEA.HI.X.SX32 R5, R5, R59.reuse, 0x1, P2 ;  /* 0x0000003b05057211 */ /* 0x080fe400010f0eff */
[----:B------:R-:W-:-:S03]  /*4790*/  LEA.HI.X.SX32 R3, R3, R59, 0x1, P0 ;  /* 0x0000003b03037211 */ /* 0x000fc600000f0eff */
[----:B------:R-:W5:Y:S04]  /*47a0*/  LDG.E.U16 R24, [R4.64] ;  /* 0x0000000404187981 */ /* 0x000f68000c1e1500 */
[----:B----4-:R-:W-:Y:S04]  /*47b0*/  STL [R1+0x11c], R20 ;  /* 0x00011c1401007387 */ /* 0x010fe80000100800 */
[----:B------:R0:W-:Y:S04]  /*47c0*/  STL [R1+0x118], R19 ;  /* 0x0001181301007387 */ /* 0x0001e80000100800 */
[----:B------:R-:W-:Y:S04]  /*47d0*/  STL [R1+0x114], R18 ;  /* 0x0001141201007387 */ /* 0x000fe80000100800 */
[----:B------:R-:W4:Y:S04]  /*47e0*/  LDG.E.U16 R22, [R2.64] ;  /* 0x0000000402167981 */ /* 0x000f28000c1e1500 */
[----:B0-----:R-:W4:Y:S04]  /*47f0*/  LDG.E.U16 R19, [R6.64] ;  /* 0x0000000406137981 */ /* 0x001f28000c1e1500 */
[----:B------:R0:W-:Y:S04]  /*4800*/  STL [R1+0x110], R16 ;  /* 0x0001101001007387 */ /* 0x0001e80000100800 */
[----:B0-----:R-:W4:Y:S01]  /*4810*/  LDG.E.U16 R16, [R8.64] ;  /* 0x0000000408107981 */ /* 0x001f22000c1e1500 */
[----:B------:R-:W-:-:S05]  /*4820*/  IMAD R20, R0, 0x37, RZ ;  /* 0x0000003700147824 */ /* 0x000fca00078e02ff */
[----:B------:R-:W-:Y:S04]  /*4830*/  STL.64 [R1+0x888], R20 ;  /* 0x0008881401007387 */ /* 0x000fe80000100a00 */
[----:B--2---:R0:W-:Y:S04]  /*4840*/  STL [R1+0x10c], R26 ;  /* 0x00010c1a01007387 */ /* 0x0041e80000100800 */
[----:B------:R1:W-:Y:S01]  /*4850*/  STL [R1+0x108], R27 ;  /* 0x0001081b01007387 */ /* 0x0003e20000100800 */
[C---:B0-----:R-:W-:Y:S01]  /*4860*/  LEA R26, R0.reuse, -R0, 0x6 ;  /* 0x80000000001a7211 */ /* 0x041fe200078e30ff */
[----:B-1----:R-:W-:-:S02]  /*4870*/  IMAD R27, R0, 0x47, RZ ;  /* 0x00000047001b7824 */ /* 0x002fc400078e02ff */
[----:B---3--:R-:W-:Y:S04]  /*4880*/  STL [R1+0x104], R17 ;  /* 0x0001041101007387 */ /* 0x008fe80000100800 */
[----:B-----5:R-:W-:Y:S04]  /*4890*/  STL [R1+0xf0], R15 ;  /* 0x0000f00f01007387 */ /* 0x020fe80000100800 */
[----:B------:R0:W-:Y:S02]  /*48a0*/  STL.64 [R1+0x890], R26 ;  /* 0x0008901a01007387 */ /* 0x0001e40000100a00 */
[----:B0-----:R-:W-:-:S02]  /*48b0*/  IADD3 R26, P0, R11, R58, RZ ;  /* 0x0000003a0b1a7210 */ /* 0x001fc40007f1e0ff */
[----:B------:R-:W-:Y:S01]  /*48c0*/  MOV R11, R23 ;  /* 0x00000017000b7202 */ /* 0x000fe20000000f00 */
[----:B----4-:R-:W-:Y:S04]  /*48d0*/  STL [R1+0xd8], R16 ;  /* 0x0000d81001007387 */ /* 0x010fe80000100800 */
[----:B------:R-:W-:Y:S04]  /*48e0*/  STL [R1+0xc0], R19 ;  /* 0x0000c01301007387 */ /* 0x000fe80000100800 */
[----:B------:R0:W-:Y:S04]  /*48f0*/  STL [R1+0xa8], R24 ;  /* 0x0000a81801007387 */ /* 0x0001e80000100800 */
[----:B------:R1:W-:Y:S01]  /*4900*/  STL [R1+0x90], R22 ;  /* 0x0000901601007387 */ /* 0x0003e20000100800 */
[----:B0-----:R-:W-:-:S02]  /*4910*/  IADD3 R24, P4, R14, R58, RZ ;  /* 0x0000003a0e187210 */ /* 0x001fc40007f9e0ff */
[----:B-1----:R-:W-:-:S03]  /*4920*/  IADD3 R22, P1, R10, R58, RZ ;  /* 0x0000003a0a167210 */ /* 0x002fc60007f3e0ff */
[----:B------:R-:W-:Y:S01]  /*4930*/  STL [R1+0x58], R24 ;  /* 0x0000581801007387 */ /* 0x000fe20000100800 */
[----:B------:R-:W-:-:S03]  /*4940*/  MOV R10, R22 ;  /* 0x00000016000a7202 */ /* 0x000fc60000000f00 */
[----:B------:R0:W-:Y:S04]  /*4950*/  STL [R1+0x28], R22 ;  /* 0x0000281601007387 */ /* 0x0001e80000100800 */
[----:B0-----:R-:W2:Y:S01]  /*4960*/  LDL.LU.64 R22, [R1+0x898] ;  /* 0x0008980001167983 */ /* 0x001ea20000300a00 */
[C---:B------:R-:W-:Y:S01]  /*4970*/  IMAD R4, R0.reuse, 0x1fe, RZ ;  /* 0x000001fe00047824 */ /* 0x040fe200078e02ff */
[C---:B------:R-:W-:Y:S01]  /*4980*/  LEA R5, R0.reuse, -R0, 0x8 ;  /* 0x8000000000057211 */ /* 0x040fe200078e40ff */
[----:B------:R-:W-:-:S03]  /*4990*/  IMAD R2, R0, 0x5e, RZ ;  /* 0x0000005e00027824 */ /* 0x000fc600078e02ff */
[-C--:B------:R-:W-:Y:S01]  /*49a0*/  IADD3 R4, P3, R4, R58.reuse, RZ ;  /* 0x0000003a04047210 */ /* 0x080fe20007f7e0ff */
[----:B------:R-:W-:Y:S01]  /*49b0*/  IMAD R18, R0, 0x2f, RZ ;  /* 0x0000002f00127824 */ /* 0x000fe200078e02ff */
[-C--:B------:R-:W-:Y:S02]  /*49c0*/  IADD3 R20, P5, R12, R58.reuse, RZ ;  /* 0x0000003a0c147210 */ /* 0x080fe40007fbe0ff */
[----:B------:R-:W-:Y:S02]  /*49d0*/  LEA.HI.X.SX32 R5, R5, R59, 0x1, P3 ;  /* 0x0000003b05057211 */ /* 0x000fe400018f0eff */
[----:B------:R-:W-:Y:S02]  /*49e0*/  IADD3 R36, P6, R13, R58, RZ ;  /* 0x0000003a0d247210 */ /* 0x000fe40007fde0ff */
[----:B------:R-:W-:Y:S02]  /*49f0*/  MOV R12, R24 ;  /* 0x00000018000c7202 */ /* 0x000fe40000000f00 */
[----:B------:R-:W-:-:S02]  /*4a00*/  MOV R13, R25 ;  /* 0x00000019000d7202 */ /* 0x000fc40000000f00 */
[----:B------:R-:W-:Y:S01]  /*4a10*/  IADD3 R24, P2, R2, R58, RZ ;  /* 0x0000003a02187210 */ /* 0x000fe20007f5e0ff */
[----:B------:R0:W-:Y:S01]  /*4a20*/  STL.64 [R1+0x7c8], R4 ;  /* 0x0007c80401007387 */ /* 0x0001e20000100a00 */
[----:B------:R-:W-:Y:S02]  /*4a30*/  IMAD R19, R0, 0x10e, RZ ;  /* 0x0000010e00137824 */ /* 0x000fe400078e02ff */
[----:B------:R-:W-:Y:S01]  /*4a40*/  LEA.HI.X.SX32 R25, R18, R59, 0x1, P2 ;  /* 0x0000003b12197211 */ /* 0x000fe200010f0eff */
[----:B------:R1:W-:Y:S01]  /*4a50*/  STL [R1+0x18], R26 ;  /* 0x0000181a01007387 */ /* 0x0003e20000100800 */
[----:B------:R-:W-:Y:S02]  /*4a60*/  MOV R18, R26 ;  /* 0x0000001a00127202 */ /* 0x000fe40000000f00 */
[----:B0-----:R-:W-:Y:S02]  /*4a70*/  MOV R5, R13 ;  /* 0x0000000d00057202 */ /* 0x001fe40000000f00 */
[----:B------:R-:W-:Y:S01]  /*4a80*/  LEA.HI.X.SX32 R5, R2, R59, 0x1, P4 ;  /* 0x0000003b02057211 */ /* 0x000fe200020f0eff */
[----:B------:R-:W-:Y:S01]  /*4a90*/  STL.64 [R1+0x88], R24 ;  /* 0x0000881801007387 */ /* 0x000fe20000100a00 */
[----:B------:R-:W-:-:S02]  /*4aa0*/  MOV R4, R12 ;  /* 0x0000000c00047202 */ /* 0x000fc40000000f00 */
[----:B------:R-:W-:Y:S01]  /*4ab0*/  IADD3 R4, P4, R19, R58, RZ ;  /* 0x0000003a13047210 */ /* 0x000fe20007f9e0ff */
[----:B------:R-:W-:Y:S01]  /*4ac0*/  STL [R1+0x5c], R5 ;  /* 0x00005c0501007387 */ /* 0x000fe20000100800 */
[----:B------:R-:W-:-:S03]  /*4ad0*/  MOV R19, R27 ;  /* 0x0000001b00137202 */ /* 0x000fc60000000f00 */
[----:B-1----:R-:W3:Y:S01]  /*4ae0*/  LDL.LU.64 R26, [R1+0x890] ;  /* 0x00089000011a7983 */ /* 0x002ee20000300a00 */
[----:B--2---:R-:W-:-:S05]  /*4af0*/  LEA.HI.X.SX32 R21, R22, R59, 0x1, P5 ;  /* 0x0000003b16157211 */ /* 0x004fca00028f0eff */
[----:B------:R0:W-:Y:S04]  /*4b00*/  STL.64 [R1+0x48], R20 ;  /* 0x0000481401007387 */ /* 0x0001e80000100a00 */
[----:B0-----:R-:W2:Y:S01]  /*4b10*/  LDL.LU.64 R20, [R1+0x888] ;  /* 0x0008880001147983 */ /* 0x001ea20000300a00 */
[----:B------:R-:W-:-:S05]  /*4b20*/  IMAD R3, R0, 0x6e, RZ ;  /* 0x0000006e00037824 */ /* 0x000fca00078e02ff */
[----:B------:R-:W-:-:S04]  /*4b30*/  IADD3 R24, P2, R3, R58, RZ ;  /* 0x0000003a03187210 */ /* 0x000fc80007f5e0ff */
[----:B--2---:R-:W-:-:S05]  /*4b40*/  LEA.HI.X.SX32 R25, R20, R59, 0x1, P2 ;  /* 0x0000003b14197211 */ /* 0x004fca00010f0eff */
[----:B------:R0:W-:Y:S04]  /*4b50*/  STL.64 [R1+0x80], R24 ;  /* 0x0000801801007387 */ /* 0x0001e80000100a00 */
[----:B0-----:R-:W2:Y:S01]  /*4b60*/  LDL.LU R25, [R1+0x880] ;  /* 0x0008800001197983 */ /* 0x001ea20000300800 */
[----:B------:R-:W-:Y:S01]  /*4b70*/  IMAD R6, R0, 0x7e, RZ ;  /* 0x0000007e00067824 */ /* 0x000fe200078e02ff */
[----:B------:R-:W-:-:S04]  /*4b80*/  LEA.HI.X.SX32 R37, R3, R59, 0x1, P6 ;  /* 0x0000003b03257211 */ /* 0x000fc800030f0eff */
[----:B------:R-:W-:Y:S01]  /*4b90*/  IADD3 R24, P2, R6, R58, RZ ;  /* 0x0000003a06187210 */ /* 0x000fe20007f5e0ff */
[----:B------:R0:W-:Y:S03]  /*4ba0*/  STL.64 [R1+0x38], R36 ;  /* 0x0000382401007387 */ /* 0x0001e60000100a00 */
[----:B------:R-:W-:Y:S01]  /*4bb0*/  MOV R2, R24 ;  /* 0x0000001800027202 */ /* 0x000fe20000000f00 */
[----:B0-----:R-:W4:Y:S04]  /*4bc0*/  LDL.LU.64 R36, [R1+0x878] ;  /* 0x0008780001247983 */ /* 0x001f280000300a00 */
[----:B------:R0:W-:Y:S01]  /*4bd0*/  STL [R1+0x78], R24 ;  /* 0x0000781801007387 */ /* 0x0001e20000100800 */
[----:B------:R-:W-:-:S02]  /*4be0*/  IMAD R7, R0, 0x8e, RZ ;  /* 0x0000008e00077824 */ /* 0x000fc400078e02ff */
[C---:B------:R-:W-:Y:S01]  /*4bf0*/  IMAD R8, R0.reuse, 0x9e, RZ ;  /* 0x0000009e00087824 */ /* 0x040fe200078e02ff */
[-C--:B------:R-:W-:Y:S01]  /*4c00*/  LEA.HI.X.SX32 R11, R21, R59.reuse, 0x1, P1 ;  /* 0x0000003b150b7211 */ /* 0x080fe200008f0eff */
[C---:B------:R-:W-:Y:S01]  /*4c10*/  IMAD R28, R0.reuse, 0x4f, RZ ;  /* 0x0000004f001c7824 */ /* 0x040fe200078e02ff */
[----:B------:R-:W-:Y:S01]  /*4c20*/  IADD3 R10, P1, R7, R58, RZ ;  /* 0x0000003a070a7210 */ /* 0x000fe20007f3e0ff */
[----:B------:R-:W-:Y:S01]  /*4c30*/  IMAD R9, R0, 0xae, RZ ;  /* 0x000000ae00097824 */ /* 0x000fe200078e02ff */
[----:B------:R-:W-:Y:S02]  /*4c40*/  LEA.HI.X.SX32 R19, R6, R59, 0x1, P0 ;  /* 0x0000003b06137211 */ /* 0x000fe400000f0eff */
[----:B--2---:R-:W-:Y:S02]  /*4c50*/  MOV R3, R25 ;  /* 0x0000001900037202 */ /* 0x004fe40000000f00 */
[----:B0-----:R-:W2:Y:S01]  /*4c60*/  LDL.LU.64 R24, [R1+0x870] ;  /* 0x0008700001187983 */ /* 0x001ea20000300a00 */
[----:B---3--:R-:W-:-:S02]  /*4c70*/  LEA.HI.X.SX32 R3, R26, R59, 0x1, P2 ;  /* 0x0000003b1a037211 */ /* 0x008fc400010f0eff */
[----:B------:R-:W-:Y:S01]  /*4c80*/  IADD3 R2, P2, R8, R58, RZ ;  /* 0x0000003a08027210 */ /* 0x000fe20007f5e0ff */
[----:B------:R0:W-:Y:S01]  /*4c90*/  STL [R1+0x2c], R11 ;  /* 0x00002c0b01007387 */ /* 0x0001e20000100800 */
[----:B------:R-:W-:-:S03]  /*4ca0*/  IMAD R15, R0, 0xbe, RZ ;  /* 0x000000be000f7824 */ /* 0x000fc600078e02ff */
[----:B------:R1:W-:Y:S01]  /*4cb0*/  STL [R1+0x7c], R3 ;  /* 0x00007c0301007387 */ /* 0x0003e20000100800 */
[C---:B------:R-:W-:Y:S01]  /*4cc0*/  IMAD R17, R0.reuse, 0xce, RZ ;  /* 0x000000ce00117824 */ /* 0x040fe200078e02ff */
[-C--:B0-----:R-:W-:Y:S01]  /*4cd0*/  LEA.HI.X.SX32 R11, R27, R59.reuse, 0x1, P1 ;  /* 0x0000003b1b0b7211 */ /* 0x081fe200008f0eff */
[----:B------:R-:W-:Y:S01]  /*4ce0*/  IMAD R29, R0, 0x57, RZ ;  /* 0x00000057001d7824 */ /* 0x000fe200078e02ff */
[-C--:B-1----:R-:W-:Y:S01]  /*4cf0*/  LEA.HI.X.SX32 R3, R28, R59.reuse, 0x1, P2 ;  /* 0x0000003b1c037211 */ /* 0x082fe200010f0eff */
[----:B------:R0:W-:Y:S01]  /*4d00*/  STL [R1+0x1c], R19 ;  /* 0x00001c1301007387 */ /* 0x0001e20000100800 */
[C---:B------:R-:W-:Y:S01]  /*4d10*/  IMAD R30, R0.reuse, 0x5f, RZ ;  /* 0x0000005f001e7824 */ /* 0x040fe200078e02ff */
[-C--:B------:R-:W-:Y:S01]  /*4d20*/  IADD3 R18, P0, R9, R58.reuse, RZ ;  /* 0x0000003a09127210 */ /* 0x080fe20007f1e0ff */
[C---:B------:R-:W-:Y:S01]  /*4d30*/  IMAD R31, R0.reuse, 0x67, RZ ;  /* 0x00000067001f7824 */ /* 0x040fe200078e02ff */
[----:B------:R1:W-:Y:S04]  /*4d40*/  STL.64 [R1+0x70], R10 ;  /* 0x0000700a01007387 */ /* 0x0003e80000100a00 */
[----:B------:R3:W-:Y:S01]  /*4d50*/  STL.64 [R1+0x68], R2 ;  /* 0x0000680201007387 */ /* 0x0007e20000100a00 */
[C---:B------:R-:W-:Y:S01]  /*4d60*/  IMAD R35, R0.reuse, 0xde, RZ ;  /* 0x000000de00237824 */ /* 0x040fe200078e02ff */
[----:B0-----:R-:W-:Y:S01]  /*4d70*/  LEA.HI.X.SX32 R19, R29, R59, 0x1, P0 ;  /* 0x0000003b1d137211 */ /* 0x001fe200000f0eff */
[----:B------:R-:W-:Y:S01]  /*4d80*/  IMAD R55, R0, 0xee, RZ ;  /* 0x000000ee00377824 */ /* 0x000fe200078e02ff */
[----:B-1----:R-:W-:-:S02]  /*4d90*/  IADD3 R10, P1, R15, R58, RZ ;  /* 0x0000003a0f0a7210 */ /* 0x002fc40007f3e0ff */
[----:B---3--:R-:W-:Y:S02]  /*4da0*/  IADD3 R2, P2, R17, R58, RZ ;  /* 0x0000003a11027210 */ /* 0x008fe40007f5e0ff */
[-C--:B------:R-:W-:Y:S01]  /*4db0*/  LEA.HI.X.SX32 R11, R30, R59.reuse, 0x1, P1 ;  /* 0x0000003b1e0b7211 */ /* 0x080fe200008f0eff */
[C---:B------:R-:W-:Y:S01]  /*4dc0*/  IMAD R53, R0.reuse, 0xfe, RZ ;  /* 0x000000fe00357824 */ /* 0x040fe200078e02ff */
[----:B------:R-:W-:Y:S01]  /*4dd0*/  LEA.HI.X.SX32 R3, R31, R59, 0x1, P2 ;  /* 0x0000003b1f037211 */ /* 0x000fe200010f0eff */
[C---:B------:R-:W-:Y:S01]  /*4de0*/  IMAD R33, R0.reuse, 0x6f, RZ ;  /* 0x0000006f00217824 */ /* 0x040fe200078e02ff */
[----:B------:R0:W-:Y:S01]  /*4df0*/  STL.64 [R1+0x60], R18 ;  /* 0x0000601201007387 */ /* 0x0001e20000100a00 */
[C---:B------:R-:W-:Y:S02]  /*4e00*/  IMAD R16, R0.reuse, 0x10c, RZ ;  /* 0x0000010c00107824 */ /* 0x040fe400078e02ff */
[C---:B------:R-:W-:Y:S01]  /*4e10*/  IMAD R39, R0.reuse, 0x77, RZ ;  /* 0x0000007700277824 */ /* 0x040fe200078e02ff */
[----:B------:R1:W-:Y:S01]  /*4e20*/  STL.64 [R1+0x50], R10 ;  /* 0x0000500a01007387 */ /* 0x0003e20000100a00 */
[C---:B------:R-:W-:Y:S01]  /*4e30*/  LEA R40, R0.reuse, -R0, 0x7 ;  /* 0x8000000000287211 */ /* 0x040fe200078e38ff */
[----:B------:R-:W-:-:S02]  /*4e40*/  IMAD R42, R0, 0x87, RZ ;  /* 0x00000087002a7824 */ /* 0x000fc400078e02ff */
[----:B------:R3:W-:Y:S01]  /*4e50*/  STL.64 [R1+0x40], R2 ;  /* 0x0000400201007387 */ /* 0x0007e20000100a00 */
[-C--:B0-----:R-:W-:Y:S02]  /*4e60*/  IADD3 R18, P0, R35, R58.reuse, RZ ;  /* 0x0000003a23127210 */ /* 0x081fe40007f1e0ff */
[-C--:B-1----:R-:W-:Y:S01]  /*4e70*/  IADD3 R10, P1, R55, R58.reuse, RZ ;  /* 0x0000003a370a7210 */ /* 0x082fe20007f3e0ff */
[----:B------:R-:W-:Y:S01]  /*4e80*/  IMAD R60, R0, 0x11c, RZ ;  /* 0x0000011c003c7824 */ /* 0x000fe200078e02ff */
[-C--:B------:R-:W-:Y:S02]  /*4e90*/  IADD3 R12, P3, R16, R58.reuse, RZ ;  /* 0x0000003a100c7210 */ /* 0x080fe40007f7e0ff */
[-C--:B---3--:R-:W-:Y:S02]  /*4ea0*/  IADD3 R2, P2, R53, R58.reuse, RZ ;  /* 0x0000003a35027210 */ /* 0x088fe40007f5e0ff */
[-C--:B------:R-:W-:Y:S01]  /*4eb0*/  LEA.HI.X.SX32 R19, R33, R59.reuse, 0x1, P0 ;  /* 0x0000003b21137211 */ /* 0x080fe200000f0eff */
[C---:B------:R-:W-:Y:S01]  /*4ec0*/  IMAD R32, R0.reuse, 0x11e, RZ ;  /* 0x0000011e00207824 */ /* 0x040fe200078e02ff */
[-C--:B------:R-:W-:Y:S01]  /*4ed0*/  LEA.HI.X.SX32 R11, R39, R59.reuse, 0x1, P1 ;  /* 0x0000003b270b7211 */ /* 0x080fe200008f0eff */
[----:B------:R-:W-:Y:S01]  /*4ee0*/  IMAD R56, R0, 0x12c, RZ ;  /* 0x0000012c00387824 */ /* 0x000fe200078e02ff */
[-C--:B------:R-:W-:Y:S01]  /*4ef0*/  LEA.HI.X.SX32 R3, R40, R59.reuse, 0x1, P2 ;  /* 0x0000003b28037211 */ /* 0x080fe200010f0eff */
[----:B------:R-:W-:Y:S01]  /*4f00*/  IMAD R38, R0, 0x12e, RZ ;  /* 0x0000012e00267824 */ /* 0x000fe200078e02ff */
[-C--:B------:R-:W-:Y:S01]  /*4f10*/  LEA.HI.X.SX32 R5, R42, R59.reuse, 0x1, P4 ;  /* 0x0000003b2a057211 */ /* 0x080fe200020f0eff */
[C---:B------:R-:W-:Y:S01]  /*4f20*/  IMAD R54, R0.reuse, 0x13c, RZ ;  /* 0x0000013c00367824 */ /* 0x040fe200078e02ff */
[----:B------:R-:W-:Y:S01]  /*4f30*/  LEA.HI.X.SX32 R13, R23, R59, 0x1, P3 ;  /* 0x0000003b170d7211 */ /* 0x000fe200018f0eff */
[----:B------:R-:W-:Y:S01]  /*4f40*/  STL.64 [R1+0x30], R18 ;  /* 0x0000301201007387 */ /* 0x000fe20000100a00 */
[----:B------:R-:W-:Y:S01]  /*4f50*/  IMAD R44, R0, 0x8f, RZ ;  /* 0x0000008f002c7824 */ /* 0x000fe200078e02ff */
[-C--:B------:R-:W-:Y:S01]  /*4f60*/  IADD3 R60, P5, R60, R58.reuse, RZ ;  /* 0x0000003a3c3c7210 */ /* 0x080fe20007fbe0ff */
[C---:B------:R-:W-:Y:S01]  /*4f70*/  IMAD R41, R0.reuse, 0x13e, RZ ;  /* 0x0000013e00297824 */ /* 0x040fe200078e02ff */
[----:B------:R-:W-:Y:S01]  /*4f80*/  STL.64 [R1+0x20], R10 ;  /* 0x0000200a01007387 */ /* 0x000fe20000100a00 */
[----:B------:R-:W-:Y:S01]  /*4f90*/  IMAD R43, R0, 0x14e, RZ ;  /* 0x0000014e002b7824 */ /* 0x000fe200078e02ff */
[-C--:B------:R-:W-:Y:S01]  /*4fa0*/  IADD3 R32, P6, R32, R58.reuse, RZ ;  /* 0x0000003a20207210 */ /* 0x080fe20007fde0ff */
[C---:B------:R-:W-:Y:S01]  /*4fb0*/  IMAD R52, R0.reuse, 0x14c, RZ ;  /* 0x0000014c00347824 */ /* 0x040fe200078e02ff */
[----:B------:R-:W-:Y:S01]  /*4fc0*/  STL.64 [R1+0x10], R2 ;  /* 0x0000100201007387 */ /* 0x000fe20000100a00 */
[----:B------:R-:W-:Y:S01]  /*4fd0*/  IMAD R46, R0, 0x97, RZ ;  /* 0x00000097002e7824 */ /* 0x000fe200078e02ff */
[----:B------:R-:W-:-:S02]  /*4fe0*/  IADD3 R56, P0, R56, R58, RZ ;  /* 0x0000003a38387210 */ /* 0x000fc40007f1e0ff */
[----:B------:R-:W-:Y:S01]  /*4ff0*/  STL.64 [R1+0x7d0], R4 ;  /* 0x0007d00401007387 */ /* 0x000fe20000100a00 */
[-C--:B------:R-:W-:Y:S01]  /*5000*/  IADD3 R30, P1, R38, R58.reuse, RZ ;  /* 0x0000003a261e7210 */ /* 0x080fe20007f3e0ff */
[----:B------:R-:W-:Y:S01]  /*5010*/  IMAD R51, R0, 0x9f, RZ ;  /* 0x0000009f00337824 */ /* 0x000fe200078e02ff */
[-C--:B------:R-:W-:Y:S01]  /*5020*/  IADD3 R54, P2, R54, R58.reuse, RZ ;  /* 0x0000003a36367210 */ /* 0x080fe20007f5e0ff */
[----:B------:R0:W-:Y:S01]  /*5030*/  STL.64 [R1+0x8], R12 ;  /* 0x0000080c01007387 */ /* 0x0001e20000100a00 */
[C---:B------:R-:W-:Y:S01]  /*5040*/  IMAD R50, R0.reuse, 0x15c, RZ ;  /* 0x0000015c00327824 */ /* 0x040fe200078e02ff */
[----:B------:R-:W-:Y:S01]  /*5050*/  LEA.HI.X.SX32 R61, R7, R59, 0x1, P5 ;  /* 0x0000003b073d7211 */ /* 0x000fe200028f0eff */
[----:B------:R-:W-:Y:S01]  /*5060*/  IMAD R45, R0, 0x15e, RZ ;  /* 0x0000015e002d7824 */ /* 0x000fe200078e02ff */
[-C--:B------:R-:W-:Y:S02]  /*5070*/  IADD3 R28, P3, R41, R58.reuse, RZ ;  /* 0x0000003a291c7210 */ /* 0x080fe40007f7e0ff */
[----:B------:R-:W-:-:S02]  /*5080*/  IADD3 R26, P5, R43, R58, RZ ;  /* 0x0000003a2b1a7210 */ /* 0x000fc40007fbe0ff */
[-C--:B------:R-:W-:Y:S02]  /*5090*/  LEA.HI.X.SX32 R33, R44, R59.reuse, 0x1, P6 ;  /* 0x0000003b2c217211 */ /* 0x080fe400030f0eff */
[-C--:B------:R-:W-:Y:S01]  /*50a0*/  IADD3 R52, P4, R52, R58.reuse, RZ ;  /* 0x0000003a34347210 */ /* 0x080fe20007f9e0ff */
[----:B0-----:R-:W-:Y:S01]  /*50b0*/  IMAD R12, R0, 0xa7, RZ ;  /* 0x000000a7000c7824 */ /* 0x001fe200078e02ff */
[-C--:B------:R-:W-:Y:S01]  /*50c0*/  LEA.HI.X.SX32 R31, R46, R59.reuse, 0x1, P1 ;  /* 0x0000003b2e1f7211 */ /* 0x080fe200008f0eff */
[----:B------:R-:W-:Y:S01]  /*50d0*/  STL.64 [R1+0x7d8], R60 ;  /* 0x0007d83c01007387 */ /* 0x000fe20000100a00 */
[-C--:B------:R-:W-:Y:S02]  /*50e0*/  LEA.HI.X.SX32 R55, R8, R59.reuse, 0x1, P2 ;  /* 0x0000003b08377211 */ /* 0x080fe400010f0eff */
[----:B------:R-:W-:Y:S01]  /*50f0*/  IADD3 R50, P6, R50, R58, RZ ;  /* 0x0000003a32327210 */ /* 0x000fe20007fde0ff */
[----:B------:R-:W-:Y:S01]  /*5100*/  STL.64 [R1+0x7e0], R32 ;  /* 0x0007e02001007387 */ /* 0x000fe20000100a00 */
[----:B------:R-:W-:-:S02]  /*5110*/  LEA.HI.X.SX32 R29, R51, R59, 0x1, P3 ;  /* 0x0000003b331d7211 */ /* 0x000fc400018f0eff */
[-C--:B------:R-:W-:Y:S01]  /*5120*/  LEA.HI.X.SX32 R27, R12, R59.reuse, 0x1, P5 ;  /* 0x0000003b0c1b7211 */ /* 0x080fe200028f0eff */
[----:B------:R-:W-:Y:S01]  /*5130*/  IMAD R12, R0, 0xaf, RZ ;  /* 0x000000af000c7824 */ /* 0x000fe200078e02ff */
[-C--:B------:R-:W-:Y:S02]  /*5140*/  LEA.HI.X.SX32 R51, R9, R59.reuse, 0x1, P6 ;  /* 0x0000003b09337211 */ /* 0x080fe400030f0eff */
[-C--:B--2---:R-:W-:Y:S02]  /*5150*/  LEA.HI.X.SX32 R57, R24, R59.reuse, 0x1, P0 ;  /* 0x0000003b18397211 */ /* 0x084fe400000f0eff */
[-C--:B------:R-:W-:Y:S02]  /*5160*/  LEA.HI.X.SX32 R53, R25, R59.reuse, 0x1, P4 ;  /* 0x0000003b19357211 */ /* 0x080fe400020f0eff */
[----:B------:R-:W-:Y:S01]  /*5170*/  IADD3 R24, P0, R45, R58, RZ ;  /* 0x0000003a2d187210 */ /* 0x000fe20007f1e0ff */
[----:B------:R-:W-:Y:S04]  /*5180*/  STL.64 [R1+0x7e8], R56 ;  /* 0x0007e83801007387 */ /* 0x000fe80000100a00 */
[----:B------:R-:W-:Y:S01]  /*5190*/  STL.64 [R1+0x7f0], R30 ;  /* 0x0007f01e01007387 */ /* 0x000fe20000100a00 */
[----:B------:R-:W-:-:S03]  /*51a0*/  LEA.HI.X.SX32 R25, R12, R59, 0x1, P0 ;  /* 0x0000003b0c197211 */ /* 0x000fc600000f0eff */
[----:B------:R-:W-:Y:S04]  /*51b0*/  STL.64 [R1+0x7f8], R54 ;  /* 0x0007f83601007387 */ /* 0x000fe80000100a00 */
[----:B------:R-:W-:Y:S04]  /*51c0*/  STL.64 [R1+0x800], R28 ;  /* 0x0008001c01007387 */ /* 0x000fe80000100a00 */
[----:B------:R0:W-:Y:S04]  /*51d0*/  STL.64 [R1+0x808], R52 ;  /* 0x0008083401007387 */ /* 0x0001e80000100a00 */
[----:B------:R1:W-:Y:S04]  /*51e0*/  STL.64 [R1+0x810], R26 ;  /* 0x0008101a01007387 */ /* 0x0003e80000100a00 */
[----:B------:R-:W-:Y:S04]  /*51f0*/  STL [R1+0x81c], R50 ;  /* 0x00081c3201007387 */ /* 0x000fe80000100800 */
[----:B------:R-:W-:Y:S04]  /*5200*/  STL [R1+0x818], R51 ;  /* 0x0008183301007387 */ /* 0x000fe80000100800 */
[----:B------:R-:W-:Y:S04]  /*5210*/  STL [R1+0x824], R24 ;  /* 0x0008241801007387 */ /* 0x000fe80000100800 */
[----:B------:R-:W-:Y:S04]  /*5220*/  STL [R1+0x820], R25 ;  /* 0x0008201901007387 */ /* 0x000fe80000100800 */
[----:B0-----:R-:W2:Y:S04]  /*5230*/  LDL.LU.64 R52, [R1+0x88] ;  /* 0x0000880001347983 */ /* 0x001ea80000300a00 */
[----:B------:R-:W3:Y:S04]  /*5240*/  LDL.LU.64 R28, [R1+0x58] ;  /* 0x00005800011c7983 */ /* 0x000ee80000300a00 */
[----:B------:R-:W5:Y:S04]  /*5250*/  LDL.LU.64 R54, [R1+0x48] ;  /* 0x0000480001367983 */ /* 0x000f680000300a00 */
[----:B------:R-:W5:Y:S04]  /*5260*/  LDL.LU.64 R32, [R1+0x80] ;  /* 0x0000800001207983 */ /* 0x000f680000300a00 */
[----:B------:R-:W5:Y:S04]  /*5270*/  LDL.LU.64 R60, [R1+0x38] ;  /* 0x00003800013c7983 */ /* 0x000f680000300a00 */
[----:B------:R-:W5:Y:S04]  /*5280*/  LDL.LU.64 R4, [R1+0x28] ;  /* 0x0000280001047983 */ /* 0x000f680000300a00 */
[----:B------:R-:W5:Y:S04]  /*5290*/  LDL.LU.64 R30, [R1+0x78] ;  /* 0x00007800011e7983 */ /* 0x000f680000300a00 */
[----:B------:R-:W5:Y:S01]  /*52a0*/  LDL.LU.64 R56, [R1+0x18] ;  /* 0x0000180001387983 */ /* 0x000f620000300a00 */
[----:B------:R-:W-:-:S02]  /*52b0*/  IMAD R48, R0, 0x16c, RZ ;  /* 0x0000016c00307824 */ /* 0x000fc400078e02ff */
[C---:B------:R-:W-:Y:S02]  /*52c0*/  IMAD R47, R0.reuse, 0x16e, RZ ;  /* 0x0000016e002f7824 */ /* 0x040fe400078e02ff */
[C---:B------:R-:W-:Y:S02]  /*52d0*/  IMAD R14, R0.reuse, 0x18c, RZ ;  /* 0x0000018c000e7824 */ /* 0x040fe400078e02ff */
[----:B------:R-:W-:Y:S01]  /*52e0*/  IMAD R49, R0, 0x17c, RZ ;  /* 0x0000017c00317824 */ /* 0x000fe200078e02ff */
[-C--:B------:R-:W-:Y:S01]  /*52f0*/  IADD3 R48, P1, R48, R58.reuse, RZ ;  /* 0x0000003a30307210 */ /* 0x080fe20007f3e0ff */
[C---:B------:R-:W-:Y:S01]  /*5300*/  IMAD R2, R0.reuse, 0xb7, RZ ;  /* 0x000000b700027824 */ /* 0x040fe200078e02ff */
[-C--:B------:R-:W-:Y:S01]  /*5310*/  IADD3 R22, P2, R47, R58.reuse, RZ ;  /* 0x0000003a2f167210 */ /* 0x080fe20007f5e0ff */
[----:B------:R-:W-:Y:S01]  /*5320*/  IMAD R13, R0, 0x17e, RZ ;  /* 0x0000017e000d7824 */ /* 0x000fe200078e02ff */
[-C--:B------:R-:W-:Y:S01]  /*5330*/  IADD3 R44, P5, R14, R58.reuse, RZ ;  /* 0x0000003a0e2c7210 */ /* 0x080fe20007fbe0ff */
[----:B------:R-:W-:Y:S01]  /*5340*/  IMAD R14, R0, 0x18e, RZ ;  /* 0x0000018e000e7824 */ /* 0x000fe200078e02ff */
[----:B------:R-:W-:-:S02]  /*5350*/  IADD3 R46, P3, R49, R58, RZ ;  /* 0x0000003a312e7210 */ /* 0x000fc40007f7e0ff */
[-C--:B------:R-:W-:Y:S02]  /*5360*/  LEA.HI.X.SX32 R49, R34, R59.reuse, 0x1, P1 ;  /* 0x0000003b22317211 */ /* 0x080fe400008f0eff */
[-C--:B------:R-:W-:Y:S01]  /*5370*/  LEA.HI.X.SX32 R23, R2, R59.reuse, 0x1, P2 ;  /* 0x0000003b02177211 */ /* 0x080fe200010f0eff */
[C---:B------:R-:W-:Y:S01]  /*5380*/  IMAD R2, R0.reuse, 0xbf, RZ ;  /* 0x000000bf00027824 */ /* 0x040fe200078e02ff */
[-C--:B------:R-:W-:Y:S01]  /*5390*/  IADD3 R20, P4, R13, R58.reuse, RZ ;  /* 0x0000003a0d147210 */ /* 0x080fe20007f9e0ff */
[----:B------:R-:W-:Y:S01]  /*53a0*/  IMAD R3, R0, 0xc7, RZ ;  /* 0x000000c700037824 */ /* 0x000fe200078e02ff */
[-C--:B------:R-:W-:Y:S01]  /*53b0*/  IADD3 R18, P6, R14, R58.reuse, RZ ;  /* 0x0000003a0e127210 */ /* 0x080fe20007fde0ff */
[C---:B------:R-:W-:Y:S01]  /*53c0*/  IMAD R14, R0.reuse, 0x19c, RZ ;  /* 0x0000019c000e7824 */ /* 0x040fe200078e02ff */
[----:B------:R-:W-:Y:S01]  /*53d0*/  STL [R1+0x82c], R48 ;  /* 0x00082c3001007387 */ /* 0x000fe20000100800 */
[-C--:B------:R-:W-:Y:S01]  /*53e0*/  LEA.HI.X.SX32 R47, R15, R59.reuse, 0x1, P3 ;  /* 0x0000003b0f2f7211 */ /* 0x080fe200018f0eff */
[----:B------:R-:W-:Y:S01]  /*53f0*/  IMAD R16, R0, 0x19e, RZ ;  /* 0x0000019e00107824 */ /* 0x000fe200078e02ff */
[----:B------:R-:W-:Y:S01]  /*5400*/  LEA.HI.X.SX32 R21, R2, R59, 0x1, P4 ;  /* 0x0000003b02157211 */ /* 0x000fe200020f0eff */
[----:B------:R-:W-:Y:S01]  /*5410*/  STL [R1+0x828], R49 ;  /* 0x0008283101007387 */ /* 0x000fe20000100800 */
[----:B------:R-:W-:-:S03]  /*5420*/  IADD3 R42, P0, R14, R58, RZ ;  /* 0x0000003a0e2a7210 */ /* 0x000fc60007f1e0ff */
[----:B------:R-:W-:Y:S01]  /*5430*/  STL [R1+0x834], R22 ;  /* 0x0008341601007387 */ /* 0x000fe20000100800 */
[-C--:B----4-:R-:W-:Y:S02]  /*5440*/  LEA.HI.X.SX32 R45, R36, R59.reuse, 0x1, P5 ;  /* 0x0000003b242d7211 */ /* 0x090fe400028f0eff */
[----:B------:R-:W-:Y:S01]  /*5450*/  LEA.HI.X.SX32 R19, R3, R59, 0x1, P6 ;  /* 0x0000003b03137211 */ /* 0x000fe200030f0eff */
[----:B------:R-:W-:Y:S01]  /*5460*/  STL [R1+0x830], R23 ;  /* 0x0008301701007387 */ /* 0x000fe20000100800 */
[----:B------:R-:W-:Y:S01]  /*5470*/  IMAD R3, R0, 0xcf, RZ ;  /* 0x000000cf00037824 */ /* 0x000fe200078e02ff */
[----:B------:R-:W-:Y:S02]  /*5480*/  IADD3 R16, P1, R16, R58, RZ ;  /* 0x0000003a10107210 */ /* 0x000fe40007f3e0ff */
[----:B------:R-:W-:Y:S01]  /*5490*/  STL [R1+0x83c], R46 ;  /* 0x00083c2e01007387 */ /* 0x000fe20000100800 */
[----:B------:R-:W-:-:S03]  /*54a0*/  IMAD R40, R0, 0x1ac, RZ ;  /* 0x000001ac00287824 */ /* 0x000fc600078e02ff */
[----:B------:R-:W-:Y:S01]  /*54b0*/  STL [R1+0x838], R47 ;  /* 0x0008382f01007387 */ /* 0x000fe20000100800 */
[----:B------:R-:W-:-:S03]  /*54c0*/  LEA.HI.X.SX32 R43, R17, R59, 0x1, P0 ;  /* 0x0000003b112b7211 */ /* 0x000fc600000f0eff */
[----:B------:R-:W-:Y:S01]  /*54d0*/  STL [R1+0x844], R20 ;  /* 0x0008441401007387 */ /* 0x000fe20000100800 */
[----:B------:R-:W-:-:S03]  /*54e0*/  LEA.HI.X.SX32 R17, R3, R59, 0x1, P1 ;  /* 0x0000003b03117211 */ /* 0x000fc600008f0eff */
[----:B------:R-:W-:Y:S01]  /*54f0*/  STL [R1+0x840], R21 ;  /* 0x0008401501007387 */ /* 0x000fe20000100800 */
[----:B------:R-:W-:-:S03]  /*5500*/  IADD3 R40, P2, R40, R58, RZ ;  /* 0x0000003a28287210 */ /* 0x000fc60007f5e0ff */
[----:B------:R-:W-:Y:S04]  /*5510*/  STL [R1+0x84c], R44 ;  /* 0x00084c2c01007387 */ /* 0x000fe80000100800 */
[----:B------:R-:W-:Y:S04]  /*5520*/  STL [R1+0x848], R45 ;  /* 0x0008482d01007387 */ /* 0x000fe80000100800 */
[----:B------:R-:W-:Y:S04]  /*5530*/  STL [R1+0x854], R18 ;  /* 0x0008541201007387 */ /* 0x000fe80000100800 */
[----:B------:R-:W-:Y:S04]  /*5540*/  STL [R1+0x850], R19 ;  /* 0x0008501301007387 */ /* 0x000fe80000100800 */
[----:B------:R-:W-:Y:S04]  /*5550*/  STL [R1+0x85c], R42 ;  /* 0x00085c2a01007387 */ /* 0x000fe80000100800 */
[----:B------:R-:W-:Y:S04]  /*5560*/  STL [R1+0x858], R43 ;  /* 0x0008582b01007387 */ /* 0x000fe80000100800 */
[----:B------:R-:W-:Y:S04]  /*5570*/  STL [R1+0x864], R16 ;  /* 0x0008641001007387 */ /* 0x000fe80000100800 */
[----:B------:R-:W-:Y:S04]  /*5580*/  STL [R1+0x860], R17 ;  /* 0x0008601101007387 */ /* 0x000fe80000100800 */
[----:B------:R2:W-:Y:S01]  /*5590*/  STL [R1+0x86c], R40 ;  /* 0x00086c2801007387 */ /* 0x0005e20000100800 */
[----:B------:R-:W-:Y:S01]  /*55a0*/  LEA.HI.X.SX32 R41, R37, R59, 0x1, P2 ;  /* 0x0000003b25297211 */ /* 0x000fe200010f0eff */
[----:B------:R-:W-:-:S02]  /*55b0*/  IMAD R14, R0, 0x1ae, RZ ;  /* 0x000001ae000e7824 */ /* 0x000fc400078e02ff */
[C---:B------:R-:W-:Y:S02]  /*55c0*/  IMAD R2, R0.reuse, 0x1cc, RZ ;  /* 0x000001cc00027824 */ /* 0x040fe400078e02ff */
[----:B------:R-:W-:Y:S01]  /*55d0*/  STL [R1+0x868], R41 ;  /* 0x0008682901007387 */ /* 0x000fe20000100800 */
[----:B------:R-:W-:Y:S01]  /*55e0*/  IMAD R38, R0, 0x1bc, RZ ;  /* 0x000001bc00267824 */ /* 0x000fe200078e02ff */
[-C--:B------:R-:W-:Y:S01]  /*55f0*/  IADD3 R14, P3, R14, R58.reuse, RZ ;  /* 0x0000003a0e0e7210 */ /* 0x080fe20007f7e0ff */
[C---:B------:R-:W-:Y:S02]  /*5600*/  IMAD R3, R0.reuse, 0xd7, RZ ;  /* 0x000000d700037824 */ /* 0x040fe400078e02ff */
[----:B------:R-:W-:Y:S01]  /*5610*/  IMAD R12, R0, 0x1be, RZ ;  /* 0x000001be000c7824 */ /* 0x000fe200078e02ff */
[-C--:B------:R-:W-:Y:S01]  /*5620*/  IADD3 R36, P6, R2, R58.reuse, RZ ;  /* 0x0000003a02247210 */ /* 0x080fe20007fde0ff */
[----:B------:R-:W-:Y:S01]  /*5630*/  IMAD R10, R0, 0x1ce, RZ ;  /* 0x000001ce000a7824 */ /* 0x000fe200078e02ff */
[-C--:B------:R-:W-:Y:S01]  /*5640*/  IADD3 R38, P4, R38, R58.reuse, RZ ;  /* 0x0000003a26267210 */ /* 0x080fe20007f9e0ff */
[C---:B------:R-:W-:Y:S01]  /*5650*/  IMAD R2, R0.reuse, 0x1dc, RZ ;  /* 0x000001dc00027824 */ /* 0x040fe200078e02ff */
[----:B------:R-:W-:Y:S01]  /*5660*/  LEA.HI.X.SX32 R15, R3, R59, 0x1, P3 ;  /* 0x0000003b030f7211 */ /* 0x000fe200018f0eff */
[----:B------:R-:W-:Y:S01]  /*5670*/  IMAD R8, R0, 0x1de, RZ ;  /* 0x000001de00087824 */ /* 0x000fe200078e02ff */
[----:B------:R-:W-:Y:S01]  /*5680*/  IADD3 R12, P5, R12, R58, RZ ;  /* 0x0000003a0c0c7210 */ /* 0x000fe20007fbe0ff */
[----:B------:R-:W-:-:S02]  /*5690*/  IMAD R34, R0, 0x1ec, RZ ;  /* 0x000001ec00227824 */ /* 0x000fc400078e02ff */
[C---:B------:R-:W-:Y:S02]  /*56a0*/  IMAD R6, R0.reuse, 0x1ee, RZ ;  /* 0x000001ee00067824 */ /* 0x040fe400078e02ff */
[C---:B------:R-:W-:Y:S02]  /*56b0*/  IMAD R7, R0.reuse, 0xdf, RZ ;  /* 0x000000df00077824 */ /* 0x040fe400078e02ff */
[C---:B------:R-:W-:Y:S01]  /*56c0*/  IMAD R3, R0.reuse, 0x1fc, RZ ;  /* 0x000001fc00037824 */ /* 0x040fe200078e02ff */
[----:B------:R-:W-:Y:S01]  /*56d0*/  LEA.HI.X.SX32 R39, R35, R59, 0x1, P4 ;  /* 0x0000003b23277211 */ /* 0x000fe200020f0eff */
[----:B-1----:R-:W-:Y:S01]  /*56e0*/  IMAD R26, R0, 0xe6, RZ ;  /* 0x000000e6001a7824 */ /* 0x002fe200078e02ff */
[-C--:B------:R-:W-:Y:S01]  /*56f0*/  IADD3 R10, P0, R10, R58.reuse, RZ ;  /* 0x0000003a0a0a7210 */ /* 0x080fe20007f1e0ff */
[----:B------:R-:W-:Y:S01]  /*5700*/  IMAD R27, R0, 0xee, RZ ;  /* 0x000000ee001b7824 */ /* 0x000fe200078e02ff */
[-C--:B------:R-:W-:Y:S01]  /*5710*/  IADD3 R2, P1, R2, R58.reuse, RZ ;  /* 0x0000003a02027210 */ /* 0x080fe20007f3e0ff */
[----:B------:R0:W4:Y:S01]  /*5720*/  LDG.E.U16 R38, [R38.64] ;  /* 0x0000000426267981 */ /* 0x000122000c1e1500 */
[----:B------:R-:W-:-:S02]  /*5730*/  IADD3 R8, P2, R8, R58, RZ ;  /* 0x0000003a08087210 */ /* 0x000fc40007f5e0ff */
[-C--:B------:R-:W-:Y:S01]  /*5740*/  IADD3 R34, P3, R34, R58.reuse, RZ ;  /* 0x0000003a22227210 */ /* 0x080fe20007f7e0ff */
[----:B------:R-:W4:Y:S01]  /*5750*/  LDG.E.U16 R14, [R14.64] ;  /* 0x000000040e0e7981 */ /* 0x000f22000c1e1500 */
[-C--:B------:R-:W-:Y:S02]  /*5760*/  IADD3 R6, P4, R6, R58.reuse, RZ ;  /* 0x0000003a06067210 */ /* 0x080fe40007f9e0ff */
[-C--:B------:R-:W-:Y:S01]  /*5770*/  LEA.HI.X.SX32 R13, R7, R59.reuse, 0x1, P5 ;  /* 0x0000003b070d7211 */ /* 0x080fe200028f0eff */
[C---:B------:R-:W-:Y:S01]  /*5780*/  IMAD R7, R0.reuse, 0xef, RZ ;  /* 0x000000ef00077824 */ /* 0x040fe200078e02ff */
[----:B------:R-:W-:Y:S01]  /*5790*/  IADD3 R58, P5, R3, R58, RZ ;  /* 0x0000003a033a7210 */ /* 0x000fe20007fbe0ff */
[C---:B------:R-:W-:Y:S02]  /*57a0*/  IMAD R3, R0.reuse, 0xe7, RZ ;  /* 0x000000e700037824 */ /* 0x040fe400078e02ff */
[----:B------:R-:W-:Y:S01]  /*57b0*/  IMAD R0, R0, 0xf7, RZ ;  /* 0x000000f700007824 */ /* 0x000fe200078e02ff */
[-C--:B------:R-:W-:Y:S01]  /*57c0*/  LEA.HI.X.SX32 R9, R7, R59.reuse, 0x1, P2 ;  /* 0x0000003b07097211 */ /* 0x080fe200010f0eff */
[----:B------:R-:W4:Y:S03]  /*57d0*/  LDG.E.U16 R12, [R12.64] ;  /* 0x000000040c0c7981 */ /* 0x000f26000c1e1500 */
[-C--:B------:R-:W-:Y:S01]  /*57e0*/  LEA.HI.X.SX32 R7, R0, R59.reuse, 0x1, P4 ;  /* 0x0000003b00077211 */ /* 0x080fe200020f0eff */
[----:B------:R-:W4:Y:S04]  /*57f0*/  LDG.E.U16 R8, [R8.64] ;  /* 0x0000000408087981 */ /* 0x000f28000c1e1500 */
[----:B--2---:R1:W2:Y:S04]  /*5800*/  LDG.E.U16 R40, [R52.64] ;  /* 0x0000000434287981 */ /* 0x0042a8000c1e1500 */
[----:B---3--:R3:W4:Y:S04]  /*5810*/  LDG.E.U16 R21, [R28.64] ;  /* 0x000000041c157981 */ /* 0x008728000c1e1500 */
[----:B-----5:R5:W4:Y:S04]  /*5820*/  LDG.E.U16 R20, [R54.64] ;  /* 0x0000000436147981 */ /* 0x020b28000c1e1500 */
[----:B------:R0:W4:Y:S04]  /*5830*/  LDG.E.U16 R19, [R32.64] ;  /* 0x0000000420137981 */ /* 0x000128000c1e1500 */
[----:B------:R0:W4:Y:S04]  /*5840*/  LDG.E.U16 R18, [R60.64] ;  /* 0x000000043c127981 */ /* 0x000128000c1e1500 */
[----:B------:R1:W4:Y:S04]  /*5850*/  LDG.E.U16 R17, [R4.64] ;  /* 0x0000000404117981 */ /* 0x000328000c1e1500 */
[----:B------:R2:W4:Y:S04]  /*5860*/  LDG.E.U16 R16, [R30.64] ;  /* 0x000000041e107981 */ /* 0x000528000c1e1500 */
[----:B0-----:R-:W4:Y:S04]  /*5870*/  LDL.LU R60, [R1+0x3d0] ;  /* 0x0003d000013c7983 */ /* 0x001f280000300800 */
[----:B-1----:R-:W0:Y:S04]  /*5880*/  S2R R5, SR_TID.X ;  /* 0x0000000000057919 */ /* 0x002e280000002100 */
[----:B------:R-:W4:Y:S04]  /*5890*/  LDL.LU R33, [R1+0x3c8] ;  /* 0x0003c80001217983 */ /* 0x000f280000300800 */
[----:B------:R-:W4:Y:S04]  /*58a0*/  LDL.LU R61, [R1+0x3bc] ;  /* 0x0003bc00013d7983 */ /* 0x000f280000300800 */
[----:B------:R1:W4:Y:S04]  /*58b0*/  LDG.E.U16 R0, [R56.64] ;  /* 0x0000000438007981 */ /* 0x000328000c1e1500 */
[----:B------:R-:W4:Y:S01]  /*58c0*/  LDL.LU R47, [R1+0x3ac] ;  /* 0x0003ac00012f7983 */ /* 0x000f220000300800 */
[----:B------:R-:W-:-:S02]  /*58d0*/  LEA.HI.X.SX32 R37, R26, R59, 0x1, P6 ;  /* 0x0000003b1a257211 */ /* 0x000fc400030f0eff */
[----:B------:R-:W-:Y:S01]  /*58e0*/  LEA.HI.X.SX32 R11, R3, R59, 0x1, P0 ;  /* 0x0000003b030b7211 */ /* 0x000fe200000f0eff */
[----:B------:R-:W4:Y:S01]  /*58f0*/  LDG.E.U16 R6, [R6.64] ;  /* 0x0000000406067981 */ /* 0x000f22000c1e1500 */
[----:B0-----:R-:W-:-:S03]  /*5900*/  LOP3.LUT R4, R5, 0x7f, RZ, 0xc0, !PT ;  /* 0x0000007f05047812 */ /* 0x001fc600078ec0ff */
[----:B------:R0:W4:Y:S04]  /*5910*/  LDG.E.U16 R36, [R36.64] ;  /* 0x0000000424247981 */ /* 0x000128000c1e1500 */
[----:B------:R-:W4:Y:S01]  /*5920*/  LDL.LU R5, [R1+0x398] ;  /* 0x0003980001057983 */ /* 0x000f220000300800 */
[----:B------:R-:W-:Y:S02]  /*5930*/  LEA.HI.X.SX32 R3, R27, R59, 0x1, P1 ;  /* 0x0000003b1b037211 */ /* 0x000fe400008f0eff */
[----:B------:R-:W-:Y:S01]  /*5940*/  MOV R26, c[0x0][0x198] ;  /* 0x00006600001a7a02 */ /* 0x000fe20000000f00 */
[----:B------:R-:W4:Y:S01]  /*5950*/  LDL.LU R46, [R1+0x378] ;  /* 0x00037800012e7983 */ /* 0x000f220000300800 */
[----:B------:R-:W-:-:S03]  /*5960*/  MOV R27, c[0x0][0x198] ;  /* 0x00006600001b7a02 */ /* 0x000fc60000000f00 */
[----:B------:R-:W4:Y:S01]  /*5970*/  LDL.LU R23, [R1+0x370] ;  /* 0x0003700001177983 */ /* 0x000f220000300800 */
[----:B------:R-:W-:Y:S02]  /*5980*/  IMAD R26, R26, 0xf6, RZ ;  /* 0x000000f61a1a7824 */ /* 0x000fe400078e02ff */
[----:B------:R-:W-:Y:S01]  /*5990*/  IMAD R27, R27, 0xfe, RZ ;  /* 0x000000fe1b1b7824 */ /* 0x000fe200078e02ff */
[----:B------:R-:W4:Y:S04]  /*59a0*/  LDL.LU R22, [R1+0x394] ;  /* 0x0003940001167983 */ /* 0x000f280000300800 */
[----:B------:R-:W4:Y:S01]  /*59b0*/  LDL.LU R49, [R1+0x368] ;  /* 0x0003680001317983 */ /* 0x000f220000300800 */
[----:B------:R-:W-:-:S03]  /*59c0*/  LEA.HI.X.SX32 R35, R26, R59, 0x1, P3 ;  /* 0x0000003b1a237211 */ /* 0x000fc600018f0eff */
[----:B------:R-:W4:Y:S01]  /*59d0*/  LDL.LU R48, [R1+0x35c] ;  /* 0x00035c0001307983 */ /* 0x000f220000300800 */
[----:B------:R-:W-:-:S03]  /*59e0*/  LEA.HI.X.SX32 R59, R27, R59, 0x1, P5 ;  /* 0x0000003b1b3b7211 */ /* 0x000fc600028f0eff */
[----:B------:R-:W4:Y:S04]  /*59f0*/  LDL.LU R25, [R1+0x3a4] ;  /* 0x0003a40001197983 */ /* 0x000f280000300800 */
[----:B------:R-:W4:Y:S04]  /*5a00*/  LDL.LU R24, [R1+0x390] ;  /* 0x0003900001187983 */ /* 0x000f280000300800 */
[----:B------:R-:W4:Y:S04]  /*5a10*/  LDL.LU R50, [R1+0x268] ;  /* 0x0002680001327983 */ /* 0x000f280000300800 */
[----:B------:R-:W4:Y:S04]  /*5a20*/  LDL.LU R26, [R1+0x258] ;  /* 0x00025800011a7983 */ /* 0x000f280000300800 */
[----:B------:R-:W4:Y:S04]  /*5a30*/  LDL.LU R27, [R1+0x38c] ;  /* 0x00038c00011b7983 */ /* 0x000f280000300800 */
[----:B------:R-:W4:Y:S04]  /*5a40*/  LDL.LU R52, [R1+0x244] ;  /* 0x0002440001347983 */ /* 0x000f280000300800 */
[----:B------:R-:W4:Y:S04]  /*5a50*/  LDL.LU R53, [R1+0x234] ;  /* 0x0002340001357983 */ /* 0x000f280000300800 */
[----:B---3--:R-:W3:Y:S04]  /*5a60*/  LDL.LU R28, [R1+0x3b0] ;  /* 0x0003b000011c7983 */ /* 0x008ee80000300800 */
[----:B------:R-:W3:Y:S04]  /*5a70*/  LDL.LU R29, [R1+0x3a0] ;  /* 0x0003a000011d7983 */ /* 0x000ee80000300800 */
[----:B-----5:R-:W5:Y:S01]  /*5a80*/  LDL.LU R54, [R1+0x388] ;  /* 0x0003880001367983 */ /* 0x020f620000300800 */
[----:B------:R-:W-:-:S03]  /*5a90*/  SHF.L.U32 R51, R4, 0x1, RZ ;  /* 0x0000000104337819 */ /* 0x000fc600000006ff */
[----:B------:R0:W3:Y:S04]  /*5aa0*/  LDG.E.U16 R2, [R2.64] ;  /* 0x0000000402027981 */ /* 0x0000e8000c1e1500 */
[----:B------:R0:W3:Y:S04]  /*5ab0*/  LDG.E.U16 R34, [R34.64] ;  /* 0x0000000422227981 */ /* 0x0000e8000c1e1500 */
[----:B------:R0:W3:Y:S04]  /*5ac0*/  LDG.E.U16 R58, [R58.64] ;  /* 0x000000043a3a7981 */ /* 0x0000e8000c1e1500 */
[----:B------:R-:W3:Y:S04]  /*5ad0*/  LDG.E.U16 R10, [R10.64] ;  /* 0x000000040a0a7981 */ /* 0x000ee8000c1e1500 */
[----:B--2---:R-:W-:Y:S04]  /*5ae0*/  STL [R1+0x130], R40 ;  /* 0x0001302801007387 */ /* 0x004fe80000100800 */
[----:B------:R-:W2:Y:S04]  /*5af0*/  LDL.LU R55, [R1+0x1d4] ;  /* 0x0001d40001377983 */ /* 0x000ea80000300800 */
[----:B----4-:R-:W-:Y:S04]  /*5b00*/  STL [R1+0x8c], R21 ;  /* 0x00008c1501007387 */ /* 0x010fe80000100800 */
[----:B------:R-:W4:Y:S04]  /*5b10*/  LDL.LU R30, [R1+0x1c0] ;  /* 0x0001c000011e7983 */ /* 0x000f280000300800 */
[----:B------:R-:W-:Y:S04]  /*5b20*/  STL [R1+0x88], R20 ;  /* 0x0000881401007387 */ /* 0x000fe80000100800 */
[----:B------:R-:W4:Y:S04]  /*5b30*/  LDL.LU R31, [R1+0x384] ;  /* 0x00038400011f7983 */ /* 0x000f280000300800 */
[----:B------:R-:W-:Y:S04]  /*5b40*/  STL [R1+0x84], R19 ;  /* 0x0000841301007387 */ /* 0x000fe80000100800 */
[----:B-1----:R-:W4:Y:S04]  /*5b50*/  LDL.LU R56, [R1+0x148] ;  /* 0x0001480001387983 */ /* 0x002f280000300800 */
[----:B------:R-:W-:Y:S04]  /*5b60*/  STL [R1+0x80], R18 ;  /* 0x0000801201007387 */ /* 0x000fe80000100800 */
[----:B------:R-:W4:Y:S04]  /*5b70*/  LDL.LU R57, [R1+0x134] ;  /* 0x0001340001397983 */ /* 0x000f280000300800 */
[----:B------:R-:W4:Y:S04]  /*5b80*/  LDL.LU R32, [R1+0x39c] ;  /* 0x00039c0001207983 */ /* 0x000f280000300800 */
[----:B------:R-:W-:Y:S04]  /*5b90*/  STL [R1+0x5c], R17 ;  /* 0x00005c1101007387 */ /* 0x000fe80000100800 */
[----:B------:R-:W4:Y:S04]  /*5ba0*/  LDL.LU R4, [R1+0x380] ;  /* 0x0003800001047983 */ /* 0x000f280000300800 */
[----:B------:R1:W-:Y:S04]  /*5bb0*/  STS.U16 [R51], R60 ;  /* 0x0000003c33007388 */ /* 0x0003e80000000400 */
[----:B-1----:R-:W4:Y:S04]  /*5bc0*/  LDL.LU R60, [R1+0xec] ;  /* 0x0000ec00013c7983 */ /* 0x002f280000300800 */
[----:B------:R1:W-:Y:S04]  /*5bd0*/  STS.U16 [R51+0x800], R33 ;  /* 0x0008002133007388 */ /* 0x0003e80000000400 */
[----:B------:R-:W-:Y:S04]  /*5be0*/  STL [R1+0x58], R16 ;  /* 0x0000581001007387 */ /* 0x000fe80000100800 */
[----:B------:R0:W-:Y:S04]  /*5bf0*/  STS.U16 [R51+0x1000], R61 ;  /* 0x0010003d33007388 */ /* 0x0001e80000000400 */
[----:B-1----:R-:W4:Y:S04]  /*5c00*/  LDL.LU R33, [R1+0xd4] ;  /* 0x0000d40001217983 */ /* 0x002f280000300800 */
[----:B------:R-:W-:Y:S04]  /*5c10*/  STL [R1+0x4c], R0 ;  /* 0x00004c0001007387 */ /* 0x000fe80000100800 */
[----:B------:R-:W-:Y:S04]  /*5c20*/  STS.U16 [R51+0x2000], R47 ;  /* 0x0020002f33007388 */ /* 0x000fe80000000400 */
[----:B0-----:R-:W4:Y:S04]  /*5c30*/  LDL.LU R61, [R1+0x37c] ;  /* 0x00037c00013d7983 */ /* 0x001f280000300800 */
[----:B------:R0:W-:Y:S04]  /*5c40*/  STS.U16 [R51+0x4000], R5 ;  /* 0x0040000533007388 */ /* 0x0001e80000000400 */
[----:B0-----:R-:W4:Y:S04]  /*5c50*/  LDL.LU R5, [R1+0xbc] ;  /* 0x0000bc0001057983 */ /* 0x001f280000300800 */
[----:B------:R-:W-:Y:S04]  /*5c60*/  STS.U16 [R51+0x8000], R46 ;  /* 0x0080002e33007388 */ /* 0x000fe80000000400 */
        /* <DEDUP_REMOVED lines=11> */
[----:B---3--:R-:W-:Y:S04]  /*5d20*/  STS.U16 [R51+0x1800], R28 ;  /* 0x0018001c33007388 */ /* 0x008fe80000000400 */
[----:B------:R-:W-:Y:S04]  /*5d30*/  STS.U16 [R51+0x3000], R29 ;  /* 0x0030001d33007388 */ /* 0x000fe80000000400 */
[----:B-----5:R-:W-:Y:S04]  /*5d40*/  STS.U16 [R51+0x6000], R54 ;  /* 0x0060003633007388 */ /* 0x020fe80000000400 */
[----:B--2---:R-:W-:Y:S04]  /*5d50*/  STS.U16 [R51+0xc000], R55 ;  /* 0x00c0003733007388 */ /* 0x004fe80000000400 */
[----:B----4-:R-:W-:Y:S04]  /*5d60*/  STS.U16 [R51+0xc800], R30 ;  /* 0x00c8001e33007388 */ /* 0x010fe80000000400 */
[----:B------:R-:W-:Y:S04]  /*5d70*/  STS.U16 [R51+0x6800], R31 ;  /* 0x0068001f33007388 */ /* 0x000fe80000000400 */
[----:B------:R-:W-:Y:S04]  /*5d80*/  STS.U16 [R51+0xd000], R56 ;  /* 0x00d0003833007388 */ /* 0x000fe80000000400 */
[----:B------:R-:W-:Y:S04]  /*5d90*/  STS.U16 [R51+0xd800], R57 ;  /* 0x00d8003933007388 */ /* 0x000fe80000000400 */
[----:B------:R-:W-:Y:S04]  /*5da0*/  STS.U16 [R51+0x3800], R32 ;  /* 0x0038002033007388 */ /* 0x000fe80000000400 */
[----:B------:R0:W-:Y:S04]  /*5db0*/  STS.U16 [R51+0x7000], R4 ;  /* 0x0070000433007388 */ /* 0x0001e80000000400 */
[----:B0-----:R-:W2:Y:S04]  /*5dc0*/  LDL.LU R4, [R1+0xa4] ;  /* 0x0000a40001047983 */ /* 0x001ea80000300800 */
[----:B------:R0:W-:Y:S04]  /*5dd0*/  STS.U16 [R51+0xe000], R60 ;  /* 0x00e0003c33007388 */ /* 0x0001e80000000400 */
[----:B0-----:R-:W3:Y:S04]  /*5de0*/  LDL.LU R60, [R1+0x3c4] ;  /* 0x0003c400013c7983 */ /* 0x001ee80000300800 */
[----:B------:R-:W4:Y:S04]  /*5df0*/  LDL.LU R47, [R1+0x374] ;  /* 0x00037400012f7983 */ /* 0x000f280000300800 */
[----:B------:R0:W-:Y:S04]  /*5e00*/  STS.U16 [R51+0xe800], R33 ;  /* 0x00e8002133007388 */ /* 0x0001e80000000400 */
[----:B------:R-:W-:Y:S04]  /*5e10*/  STS.U16 [R51+0x7800], R61 ;  /* 0x0078003d33007388 */ /* 0x000fe80000000400 */
[----:B0-----:R-:W5:Y:S04]  /*5e20*/  LDL.LU R33, [R1+0x36c] ;  /* 0x00036c0001217983 */ /* 0x001f680000300800 */
[----:B------:R0:W-:Y:S04]  /*5e30*/  STS.U16 [R51+0xf000], R5 ;  /* 0x00f0000533007388 */ /* 0x0001e80000000400 */
[----:B0-----:R-:W5:Y:S04]  /*5e40*/  LDL.LU R5, [R1+0x360] ;  /* 0x0003600001057983 */ /* 0x001f680000300800 */
[----:B------:R-:W5:Y:S04]  /*5e50*/  LDL.LU R46, [R1+0x358] ;  /* 0x00035800012e7983 */ /* 0x000f680000300800 */
        /* <DEDUP_REMOVED lines=12> */
[----:B------:R-:W5:Y:S01]  /*5f20*/  LDL.LU R29, [R1+0x364] ;  /* 0x00036400011d7983 */ /* 0x000f620000300800 */
[----:B------:R-:W-:-:S03]  /*5f30*/  LOP3.LUT R16, R51, 0x10, RZ, 0x3c, !PT ;  /* 0x0000001033107812 */ /* 0x000fc600078e3cff */
[----:B------:R-:W5:Y:S04]  /*5f40*/  LDL.LU R54, [R1+0x354] ;  /* 0x0003540001367983 */ /* 0x000f680000300800 */
[----:B------:R-:W5:Y:S04]  /*5f50*/  LDL.LU R55, [R1+0x350] ;  /* 0x0003500001377983 */ /* 0x000f680000300800 */
[----:B------:R-:W5:Y:S04]  /*5f60*/  LDL.LU R30, [R1+0x34c] ;  /* 0x00034c00011e7983 */ /* 0x000f680000300800 */
[----:B------:R-:W5:Y:S04]  /*5f70*/  LDL.LU R31, [R1+0x348] ;  /* 0x00034800011f7983 */ /* 0x000f680000300800 */
[----:B------:R-:W5:Y:S04]  /*5f80*/  LDL.LU R56, [R1+0x344] ;  /* 0x0003440001387983 */ /* 0x000f680000300800 */
[----:B------:R-:W5:Y:S04]  /*5f90*/  LDL.LU R61, [R1+0x340] ;  /* 0x00034000013d7983 */ /* 0x000f680000300800 */
[----:B------:R-:W5:Y:S04]  /*5fa0*/  LDL.LU R57, [R1+0x33c] ;  /* 0x00033c0001397983 */ /* 0x000f680000300800 */
[----:B--2---:R0:W-:Y:S04]  /*5fb0*/  STS.U16 [R51+0xf800], R4 ;  /* 0x00f8000433007388 */ /* 0x0041e80000000400 */
[----:B0-----:R-:W2:Y:S04]  /*5fc0*/  LDL.LU R4, [R1+0x338] ;  /* 0x0003380001047983 */ /* 0x001ea80000300800 */
[----:B---3--:R0:W-:Y:S04]  /*5fd0*/  STS.U16 [R16+0x900], R60 ;  /* 0x0009003c10007388 */ /* 0x0081e80000000400 */
[----:B------:R-:W3:Y:S04]  /*5fe0*/  LDL.LU R32, [R1+0x334] ;  /* 0x0003340001207983 */ /* 0x000ee80000300800 */
[----:B0-----:R-:W3:Y:S04]  /*5ff0*/  LDL.LU R60, [R1+0x330] ;  /* 0x00033000013c7983 */ /* 0x001ee80000300800 */
[----:B----4-:R-:W-:Y:S04]  /*6000*/  STS.U16 [R16+0x8100], R47 ;  /* 0x0081002f10007388 */ /* 0x010fe80000000400 */
[----:B-----5:R0:W-:Y:S04]  /*6010*/  STS.U16 [R16+0x8900], R33 ;  /* 0x0089002110007388 */ /* 0x0201e80000000400 */
[----:B0-----:R-:W4:Y:S04]  /*6020*/  LDL.LU R33, [R1+0x32c] ;  /* 0x00032c0001217983 */ /* 0x001f280000300800 */
[----:B------:R0:W-:Y:S04]  /*6030*/  STS.U16 [R16+0x9100], R5 ;  /* 0x0091000510007388 */ /* 0x0001e80000000400 */
[----:B0-----:R-:W5:Y:S04]  /*6040*/  LDL.LU R5, [R1+0x324] ;  /* 0x0003240001057983 */ /* 0x001f680000300800 */
        /* <DEDUP_REMOVED lines=19> */
[----:B------:R0:W-:Y:S04]  /*6180*/  STS.U16 [R16+0x4100], R61 ;  /* 0x0041003d10007388 */ /* 0x0001e80000000400 */
[----:B------:R-:W-:Y:S04]  /*6190*/  STS.U16 [R16+0x4900], R57 ;  /* 0x0049003910007388 */ /* 0x000fe80000000400 */
[----:B0-----:R-:W5:Y:S04]  /*61a0*/  LDL.LU R61, [R1+0x320] ;  /* 0x00032000013d7983 */ /* 0x001f680000300800 */
[----:B--2---:R0:W-:Y:S04]  /*61b0*/  STS.U16 [R16+0x5100], R4 ;  /* 0x0051000410007388 */ /* 0x0041e80000000400 */
[----:B---3--:R-:W-:Y:S04]  /*61c0*/  STS.U16 [R16+0x5900], R32 ;  /* 0x0059002010007388 */ /* 0x008fe80000000400 */
[----:B0-----:R-:W2:Y:S04]  /*61d0*/  LDL.LU R4, [R1+0x31c] ;  /* 0x00031c0001047983 */ /* 0x001ea80000300800 */
[----:B------:R0:W-:Y:S04]  /*61e0*/  STS.U16 [R16+0x6100], R60 ;  /* 0x0061003c10007388 */ /* 0x0001e80000000400 */
[----:B0-----:R-:W3:Y:S04]  /*61f0*/  LDL.LU R60, [R1+0x3c0] ;  /* 0x0003c000013c7983 */ /* 0x001ee80000300800 */
[----:B------:R-:W3:Y:S04]  /*6200*/  LDL.LU R32, [R1+0x3b8] ;  /* 0x0003b80001207983 */ /* 0x000ee80000300800 */
        /* <DEDUP_REMOVED lines=17> */
[----:B----4-:R0:W-:Y:S04]  /*6320*/  STS.U16 [R16+0x6900], R33 ;  /* 0x0069002110007388 */ /* 0x0101e80000000400 */
[----:B------:R-:W4:Y:S04]  /*6330*/  LDL.LU R31, [R1+0xfc] ;  /* 0x0000fc00011f7983 */ /* 0x000f280000300800 */
[----:B-----5:R1:W-:Y:S04]  /*6340*/  STS.U16 [R16+0x7100], R5 ;  /* 0x0071000510007388 */ /* 0x0203e80000000400 */
[----:B0-----:R-:W5:Y:S04]  /*6350*/  LDL.LU R33, [R1+0xe4] ;  /* 0x0000e40001217983 */ /* 0x001f680000300800 */
[----:B-1----:R-:W5:Y:S01]  /*6360*/  LDL.LU R5, [R1+0xcc] ;  /* 0x0000cc0001057983 */ /* 0x002f620000300800 */
[----:B------:R-:W-:-:S03]  /*6370*/  LOP3.LUT R0, R51, 0x20, RZ, 0x3c, !PT ;  /* 0x0000002033007812 */ /* 0x000fc600078e3cff */
[----:B------:R0:W-:Y:S04]  /*6380*/  STS.U16 [R16+0x7900], R61 ;  /* 0x0079003d10007388 */ /* 0x0001e80000000400 */
[----:B0-----:R-:W5:Y:S04]  /*6390*/  LDL.LU R61, [R1+0xb4] ;  /* 0x0000b400013d7983 */ /* 0x001f680000300800 */
[----:B------:R-:W5:Y:S04]  /*63a0*/  LDL.LU R56, [R1+0x9c] ;  /* 0x00009c0001387983 */ /* 0x000f680000300800 */
[----:B--2---:R0:W-:Y:S04]  /*63b0*/  STS.U16 [R16+0x100], R4 ;  /* 0x0001000410007388 */ /* 0x0041e80000000400 */
[----:B0-----:R-:W2:Y:S04]  /*63c0*/  LDL.LU R4, [R1+0x228] ;  /* 0x0002280001047983 */ /* 0x001ea80000300800 */
[----:B---3--:R0:W-:Y:S04]  /*63d0*/  STS.U16 [R0+0xa00], R60 ;  /* 0x000a003c00007388 */ /* 0x0081e80000000400 */
[----:B------:R-:W3:Y:S04]  /*63e0*/  LDL.LU R57, [R1+0x21c] ;  /* 0x00021c0001397983 */ /* 0x000ee80000300800 */
[----:B------:R1:W-:Y:S04]  /*63f0*/  STS.U16 [R0+0x1200], R32 ;  /* 0x0012002000007388 */ /* 0x0003e80000000400 */
[----:B0-----:R-:W3:Y:S04]  /*6400*/  LDL.LU R60, [R1+0x214] ;  /* 0x00021400013c7983 */ /* 0x001ee80000300800 */
        /* <DEDUP_REMOVED lines=17> */
[----:B----4-:R-:W-:Y:S04]  /*6520*/  STS.U16 [R0+0xda00], R31 ;  /* 0x00da001f00007388 */ /* 0x010fe80000000400 */
[----:B-1----:R-:W4:Y:S04]  /*6530*/  LDL.LU R32, [R1+0x210] ;  /* 0x0002100001207983 */ /* 0x002f280000300800 */
[----:B-----5:R0:W-:Y:S04]  /*6540*/  STS.U16 [R0+0xe200], R33 ;  /* 0x00e2002100007388 */ /* 0x0201e80000000400 */
[----:B------:R1:W-:Y:S04]  /*6550*/  STS.U16 [R0+0xea00], R5 ;  /* 0x00ea000500007388 */ /* 0x0003e80000000400 */
[----:B0-----:R-:W5:Y:S04]  /*6560*/  LDL.LU R33, [R1+0x20c] ;  /* 0x00020c0001217983 */ /* 0x001f680000300800 */
[----:B-1----:R-:W5:Y:S04]  /*6570*/  LDL.LU R5, [R1+0x200] ;  /* 0x0002000001057983 */ /* 0x002f680000300800 */
        /* <DEDUP_REMOVED lines=26> */
[----:B------:R-:W4:Y:S04]  /*6720*/  LDL.LU R57, [R1+0xb0] ;  /* 0x0000b00001397983 */ /* 0x000f280000300800 */
[----:B-----5:R-:W-:Y:S04]  /*6730*/  STS.U16 [R0+0x6200], R33 ;  /* 0x0062002100007388 */ /* 0x020fe80000000400 */
[----:B0-----:R-:W5:Y:S04]  /*6740*/  LDL.LU R32, [R1+0x98] ;  /* 0x0000980001207983 */ /* 0x001f680000300800 */
[----:B------:R0:W-:Y:S04]  /*6750*/  STS.U16 [R0+0x6a00], R5 ;  /* 0x006a000500007388 */ /* 0x0001e80000000400 */
[----:B0-----:R-:W5:Y:S01]  /*6760*/  LDL.LU R5, [R1+0x1b0] ;  /* 0x0001b00001057983 */ /* 0x001f620000300800 */
[----:B------:R-:W-:-:S03]  /*6770*/  LOP3.LUT R16, R51, 0x30, RZ, 0x3c, !PT ;  /* 0x0000003033107812 */ /* 0x000fc600078e3cff */
[----:B------:R0:W-:Y:S04]  /*6780*/  STS.U16 [R0+0x7200], R61 ;  /* 0x0072003d00007388 */ /* 0x0001e80000000400 */
[----:B0-----:R-:W5:Y:S04]  /*6790*/  LDL.LU R61, [R1+0x1ac] ;  /* 0x0001ac00013d7983 */ /* 0x001f680000300800 */
[----:B------:R-:W5:Y:S04]  /*67a0*/  LDL.LU R33, [R1+0x1a8] ;  /* 0x0001a80001217983 */ /* 0x000f680000300800 */
[----:B--2---:R0:W-:Y:S04]  /*67b0*/  STS.U16 [R0+0x7a00], R4 ;  /* 0x007a000400007388 */ /* 0x0041e80000000400 */
[----:B0-----:R-:W2:Y:S04]  /*67c0*/  LDL.LU R4, [R1+0x19c] ;  /* 0x00019c0001047983 */ /* 0x001ea80000300800 */
[----:B---3--:R0:W-:Y:S04]  /*67d0*/  STS.U16 [R16+0x300], R60 ;  /* 0x0003003c10007388 */ /* 0x0081e80000000400 */
[----:B------:R1:W-:Y:S04]  /*67e0*/  STS.U16 [R16+0xb00], R22 ;  /* 0x000b001610007388 */ /* 0x0003e80000000400 */
[----:B------:R3:W-:Y:S04]  /*67f0*/  STS.U16 [R16+0x1300], R49 ;  /* 0x0013003110007388 */ /* 0x0007e80000000400 */
        /* <DEDUP_REMOVED lines=13> */
[----:B0-----:R-:W2:Y:S04]  /*68d0*/  LDL.LU R60, [R1+0x198] ;  /* 0x00019800013c7983 */ /* 0x001ea80000300800 */
[----:B------:R-:W-:Y:S04]  /*68e0*/  STS.U16 [R16+0xe300], R31 ;  /* 0x00e3001f10007388 */ /* 0x000fe80000000400 */
[----:B----4-:R-:W-:Y:S04]  /*68f0*/  STS.U16 [R16+0xeb00], R56 ;  /* 0x00eb003810007388 */ /* 0x010fe80000000400 */
[----:B------:R-:W4:Y:S04]  /*6900*/  LDL.LU R46, [R1+0x194] ;  /* 0x00019400012e7983 */ /* 0x000f280000300800 */
[----:B------:R-:W-:Y:S04]  /*6910*/  STS.U16 [R16+0xf300], R57 ;  /* 0x00f3003910007388 */ /* 0x000fe80000000400 */
[----:B------:R-:W4:Y:S04]  /*6920*/  LDL.LU R23, [R1+0x190] ;  /* 0x0001900001177983 */ /* 0x000f280000300800 */
[----:B-----5:R-:W-:Y:S04]  /*6930*/  STS.U16 [R16+0xfb00], R32 ;  /* 0x00fb002010007388 */ /* 0x020fe80000000400 */
[----:B-1----:R-:W5:Y:S04]  /*6940*/  LDL.LU R22, [R1+0x188] ;  /* 0x0001880001167983 */ /* 0x002f680000300800 */
[----:B---3--:R-:W3:Y:S04]  /*6950*/  LDL.LU R49, [R1+0x184] ;  /* 0x0001840001317983 */ /* 0x008ee80000300800 */
[----:B------:R0:W-:Y:S04]  /*6960*/  STS.U16 [R16+0x2300], R5 ;  /* 0x0023000510007388 */ /* 0x0001e80000000400 */
[----:B0-----:R-:W3:Y:S04]  /*6970*/  LDL.LU R5, [R1+0x180] ;  /* 0x0001800001057983 */ /* 0x001ee80000300800 */
[----:B------:R0:W-:Y:S04]  /*6980*/  STS.U16 [R16+0x2b00], R61 ;  /* 0x002b003d10007388 */ /* 0x0001e80000000400 */
[----:B------:R-:W-:Y:S04]  /*6990*/  STS.U16 [R16+0x3300], R33 ;  /* 0x0033002110007388 */ /* 0x000fe80000000400 */
[----:B0-----:R-:W3:Y:S04]  /*69a0*/  LDL.LU R61, [R1+0x17c] ;  /* 0x00017c00013d7983 */ /* 0x001ee80000300800 */
[----:B--2---:R0:W-:Y:S04]  /*69b0*/  STS.U16 [R16+0x3b00], R4 ;  /* 0x003b000410007388 */ /* 0x0041e80000000400 */
[----:B0-----:R-:W2:Y:S04]  /*69c0*/  LDL.LU R4, [R1+0x178] ;  /* 0x0001780001047983 */ /* 0x001ea80000300800 */
[----:B------:R-:W2:Y:S04]  /*69d0*/  LDL.LU R48, [R1+0x2d8] ;  /* 0x0002d80001307983 */ /* 0x000ea80000300800 */
        /* <DEDUP_REMOVED lines=13> */
[----:B------:R0:W-:Y:S04]  /*6ab0*/  STS.U16 [R16+0x4300], R60 ;  /* 0x0043003c10007388 */ /* 0x0001e80000000400 */
[----:B------:R-:W2:Y:S04]  /*6ac0*/  LDL.LU R56, [R1+0x288] ;  /* 0x0002880001387983 */ /* 0x000ea80000300800 */
[----:B------:R-:W2:Y:S04]  /*6ad0*/  LDL.LU R57, [R1+0x174] ;  /* 0x0001740001397983 */ /* 0x000ea80000300800 */
[----:B----4-:R-:W-:Y:S04]  /*6ae0*/  STS.U16 [R16+0x4b00], R46 ;  /* 0x004b002e10007388 */ /* 0x010fe80000000400 */
[----:B------:R-:W4:Y:S04]  /*6af0*/  LDL.LU R32, [R1+0x170] ;  /* 0x0001700001207983 */ /* 0x000f280000300800 */
[----:B------:R-:W-:Y:S04]  /*6b00*/  STS.U16 [R16+0x5300], R23 ;  /* 0x0053001710007388 */ /* 0x000fe80000000400 */
[----:B------:R-:W4:Y:S04]  /*6b10*/  LDL.LU R33, [R1+0x16c] ;  /* 0x00016c0001217983 */ /* 0x000f280000300800 */
[----:B-----5:R-:W-:Y:S04]  /*6b20*/  STS.U16 [R16+0x5b00], R22 ;  /* 0x005b001610007388 */ /* 0x020fe80000000400 */
[----:B---3--:R-:W-:Y:S04]  /*6b30*/  STS.U16 [R16+0x6300], R49 ;  /* 0x0063003110007388 */ /* 0x008fe80000000400 */
[----:B0-----:R-:W3:Y:S04]  /*6b40*/  LDL.LU R60, [R1+0x168] ;  /* 0x00016800013c7983 */ /* 0x001ee80000300800 */
[----:B------:R0:W-:Y:S04]  /*6b50*/  STS.U16 [R16+0x6b00], R5 ;  /* 0x006b000510007388 */ /* 0x0001e80000000400 */
[----:B0-----:R-:W5:Y:S01]  /*6b60*/  LDL.LU R5, [R1+0x164] ;  /* 0x0001640001057983 */ /* 0x001f620000300800 */
[----:B------:R-:W-:-:S03]  /*6b70*/  LOP3.LUT R0, R51, 0x40, RZ, 0x3c, !PT ;  /* 0x0000004033007812 */ /* 0x000fc600078e3cff */
[----:B------:R0:W-:Y:S04]  /*6b80*/  STS.U16 [R16+0x7300], R61 ;  /* 0x0073003d10007388 */ /* 0x0001e80000000400 */
[----:B0-----:R-:W5:Y:S04]  /*6b90*/  LDL.LU R61, [R1+0x160] ;  /* 0x00016000013d7983 */ /* 0x001f680000300800 */
[----:B--2---:R0:W-:Y:S04]  /*6ba0*/  STS.U16 [R16+0x7b00], R4 ;  /* 0x007b000410007388 */ /* 0x0041e80000000400 */
        /* <DEDUP_REMOVED lines=14> */
[----:B------:R-:W-:Y:S04]  /*6c90*/  STS.U16 [R0+0x7400], R31 ;  /* 0x0074001f00007388 */ /* 0x000fe80000000400 */
[----:B------:R-:W2:Y:S04]  /*6ca0*/  LDL.LU R20, [R1+0x158] ;  /* 0x0001580001147983 */ /* 0x000ea80000300800 */
[----:B------:R-:W-:Y:S04]  /*6cb0*/  STS.U16 [R0+0x7c00], R56 ;  /* 0x007c003800007388 */ /* 0x000fe80000000400 */
[----:B------:R-:W2:Y:S04]  /*6cc0*/  LDL.LU R47, [R1+0x154] ;  /* 0x00015400012f7983 */ /* 0x000ea80000300800 */
[----:B------:R-:W-:Y:S04]  /*6cd0*/  STS.U16 [R0+0x400], R57 ;  /* 0x0004003900007388 */ /* 0x000fe80000000400 */
[----:B------:R-:W2:Y:S04]  /*6ce0*/  LDL.LU R46, [R1+0x150] ;  /* 0x00015000012e7983 */ /* 0x000ea80000300800 */
[----:B----4-:R-:W-:Y:S04]  /*6cf0*/  STS.U16 [R0+0x8400], R32 ;  /* 0x0084002000007388 */ /* 0x010fe80000000400 */
[----:B------:R-:W4:Y:S04]  /*6d00*/  LDL.LU R23, [R1+0x14c] ;  /* 0x00014c0001177983 */ /* 0x000f280000300800 */
[----:B------:R-:W-:Y:S04]  /*6d10*/  STS.U16 [R0+0x8c00], R33 ;  /* 0x008c002100007388 */ /* 0x000fe80000000400 */
[----:B------:R-:W4:Y:S04]  /*6d20*/  LDL.LU R22, [R1+0x138] ;  /* 0x0001380001167983 */ /* 0x000f280000300800 */
[----:B---3--:R-:W-:Y:S04]  /*6d30*/  STS.U16 [R0+0x9400], R60 ;  /* 0x0094003c00007388 */ /* 0x008fe80000000400 */
[----:B------:R-:W3:Y:S04]  /*6d40*/  LDL.LU R49, [R1+0xf4] ;  /* 0x0000f40001317983 */ /* 0x000ee80000300800 */
[----:B-1----:R-:W3:Y:S04]  /*6d50*/  LDL.LU R48, [R1+0xdc] ;  /* 0x0000dc0001307983 */ /* 0x002ee80000300800 */
[----:B-----5:R0:W-:Y:S04]  /*6d60*/  STS.U16 [R0+0x9c00], R5 ;  /* 0x009c000500007388 */ /* 0x0201e80000000400 */
        /* <DEDUP_REMOVED lines=11> */
[----:B------:R0:W-:Y:S04]  /*6e20*/  STS.U16 [R0+0xa400], R61 ;  /* 0x00a4003d00007388 */ /* 0x0001e80000000400 */
        /* <DEDUP_REMOVED lines=8> */
[----:B0-----:R-:W5:Y:S04]  /*6eb0*/  LDL.LU R61, [R1+0x12c] ;  /* 0x00012c00013d7983 */ /* 0x001f680000300800 */
[----:B--2---:R0:W-:Y:S04]  /*6ec0*/  STS.U16 [R0+0xac00], R4 ;  /* 0x00ac000400007388 */ /* 0x0041e80000000400 */
[----:B0-----:R-:W2:Y:S04]  /*6ed0*/  LDL.LU R4, [R1+0x128] ;  /* 0x0001280001047983 */ /* 0x001ea80000300800 */
[----:B------:R-:W-:Y:S04]  /*6ee0*/  STS.U16 [R0+0xb400], R20 ;  /* 0x00b4001400007388 */ /* 0x000fe80000000400 */
[----:B------:R-:W-:Y:S04]  /*6ef0*/  STS.U16 [R0+0xbc00], R47 ;  /* 0x00bc002f00007388 */ /* 0x000fe80000000400 */
[----:B------:R0:W-:Y:S04]  /*6f00*/  STS.U16 [R0+0xc400], R46 ;  /* 0x00c4002e00007388 */ /* 0x0001e80000000400 */
[----:B----4-:R-:W-:Y:S04]  /*6f10*/  STS.U16 [R0+0xcc00], R23 ;  /* 0x00cc001700007388 */ /* 0x010fe80000000400 */
[----:B------:R-:W-:Y:S04]  /*6f20*/  STS.U16 [R0+0xd400], R22 ;  /* 0x00d4001600007388 */ /* 0x000fe80000000400 */
[----:B---3--:R-:W-:Y:S04]  /*6f30*/  STS.U16 [R0+0xdc00], R49 ;  /* 0x00dc003100007388 */ /* 0x008fe80000000400 */
[----:B------:R-:W-:Y:S01]  /*6f40*/  STS.U16 [R0+0xe400], R48 ;  /* 0x00e4003000007388 */ /* 0x000fe20000000400 */
[----:B0-----:R-:W-:-:S03]  /*6f50*/  LOP3.LUT R46, R51, 0x50, RZ, 0x3c, !PT ;  /* 0x00000050332e7812 */ /* 0x001fc600078e3cff */
[----:B-----5:R0:W-:Y:S04]  /*6f60*/  STS.U16 [R0+0xec00], R5 ;  /* 0x00ec000500007388 */ /* 0x0201e80000000400 */
[----:B0-----:R-:W3:Y:S04]  /*6f70*/  LDL.LU R5, [R1+0x124] ;  /* 0x0001240001057983 */ /* 0x001ee80000300800 */
[----:B------:R-:W4:Y:S04]  /*6f80*/  LDL.LU R40, [R1+0x120] ;  /* 0x0001200001287983 */ /* 0x000f280000300800 */
        /* <DEDUP_REMOVED lines=14> */
[----:B------:R-:W-:Y:S04]  /*7070*/  STS.U16 [R0+0xf400], R25 ;  /* 0x00f4001900007388 */ /* 0x000fe80000000400 */
[----:B------:R-:W5:Y:S04]  /*7080*/  LDL.LU R48, [R1+0x2c0] ;  /* 0x0002c00001307983 */ /* 0x000f680000300800 */
[----:B------:R0:W-:Y:S04]  /*7090*/  STS.U16 [R0+0xfc00], R24 ;  /* 0x00fc001800007388 */ /* 0x0001e80000000400 */
[----:B------:R-:W5:Y:S04]  /*70a0*/  LDL.LU R49, [R1+0x2bc] ;  /* 0x0002bc0001317983 */ /* 0x000f680000300800 */
[----:B------:R1:W-:Y:S04]  /*70b0*/  STS.U16 [R46+0x500], R50 ;  /* 0x000500322e007388 */ /* 0x0003e80000000400 */
[----:B0-----:R-:W5:Y:S04]  /*70c0*/  LDL.LU R24, [R1+0x2b0] ;  /* 0x0002b00001187983 */ /* 0x001f680000300800 */
[----:B------:R-:W5:Y:S04]  /*70d0*/  LDL.LU R25, [R1+0x2a0] ;  /* 0x0002a00001197983 */ /* 0x000f680000300800 */
[----:B------:R-:W-:Y:S04]  /*70e0*/  STS.U16 [R46+0xd00], R26 ;  /* 0x000d001a2e007388 */ /* 0x000fe80000000400 */
[----:B-1----:R-:W5:Y:S04]  /*70f0*/  LDL.LU R50, [R1+0x29c] ;  /* 0x00029c0001327983 */ /* 0x002f680000300800 */
[----:B------:R0:W-:Y:S04]  /*7100*/  STS.U16 [R46+0x1500], R27 ;  /* 0x0015001b2e007388 */ /* 0x0001e80000000400 */
[----:B------:R-:W5:Y:S04]  /*7110*/  LDL.LU R0, [R1+0x28c] ;  /* 0x00028c0001007983 */ /* 0x000f680000300800 */
[----:B0-----:R-:W5:Y:S04]  /*7120*/  LDL.LU.64 R26, [R1+0x70] ;  /* 0x00007000011a7983 */ /* 0x001f680000300a00 */
[----:B------:R-:W-:Y:S04]  /*7130*/  STS.U16 [R46+0x1d00], R52 ;  /* 0x001d00342e007388 */ /* 0x000fe80000000400 */
[----:B------:R0:W-:Y:S04]  /*7140*/  STS.U16 [R46+0x2500], R53 ;  /* 0x002500352e007388 */ /* 0x0001e80000000400 */
        /* <DEDUP_REMOVED lines=11> */
[----:B------:R1:W-:Y:S01]  /*7200*/  STS.U16 [R46+0x8500], R61 ;  /* 0x0085003d2e007388 */ /* 0x0003e20000000400 */
[----:B------:R-:W-:-:S03]  /*7210*/  LOP3.LUT R51, R51, 0x60, RZ, 0x3c, !PT ;  /* 0x0000006033337812 */ /* 0x000fc600078e3cff */
[----:B0-----:R-:W5:Y:S04]  /*7220*/  LDL.LU.64 R52, [R1+0x68] ;  /* 0x0000680001347983 */ /* 0x001f680000300a00 */
[----:B-1----:R-:W5:Y:S04]  /*7230*/  LDL.LU.64 R28, [R1+0x60] ;  /* 0x00006000011c7983 */ /* 0x002f680000300a00 */
[----:B------:R-:W5:Y:S04]  /*7240*/  LDL.LU.64 R54, [R1+0x50] ;  /* 0x0000500001367983 */ /* 0x000f680000300a00 */
[----:B------:R-:W5:Y:S04]  /*7250*/  LDL.LU.64 R30, [R1+0x40] ;  /* 0x00004000011e7983 */ /* 0x000f680000300a00 */
[----:B------:R-:W5:Y:S04]  /*7260*/  LDL.LU.64 R56, [R1+0x30] ;  /* 0x0000300001387983 */ /* 0x000f680000300a00 */
[----:B------:R-:W5:Y:S04]  /*7270*/  LDL.LU.64 R32, [R1+0x20] ;  /* 0x0000200001207983 */ /* 0x000f680000300a00 */
[----:B------:R-:W5:Y:S04]  /*7280*/  LDL.LU.64 R60, [R1+0x10] ;  /* 0x00001000013c7983 */ /* 0x000f680000300a00 */
[----:B--2---:R-:W-:Y:S04]  /*7290*/  STS.U16 [R46+0x8d00], R4 ;  /* 0x008d00042e007388 */ /* 0x004fe80000000400 */
[----:B---3--:R0:W-:Y:S04]  /*72a0*/  STS.U16 [R46+0x9500], R5 ;  /* 0x009500052e007388 */ /* 0x0081e80000000400 */
[----:B----4-:R1:W-:Y:S04]  /*72b0*/  STS.U16 [R46+0x9d00], R40 ;  /* 0x009d00282e007388 */ /* 0x0103e80000000400 */
[----:B-----5:R2:W-:Y:S04]  /*72c0*/  STS.U16 [R46+0xa500], R41 ;  /* 0x00a500292e007388 */ /* 0x0205e80000000400 */
[----:B------:R3:W-:Y:S04]  /*72d0*/  STS.U16 [R46+0xad00], R16 ;  /* 0x00ad00102e007388 */ /* 0x0007e80000000400 */
[----:B------:R4:W-:Y:S04]  /*72e0*/  STS.U16 [R46+0xb500], R17 ;  /* 0x00b500112e007388 */ /* 0x0009e80000000400 */
        /* <DEDUP_REMOVED lines=11> */
[----:B0-----:R-:W5:Y:S04]  /*73a0*/  LDL.LU.64 R4, [R1+0x8] ;  /* 0x0000080001047983 */ /* 0x001f680000300a00 */
[----:B------:R-:W-:Y:S04]  /*73b0*/  STS.U16 [R51+0x1600], R48 ;  /* 0x0016003033007388 */ /* 0x000fe80000000400 */
[----:B-1----:R-:W5:Y:S04]  /*73c0*/  LDL.LU R40, [R1+0x86c] ;  /* 0x00086c0001287983 */ /* 0x002f680000300800 */
[----:B------:R-:W-:Y:S04]  /*73d0*/  STS.U16 [R51+0x1e00], R49 ;  /* 0x001e003133007388 */ /* 0x000fe80000000400 */
[----:B--2---:R-:W5:Y:S04]  /*73e0*/  LDL.LU R41, [R1+0x868] ;  /* 0x0008680001297983 */ /* 0x004f680000300800 */
[----:B------:R-:W-:Y:S04]  /*73f0*/  STS.U16 [R51+0x2600], R24 ;  /* 0x0026001833007388 */ /* 0x000fe80000000400 */
[----:B------:R-:W-:Y:S04]  /*7400*/  STS.U16 [R51+0x2e00], R25 ;  /* 0x002e001933007388 */ /* 0x000fe80000000400 */
[----:B---3--:R-:W2:Y:S04]  /*7410*/  LDL.LU R16, [R1+0x864] ;  /* 0x0008640001107983 */ /* 0x008ea80000300800 */
[----:B------:R-:W-:Y:S04]  /*7420*/  STS.U16 [R51+0x3600], R50 ;  /* 0x0036003233007388 */ /* 0x000fe80000000400 */
[----:B----4-:R-:W2:Y:S04]  /*7430*/  LDL.LU R17, [R1+0x860] ;  /* 0x0008600001117983 */ /* 0x010ea80000300800 */
[----:B------:R0:W-:Y:S04]  /*7440*/  STS.U16 [R51+0x3e00], R0 ;  /* 0x003e000033007388 */ /* 0x0001e80000000400 */
[----:B------:R-:W3:Y:S04]  /*7450*/  LDL.LU R42, [R1+0x85c] ;  /* 0x00085c00012a7983 */ /* 0x000ee80000300800 */
[----:B------:R-:W3:Y:S04]  /*7460*/  LDL.LU R43, [R1+0x858] ;  /* 0x00085800012b7983 */ /* 0x000ee80000300800 */
[----:B0-----:R0:W4:Y:S04]  /*7470*/  LDG.E.U16 R0, [R26.64] ;  /* 0x000000041a007981 */ /* 0x001128000c1e1500 */
[----:B------:R-:W4:Y:S04]  /*7480*/  LDL.LU R18, [R1+0x854] ;  /* 0x0008540001127983 */ /* 0x000f280000300800 */
        /* <DEDUP_REMOVED lines=15> */
[----:B0-----:R-:W4:Y:S04]  /*7580*/  LDL.LU.64 R26, [R1+0x810] ;  /* 0x00081000011a7983 */ /* 0x001f280000300a00 */
[----:B-----5:R0:W2:Y:S04]  /*7590*/  LDG.E.U16 R40, [R40.64] ;  /* 0x0000000428287981 */ /* 0x0200a8000c1e1500 */
[----:B--2---:R-:W2:Y:S04]  /*75a0*/  LDG.E.U16 R16, [R16.64] ;  /* 0x0000000410107981 */ /* 0x004ea8000c1e1500 */
[----:B---3--:R1:W3:Y:S04]  /*75b0*/  LDG.E.U16 R42, [R42.64] ;  /* 0x000000042a2a7981 */ /* 0x0082e8000c1e1500 */
[----:B----4-:R4:W-:Y:S04]  /*75c0*/  STL [R1+0x48], R0 ;  /* 0x0000480001007387 */ /* 0x0109e80000100800 */
[----:B------:R-:W2:Y:S04]  /*75d0*/  LDG.E.U16 R18, [R18.64] ;  /* 0x0000000412127981 */ /* 0x000ea8000c1e1500 */
[----:B----4-:R4:W2:Y:S04]  /*75e0*/  LDG.E.U16 R0, [R52.64] ;  /* 0x0000000434007981 */ /* 0x0108a8000c1e1500 */
[----:B------:R0:W3:Y:S04]  /*75f0*/  LDG.E.U16 R44, [R44.64] ;  /* 0x000000042c2c7981 */ /* 0x0000e8000c1e1500 */
[----:B----4-:R-:W4:Y:S04]  /*7600*/  LDL.LU.64 R52, [R1+0x808] ;  /* 0x0008080001347983 */ /* 0x010f280000300a00 */
[----:B------:R-:W3:Y:S04]  /*7610*/  LDG.E.U16 R20, [R20.64] ;  /* 0x0000000414147981 */ /* 0x000ee8000c1e1500 */
[----:B------:R0:W3:Y:S04]  /*7620*/  LDG.E.U16 R46, [R46.64] ;  /* 0x000000042e2e7981 */ /* 0x0000e8000c1e1500 */
[----:B------:R-:W3:Y:S04]  /*7630*/  LDG.E.U16 R22, [R22.64] ;  /* 0x0000000416167981 */ /* 0x000ee8000c1e1500 */
[----:B------:R0:W3:Y:S04]  /*7640*/  LDG.E.U16 R48, [R48.64] ;  /* 0x0000000430307981 */ /* 0x0000e8000c1e1500 */
[----:B------:R-:W3:Y:S04]  /*7650*/  LDG.E.U16 R24, [R24.64] ;  /* 0x0000000418187981 */ /* 0x000ee8000c1e1500 */
[----:B------:R0:W3:Y:S04]  /*7660*/  LDG.E.U16 R50, [R50.64] ;  /* 0x0000000432327981 */ /* 0x0000e8000c1e1500 */
[----:B------:R0:W3:Y:S04]  /*7670*/  LDG.E.U16 R26, [R26.64] ;  /* 0x000000041a1a7981 */ /* 0x0000e8000c1e1500 */
[----:B--2---:R2:W-:Y:S04]  /*7680*/  STL [R1+0x3c], R0 ;  /* 0x00003c0001007387 */ /* 0x0045e80000100800 */
[----:B--2---:R2:W3:Y:S04]  /*7690*/  LDG.E.U16 R0, [R28.64] ;  /* 0x000000041c007981 */ /* 0x0044e8000c1e1500 */
[----:B----4-:R4:W4:Y:S04]  /*76a0*/  LDG.E.U16 R52, [R52.64] ;  /* 0x0000000434347981 */ /* 0x010928000c1e1500 */
[----:B--2---:R-:W2:Y:S04]  /*76b0*/  LDL.LU.64 R28, [R1+0x800] ;  /* 0x00080000011c7983 */ /* 0x004ea80000300a00 */
[----:B---3--:R3:W-:Y:S04]  /*76c0*/  STL [R1+0x38], R0 ;  /* 0x0000380001007387 */ /* 0x0087e80000100800 */
[----:B---3--:R3:W4:Y:S04]  /*76d0*/  LDG.E.U16 R0, [R54.64] ;  /* 0x0000000436007981 */ /* 0x008728000c1e1500 */
[----:B-1----:R-:W1:Y:S04]  /*76e0*/  S2R R43, SR_TID.X ;  /* 0x00000000002b7919 */ /* 0x002e680000002100 */
[----:B--2---:R2:W2:Y:S04]  /*76f0*/  LDG.E.U16 R28, [R28.64] ;  /* 0x000000041c1c7981 */ /* 0x0044a8000c1e1500 */
[----:B---3--:R-:W3:Y:S04]  /*7700*/  LDL.LU.64 R54, [R1+0x7f8] ;  /* 0x0007f80001367983 */ /* 0x008ee80000300a00 */
[----:B----4-:R4:W-:Y:S04]  /*7710*/  STL [R1+0x2c], R0 ;  /* 0x00002c0001007387 */ /* 0x0109e80000100800 */
[----:B----4-:R4:W2:Y:S04]  /*7720*/  LDG.E.U16 R0, [R30.64] ;  /* 0x000000041e007981 */ /* 0x0108a8000c1e1500 */
[----:B---3--:R3:W3:Y:S04]  /*7730*/  LDG.E.U16 R54, [R54.64] ;  /* 0x0000000436367981 */ /* 0x0086e8000c1e1500 */
[----:B----4-:R-:W4:Y:S04]  /*7740*/  LDL.LU.64 R30, [R1+0x7f0] ;  /* 0x0007f000011e7983 */ /* 0x010f280000300a00 */
[----:B--2---:R2:W-:Y:S04]  /*7750*/  STL [R1+0x28], R0 ;  /* 0x0000280001007387 */ /* 0x0045e80000100800 */
[----:B--2---:R2:W3:Y:S01]  /*7760*/  LDG.E.U16 R0, [R56.64] ;  /* 0x0000000438007981 */ /* 0x0044e2000c1e1500 */
[----:B-1----:R-:W-:-:S03]  /*7770*/  LOP3.LUT R43, R43, 0x7f, RZ, 0xc0, !PT ;  /* 0x0000007f2b2b7812 */ /* 0x002fc600078ec0ff */
[----:B----4-:R1:W4:Y:S04]  /*7780*/  LDG.E.U16 R30, [R30.64] ;  /* 0x000000041e1e7981 */ /* 0x010328000c1e1500 */
[----:B--2---:R-:W2:Y:S04]  /*7790*/  LDL.LU.64 R56, [R1+0x7e8] ;  /* 0x0007e80001387983 */ /* 0x004ea80000300a00 */
[----:B---3--:R3:W-:Y:S04]  /*77a0*/  STL [R1+0x1c], R0 ;  /* 0x00001c0001007387 */ /* 0x0087e80000100800 */
[----:B---3--:R3:W4:Y:S04]  /*77b0*/  LDG.E.U16 R0, [R32.64] ;  /* 0x0000000420007981 */ /* 0x008728000c1e1500 */
[----:B--2---:R2:W2:Y:S04]  /*77c0*/  LDG.E.U16 R56, [R56.64] ;  /* 0x0000000438387981 */ /* 0x0044a8000c1e1500 */
[----:B---3--:R-:W3:Y:S04]  /*77d0*/  LDL.LU.64 R32, [R1+0x7e0] ;  /* 0x0007e00001207983 */ /* 0x008ee80000300a00 */
[----:B----4-:R4:W-:Y:S04]  /*77e0*/  STL [R1+0x18], R0 ;  /* 0x0000180001007387 */ /* 0x0109e80000100800 */
[----:B----4-:R4:W2:Y:S01]  /*77f0*/  LDG.E.U16 R0, [R60.64] ;  /* 0x000000043c007981 */ /* 0x0108a2000c1e1500 */
[----:B0-----:R-:W-:-:S03]  /*7800*/  SHF.L.U32 R27, R43, 0x1, RZ ;  /* 0x000000012b1b7819 */ /* 0x001fc600000006ff */
[----:B---3--:R0:W3:Y:S04]  /*7810*/  LDG.E.U16 R32, [R32.64] ;  /* 0x0000000420207981 */ /* 0x0080e8000c1e1500 */
[----:B----4-:R-:W4:Y:S04]  /*7820*/  LDL.LU.64 R60, [R1+0x7d8] ;  /* 0x0007d800013c7983 */ /* 0x010f280000300a00 */
[----:B--2---:R2:W-:Y:S04]  /*7830*/  STL [R1+0x10], R0 ;  /* 0x0000100001007387 */ /* 0x0045e80000100800 */
[----:B--2---:R2:W3:Y:S04]  /*7840*/  LDG.E.U16 R0, [R4.64] ;  /* 0x0000000404007981 */ /* 0x0044e8000c1e1500 */
[----:B----4-:R4:W3:Y:S04]  /*7850*/  LDG.E.U16 R60, [R60.64] ;  /* 0x000000043c3c7981 */ /* 0x0108e8000c1e1500 */
[----:B--2---:R-:W2:Y:S04]  /*7860*/  LDL.LU.64 R4, [R1+0x7d0] ;  /* 0x0007d00001047983 */ /* 0x004ea80000300a00 */
[----:B----4-:R-:W4:Y:S04]  /*7870*/  LDL.LU R61, [R1+0x4c] ;  /* 0x00004c00013d7983 */ /* 0x010f280000300800 */
[----:B------:R-:W3:Y:S04]  /*7880*/  LDL.LU R57, [R1+0x5c] ;  /* 0x00005c0001397983 */ /* 0x000ee80000300800 */
[----:B------:R-:W3:Y:S04]  /*7890*/  LDL.LU R55, [R1+0x80] ;  /* 0x0000800001377983 */ /* 0x000ee80000300800 */
[----:B------:R-:W3:Y:S04]  /*78a0*/  LDL.LU R53, [R1+0x88] ;  /* 0x0000880001357983 */ /* 0x000ee80000300800 */
[----:B------:R-:W3:Y:S04]  /*78b0*/  LDL.LU R51, [R1+0x8c] ;  /* 0x00008c0001337983 */ /* 0x000ee80000300800 */
[----:B------:R-:W3:Y:S04]  /*78c0*/  LDL.LU R49, [R1+0x18c] ;  /* 0x00018c0001317983 */ /* 0x000ee80000300800 */
[----:B------:R-:W3:Y:S04]  /*78d0*/  LDL.LU R47, [R1+0x1a0] ;  /* 0x0001a000012f7983 */ /* 0x000ee80000300800 */
[----:B------:R-:W3:Y:S01]  /*78e0*/  LDL.LU R45, [R1+0x1c8] ;  /* 0x0001c800012d7983 */ /* 0x000ee20000300800 */
[----:B------:R-:W-:-:S03]  /*78f0*/  LOP3.LUT R29, R27, 0x60, RZ, 0x3c, !PT ;  /* 0x000000601b1d7812 */ /* 0x000fc600078e3cff */
[----:B--2---:R2:W5:Y:S04]  /*7900*/  LDG.E.U16 R3, [R4.64] ;  /* 0x0000000404037981 */ /* 0x004568000c1e1500 */
[----:B--2---:R-:W2:Y:S04]  /*7910*/  LDL.LU.64 R4, [R1+0x7c8] ;  /* 0x0007c80001047983 */ /* 0x004ea80000300a00 */
[----:B-1----:R-:W5:Y:S04]  /*7920*/  LDL.LU R31, [R1+0x328] ;  /* 0x00032800011f7983 */ /* 0x002f680000300800 */
[----:B0-----:R-:W5:Y:S04]  /*7930*/  LDL.LU R33, [R1+0x30c] ;  /* 0x00030c0001217983 */ /* 0x001f680000300800 */
[----:B------:R-:W5:Y:S04]  /*7940*/  LDL.LU R59, [R1+0x2ec] ;  /* 0x0002ec00013b7983 */ /* 0x000f680000300800 */
[----:B------:R-:W5:Y:S04]  /*7950*/  LDL.LU R35, [R1+0x2d4] ;  /* 0x0002d40001237983 */ /* 0x000f680000300800 */
[----:B------:R-:W5:Y:S04]  /*7960*/  LDL.LU R37, [R1+0x1b4] ;  /* 0x0001b40001257983 */ /* 0x000f680000300800 */
[----:B------:R-:W5:Y:S04]  /*7970*/  LDL.LU R39, [R1+0x130] ;  /* 0x0001300001277983 */ /* 0x000f680000300800 */
[----:B------:R-:W5:Y:S04]  /*7980*/  LDL.LU R41, [R1+0x84] ;  /* 0x0000840001297983 */ /* 0x000f680000300800 */
[----:B---3--:R0:W-:Y:S04]  /*7990*/  STS.U16 [R29+0x4600], R45 ;  /* 0x0046002d1d007388 */ /* 0x0081e80000000400 */
[----:B------:R-:W3:Y:S04]  /*79a0*/  LDL.LU R43, [R1+0x58] ;  /* 0x00005800012b7983 */ /* 0x000ee80000300800 */
[----:B------:R1:W-:Y:S04]  /*79b0*/  STS.U16 [R29+0x4e00], R47 ;  /* 0x004e002f1d007388 */ /* 0x0003e80000000400 */
[----:B0-----:R-:W3:Y:S04]  /*79c0*/  LDL.LU R45, [R1+0x48] ;  /* 0x00004800012d7983 */ /* 0x001ee80000300800 */
[----:B------:R0:W-:Y:S04]  /*79d0*/  STS.U16 [R29+0x5600], R49 ;  /* 0x005600311d007388 */ /* 0x0001e80000000400 */
[----:B-1----:R-:W3:Y:S04]  /*79e0*/  LDL.LU R47, [R1+0x3c] ;  /* 0x00003c00012f7983 */ /* 0x002ee80000300800 */
        /* <DEDUP_REMOVED lines=8> */
[----:B----4-:R1:W-:Y:S04]  /*7a70*/  STS.U16 [R29+0x7e00], R61 ;  /* 0x007e003d1d007388 */ /* 0x0103e80000000400 */
[----:B0-----:R-:W4:Y:S04]  /*7a80*/  LDL.LU R57, [R1+0x18] ;  /* 0x0000180001397983 */ /* 0x001f280000300800 */
[----:B-1----:R-:W4:Y:S04]  /*7a90*/  LDL.LU R61, [R1+0x10] ;  /* 0x00001000013d7983 */ /* 0x002f280000300800 */
        /* <DEDUP_REMOVED lines=15> */
[----:B------:R-:W-:Y:S01]  /*7b90*/  STS.U16 [R29+0xfe00], R58 ;  /* 0x00fe003a1d007388 */ /* 0x000fe20000000400 */
[----:B0-----:R-:W-:-:S02]  /*7ba0*/  MOV R2, 0x3f800000 ;  /* 0x3f80000000027802 */ /* 0x001fc40000000f00 */
[----:B------:R-:W-:-:S03]  /*7bb0*/  MOV R0, 0xff800000 ;  /* 0xff80000000007802 */ /* 0x000fc60000000f00 */
[----:B------:R0:W-:Y:S04]  /*7bc0*/  STL [R1+0x568], R2 ;  /* 0x0005680201007387 */ /* 0x0001e80000100800 */
[----:B------:R-:W-:Y:S01]  /*7bd0*/  STL [R1+0x4c8], R0 ;  /* 0x0004c80001007387 */ /* 0x000fe20000100800 */
[----:B0-----:R-:W-:-:S03]  /*7be0*/  MOV R2, 0xff800000 ;  /* 0xff80000000027802 */ /* 0x001fc60000000f00 */
[----:B--2---:R0:W2:Y:S02]  /*7bf0*/  LDG.E.U16 R4, [R4.64] ;  /* 0x0000000404047981 */ /* 0x0040a4000c1e1500 */
[----:B0-----:R-:W-:-:S04]  /*7c00*/  MOV R5, c[0x0][0x1d0] ;  /* 0x0000740000057a02 */ /* 0x001fc80000000f00 */
[----:B------:R-:W-:Y:S02]  /*7c10*/  ISETP.GE.AND P0, PT, R5, 0x1, PT ;  /* 0x000000010500780c */ /* 0x000fe40003f06270 */
[----:B------:R-:W-:-:S05]  /*7c20*/  LOP3.LUT R5, R27, 0x70, RZ, 0x3c, !PT ;  /* 0x000000701b057812 */ /* 0x000fca00078e3cff */
[----:B-----5:R-:W-:Y:S04]  /*7c30*/  STS.U16 [R5+0x700], R31 ;  /* 0x0007001f05007388 */ /* 0x020fe80000000400 */
        /* <DEDUP_REMOVED lines=8> */
[----:B------:R-:W-:Y:S04]  /*7cc0*/  STS.U16 [R5+0x4f00], R47 ;  /* 0x004f002f05007388 */ /* 0x000fe80000000400 */
[----:B------:R-:W-:Y:S04]  /*7cd0*/  STS.U16 [R5+0x5700], R49 ;  /* 0x0057003105007388 */ /* 0x000fe80000000400 */
[----:B------:R-:W-:Y:S04]  /*7ce0*/  STS.U16 [R5+0x5f00], R51 ;  /* 0x005f003305007388 */ /* 0x000fe80000000400 */
[----:B------:R-:W-:Y:S04]  /*7cf0*/  STS.U16 [R5+0x6700], R53 ;  /* 0x0067003505007388 */ /* 0x000fe80000000400 */
[----:B------:R-:W-:Y:S04]  /*7d00*/  STS.U16 [R5+0x6f00], R55 ;  /* 0x006f003705007388 */ /* 0x000fe80000000400 */
[----:B----4-:R-:W-:Y:S04]  /*7d10*/  STS.U16 [R5+0x7700], R57 ;  /* 0x0077003905007388 */ /* 0x010fe80000000400 */
[----:B------:R-:W-:Y:S04]  /*7d20*/  STS.U16 [R5+0x7f00], R61 ;  /* 0x007f003d05007388 */ /* 0x000fe80000000400 */
[----:B------:R0:W-:Y:S02]  /*7d30*/  STS.U16 [R5+0x8700], R3 ;  /* 0x0087000305007388 */ /* 0x0001e40000000400 */
[----:B0-----:R-:W-:-:S05]  /*7d40*/  MOV R3, 0xff800000 ;  /* 0xff80000000037802 */ /* 0x001fca0000000f00 */
        /* <DEDUP_REMOVED lines=12> */
[----:B------:R0:W-:Y:S04]  /*7e10*/  STL [R1+0x494], R3 ;  /* 0x0004940301007387 */ /* 0x0001e80000100800 */
[----:B------:R1:W-:Y:S04]  /*7e20*/  STL [R1+0x490], R2 ;  /* 0x0004900201007387 */ /* 0x0003e80000100800 */
[----:B------:R3:W-:Y:S01]  /*7e30*/  STL [R1+0x29c], R0 ;  /* 0x00029c0001007387 */ /* 0x0007e20000100800 */
[----:B0-----:R-:W-:-:S02]  /*7e40*/  MOV R3, 0x3f800000 ;  /* 0x3f80000000037802 */ /* 0x001fc40000000f00 */
[----:B-1----:R-:W-:-:S03]  /*7e50*/  MOV R2, 0x3f800000 ;  /* 0x3f80000000027802 */ /* 0x002fc60000000f00 */
[----:B------:R-:W-:Y:S01]  /*7e60*/  STL [R1+0x56c], R3 ;  /* 0x00056c0301007387 */ /* 0x000fe20000100800 */
[----:B---3--:R-:W-:-:S03]  /*7e70*/  MOV R0, 0x3f800000 ;  /* 0x3f80000000007802 */ /* 0x008fc60000000f00 */
        /* <DEDUP_REMOVED lines=13> */
[----:B------:R-:W-:Y:S04]  /*7f50*/  STL [R1+0x2c0], RZ ;  /* 0x0002c0ff01007387 */ /* 0x000fe80000100800 */
[----:B------:R-:W-:Y:S04]  /*7f60*/  STL [R1+0x5a4], R0 ;  /* 0x0005a40001007387 */ /* 0x000fe80000100800 */
[----:B------:R-:W-:Y:S04]  /*7f70*/  STL [R1+0x2c4], RZ ;  /* 0x0002c4ff01007387 */ /* 0x000fe80000100800 */
        /* <DEDUP_REMOVED lines=239> */
[----:B------:R-:W-:Y:S04]  /*8e70*/  STS.U16 [R5+0x8f00], R32 ;  /* 0x008f002005007388 */ /* 0x000fe80000000400 */
        /* <DEDUP_REMOVED lines=9> */
[----:B------:R0:W-:Y:S04]  /*8f10*/  STS.U16 [R5+0xb700], R22 ;  /* 0x00b7001605007388 */ /* 0x0001e80000000400 */
[----:B------:R1:W-:Y:S04]  /*8f20*/  STL [R1+0x3b8], RZ ;  /* 0x0003b8ff01007387 */ /* 0x0003e80000100800 */
        /* <DEDUP_REMOVED lines=10> */
[----:B------:R-:W0:Y:S04]  /*8fd0*/  S2R R57, SR_TID.X ;  /* 0x0000000000397919 */ /* 0x000e280000002100 */
[----:B------:R1:W-:Y:S04]  /*8fe0*/  STS.U16 [R5+0xe700], R10 ;  /* 0x00e7000a05007388 */ /* 0x0003e80000000400 */
[----:B------:R1:W-:Y:S04]  /*8ff0*/  STL [R1+0x390], RZ ;  /* 0x000390ff01007387 */ /* 0x0003e80000100800 */
[----:B------:R1:W-:Y:S04]  /*9000*/  STS.U16 [R5+0xef00], R8 ;  /* 0x00ef000805007388 */ /* 0x0003e80000000400 */
[----:B------:R1:W-:Y:S04]  /*9010*/  STL [R1+0x394], RZ ;  /* 0x000394ff01007387 */ /* 0x0003e80000100800 */
[----:B------:R1:W-:Y:S04]  /*9020*/  STS.U16 [R5+0xf700], R6 ;  /* 0x00f7000605007388 */ /* 0x0003e80000000400 */
[----:B------:R1:W-:Y:S04]  /*9030*/  STL [R1+0x398], RZ ;  /* 0x000398ff01007387 */ /* 0x0003e80000100800 */
[----:B--2---:R1:W-:Y:S04]  /*9040*/  STS.U16 [R5+0xff00], R4 ;  /* 0x00ff000405007388 */ /* 0x0043e80000000400 */
[----:B------:R1:W-:Y:S01]  /*9050*/  STL [R1+0x39c], RZ ;  /* 0x00039cff01007387 */ /* 0x0003e20000100800 */
[----:B0-----:R-:W-:Y:S01]  /*9060*/  SHF.L.U32 R22, R57, 0x5, RZ ;  /* 0x0000000539167819 */ /* 0x001fe200000006ff */
[----:B------:R-:W-:Y:S05]  /*9070*/  @!P0 BRA `(.L_x_0) ;  /* 0x0000cb9000008947 */ /* 0x000fea0003800000 */
[----:B------:R-:W0:Y:S01]  /*9080*/  S2R R55, SR_TID.X ;  /* 0x0000000000377919 */ /* 0x000e220000002100 */
[----:B------:R-:W-:-:S02]  /*9090*/  SHF.R.S32.HI R2, RZ, 0x4, R57 ;  /* 0x00000004ff027819 */ /* 0x000fc40000011439 */
[C---:B------:R-:W-:Y:S01]  /*90a0*/  LOP3.LUT R3, R57.reuse, 0x20, RZ, 0xc0, !PT ;  /* 0x0000002039037812 */ /* 0x040fe200078ec0ff */
[----:B------:R-:W2:Y:S01]  /*90b0*/  S2R R61, SR_CTAID.Y ;  /* 0x00000000003d7919 */ /* 0x000ea20000002600 */
[----:B------:R-:W-:Y:S02]  /*90c0*/  SGXT R2, R2, 0x1 ;  /* 0x000000010202781a */ /* 0x000fe40000000200 */
[----:B-1----:R-:W-:Y:S02]  /*90d0*/  SHF.R.U32.HI R5, RZ, 0x1, R3 ;  /* 0x00000001ff057819 */ /* 0x002fe40000011603 */
[C---:B------:R-:W-:Y:S02]  /*90e0*/  LOP3.LUT R0, R57.reuse, 0x7, RZ, 0xc0, !PT ;  /* 0x0000000739007812 */ /* 0x040fe400078ec0ff */
[----:B------:R-:W-:Y:S02]  /*90f0*/  SHF.L.U32 R4, R57, 0x3, RZ ;  /* 0x0000000339047819 */ /* 0x000fe400000006ff */
[----:B------:R-:W-:Y:S01]  /*9100*/  LOP3.LUT R8, R5, 0x90, R2, 0x78, !PT ;  /* 0x0000009005087812 */ /* 0x000fe200078e7802 */
[C---:B------:R-:W-:Y:S01]  /*9110*/  IMAD R5, R0.reuse, 0x110, RZ ;  /* 0x0000011000057824 */ /* 0x040fe200078e02ff */
[----:B------:R-:W-:-:S02]  /*9120*/  LEA R10, R0, R3, 0x2 ;  /* 0x00000003000a7211 */ /* 0x000fc400078e10ff */
[C---:B------:R-:W-:Y:S02]  /*9130*/  SHF.L.U32 R16, R57.reuse, 0x1, RZ ;  /* 0x0000000139107819 */ /* 0x040fe400000006ff */
[C---:B------:R-:W-:Y:S02]  /*9140*/  LOP3.LUT R2, R57.reuse, 0x10, RZ, 0xc0, !PT ;  /* 0x0000001039027812 */ /* 0x040fe400078ec0ff */
[----:B------:R-:W-:Y:S02]  /*9150*/  LOP3.LUT P0, R7, R57, 0x3, RZ, 0xc0, !PT ;  /* 0x0000000339077812 */ /* 0x000fe4000780c0ff */
[----:B------:R-:W-:Y:S02]  /*9160*/  SHF.L.U32 R3, R0, 0x4, RZ ;  /* 0x0000000400037819 */ /* 0x000fe400000006ff */
[----:B------:R-:W-:Y:S02]  /*9170*/  LOP3.LUT R6, R4, 0x60, RZ, 0xc0, !PT ;  /* 0x0000006004067812 */ /* 0x000fe400078ec0ff */
[----:B------:R-:W-:-:S02]  /*9180*/  LEA R17, R2, R7, 0x1 ;  /* 0x0000000702117211 */ /* 0x000fc400078e08ff */
[----:B------:R-:W-:Y:S02]  /*9190*/  LOP3.LUT R4, R4, 0x300, RZ, 0xc0, !PT ;  /* 0x0000030004047812 */ /* 0x000fe400078ec0ff */
[----:B------:R-:W-:Y:S02]  /*91a0*/  LOP3.LUT R3, R3, 0x30, R16, 0x78, !PT ;  /* 0x0000003003037812 */ /* 0x000fe400078e7810 */
[----:B------:R-:W-:Y:S02]  /*91b0*/  LEA R9, R7, R6, 0x2 ;  /* 0x0000000607097211 */ /* 0x000fe400078e10ff */
[----:B------:R-:W-:Y:S02]  /*91c0*/  SHF.L.U32 R0, R2, 0x7, RZ ;  /* 0x0000000702007819 */ /* 0x000fe400000006ff */
[----:B------:R-:W-:Y:S02]  /*91d0*/  LEA R17, R17, R4, 0x5 ;  /* 0x0000000411117211 */ /* 0x000fe400078e28ff */
[----:B------:R-:W-:Y:S01]  /*91e0*/  LEA R20, R10, R3, 0x7 ;  /* 0x000000030a147211 */ /* 0x000fe200078e38ff */
[----:B--2---:R-:W-:Y:S01]  /*91f0*/  IMAD R3, R61, c[0x0][0x1b0], RZ ;  /* 0x00006c003d037a24 */ /* 0x004fe200078e02ff */
[----:B------:R-:W-:-:S02]  /*9200*/  LOP3.LUT R2, R57, 0xf, RZ, 0xc0, !PT ;  /* 0x0000000f39027812 */ /* 0x000fc400078ec0ff */
[----:B------:R-:W-:Y:S01]  /*9210*/  IADD3 R4, R8, R9, RZ ;  /* 0x0000000908047210 */ /* 0x000fe20007ffe0ff */
[----:B------:R-:W-:Y:S01]  /*9220*/  STL [R1+0x4dc], R20 ;  /* 0x0004dc1401007387 */ /* 0x000fe20000100800 */
[----:B0-----:R-:W-:Y:S01]  /*9230*/  LOP3.LUT R55, R55, 0x7f, RZ, 0xc0, !PT ;  /* 0x0000007f37377812 */ /* 0x001fe200078ec0ff */
[----:B------:R-:W-:Y:S01]  /*9240*/  IMAD R10, R2, c[0x0][0x1b4], RZ ;  /* 0x00006d00020a7a24 */ /* 0x000fe200078e02ff */
[----:B------:R-:W-:Y:S01]  /*9250*/  LOP3.LUT R5, R5, 0x10, R16, 0x78, !PT ;  /* 0x0000001005057812 */ /* 0x000fe200078e7810 */
[----:B------:R0:W-:Y:S01]  /*9260*/  STL [R1+0x298], R4 ;  /* 0x0002980401007387 */ /* 0x0001e20000100800 */
[----:B------:R-:W-:Y:S01]  /*9270*/  SHF.R.U32.HI R15, RZ, 0x4, R57 ;  /* 0x00000004ff0f7819 */ /* 0x000fe20000011639 */
[----:B------:R-:W-:Y:S01]  /*9280*/  IMAD R2, R61, c[0x0][0x1a0], RZ ;  /* 0x000068003d027a24 */ /* 0x000fe200078e02ff */
[----:B------:R-:W-:Y:S02]  /*9290*/  LOP3.LUT R0, R5, R0, RZ, 0xfc, !PT ;  /* 0x0000000005007212 */ /* 0x000fe400078efcff */
[----:B------:R-:W-:-:S02]  /*92a0*/  SGXT.U32 R15, R15, 0x3 ;  /* 0x000000030f0f781a */ /* 0x000fc40000000000 */
[----:B------:R-:W-:Y:S02]  /*92b0*/  MOV R5, c[0x0][0x1a8] ;  /* 0x00006a0000057a02 */ /* 0x000fe40000000f00 */
[----:B------:R-:W-:Y:S01]  /*92c0*/  LEA R11, P1, R2, c[0x0][0x168], 0x1 ;  /* 0x00005a00020b7a11 */ /* 0x000fe200078208ff */
[----:B0-----:R-:W-:Y:S01]  /*92d0*/  IMAD R4, R55, c[0x0][0x1a8], RZ ;  /* 0x00006a0037047a24 */ /* 0x001fe200078e02ff */
[----:B------:R-:W-:Y:S01]  /*92e0*/  SHF.L.U32 R7, R3, 0x1, RZ ;  /* 0x0000000103077819 */ /* 0x000fe200000006ff */
[----:B------:R-:W-:Y:S01]  /*92f0*/  IMAD R15, R15, c[0x0][0x1b8], RZ ;  /* 0x00006e000f0f7a24 */ /* 0x000fe200078e02ff */
[----:B------:R-:W-:Y:S02]  /*9300*/  SHF.L.U32 R8, R10, 0x1, RZ ;  /* 0x000000010a087819 */ /* 0x000fe400000006ff */
[----:B------:R-:W-:Y:S02]  /*9310*/  LEA R5, R5, R4, 0x7 ;  /* 0x0000000405057211 */ /* 0x000fe400078e38ff */
[----:B------:R-:W-:-:S02]  /*9320*/  MOV R6, c[0x0][0x1b8] ;  /* 0x00006e0000067a02 */ /* 0x000fc40000000f00 */
[----:B------:R-:W-:Y:S02]  /*9330*/  LEA.HI.X.SX32 R2, R2, c[0x0][0x16c], 0x1, P1 ;  /* 0x00005b0002027a11 */ /* 0x000fe400008f0eff */
[----:B------:R-:W-:Y:S01]  /*9340*/  IADD3 R7, P3, P4, R8, c[0x0][0x170], R7 ;  /* 0x00005c0008077a10 */ /* 0x000fe20007c7e007 */
[----:B------:R-:W-:Y:S01]  /*9350*/  IMAD.HI R8, R3, 0x2, RZ ;  /* 0x0000000203087827 */ /* 0x000fe200078e02ff */
[----:B------:R-:W-:Y:S02]  /*9360*/  SHF.R.S32.HI R13, RZ, 0x2, R57 ;  /* 0x00000002ff0d7819 */ /* 0x000fe40000011439 */
[-C--:B------:R-:W-:Y:S02]  /*9370*/  LEA R26, P1, R4, R11.reuse, 0x1 ;  /* 0x0000000b041a7211 */ /* 0x080fe400078208ff */
[----:B------:R-:W-:Y:S01]  /*9380*/  LEA R24, P2, R5, R11, 0x1 ;  /* 0x0000000b05187211 */ /* 0x000fe200078408ff */
[----:B------:R-:W-:Y:S01]  /*9390*/  IMAD.HI R11, R10, 0x2, RZ ;  /* 0x000000020a0b7827 */ /* 0x000fe200078e02ff */
[----:B------:R-:W-:-:S02]  /*93a0*/  LEA R23, R6, R15, 0x3 ;  /* 0x0000000f06177211 */ /* 0x000fc400078e18ff */
[----:B------:R-:W-:Y:S02]  /*93b0*/  SGXT R13, R13, 0x1 ;  /* 0x000000010d0d781a */ /* 0x000fe40000000200 */
[-C--:B------:R-:W-:Y:S02]  /*93c0*/  LEA.HI.X.SX32 R27, R4, R2.reuse, 0x1, P1 ;  /* 0x00000002041b7211 */ /* 0x080fe400008f0eff */
[----:B------:R-:W-:Y:S02]  /*93d0*/  LEA.HI.X.SX32 R25, R5, R2, 0x1, P2 ;  /* 0x0000000205197211 */ /* 0x000fe400010f0eff */
[----:B------:R-:W-:Y:S01]  /*93e0*/  LEA R9, R6, R23, 0x3 ;  /* 0x0000001706097211 */ /* 0x000fe200078e18ff */
[----:B------:R-:W-:Y:S01]  /*93f0*/  STL.64 [R1+0x4e8], R26 ;  /* 0x0004e81a01007387 */ /* 0x000fe20000100a00 */
[----:B------:R-:W-:Y:S02]  /*9400*/  IADD3.X R2, R11, c[0x0][0x174], R8, P3, P4 ;  /* 0x00005d000b027a10 */ /* 0x000fe40001fe8408 */
[----:B------:R-:W-:Y:S01]  /*9410*/  LEA.HI R8, R57, 0x78, RZ, 0x1c ;  /* 0x0000007839087811 */ /* 0x000fe200078fe0ff */
[----:B------:R-:W-:Y:S01]  /*9420*/  STL.64 [R1+0x4e0], R24 ;  /* 0x0004e01801007387 */ /* 0x000fe20000100a00 */
[----:B------:R-:W-:-:S02]  /*9430*/  LOP3.LUT R13, R13, 0x90, RZ, 0xc0, !PT ;  /* 0x000000900d0d7812 */ /* 0x000fc400078ec0ff */
[----:B------:R-:W-:Y:S01]  /*9440*/  LEA R3, R6, R9, 0x3 ;  /* 0x0000000906037211 */ /* 0x000fe200078e18ff */
[----:B------:R-:W-:Y:S01]  /*9450*/  IMAD R8, R8, c[0x0][0x1b8], RZ ;  /* 0x00006e0008087a24 */ /* 0x000fe200078e02ff */
[----:B------:R-:W-:Y:S02]  /*9460*/  LOP3.LUT R4, R13, 0x10, R16, 0x78, !PT ;  /* 0x000000100d047812 */ /* 0x000fe400078e7810 */
[----:B------:R-:W-:Y:S02]  /*9470*/  LEA R21, R6, R3, 0x3 ;  /* 0x0000000306157211 */ /* 0x000fe400078e18ff */
[C---:B------:R-:W-:Y:S02]  /*9480*/  LEA.HI R5, R57.reuse, 0x38, RZ, 0x1c ;  /* 0x0000003839057811 */ /* 0x040fe400078fe0ff */
[----:B------:R-:W-:Y:S02]  /*9490*/  LEA.HI R10, R57, 0xb8, RZ, 0x1c ;  /* 0x000000b8390a7811 */ /* 0x000fe400078fe0ff */
[----:B------:R-:W-:Y:S01]  /*94a0*/  LEA R38, P3, R15, R7, 0x1 ;  /* 0x000000070f267211 */ /* 0x000fe200078608ff */
[----:B------:R-:W-:Y:S01]  /*94b0*/  IMAD R14, R5, c[0x0][0x1b8], RZ ;  /* 0x00006e00050e7a24 */ /* 0x000fe200078e02ff */
[----:B------:R-:W-:Y:S01]  /*94c0*/  IADD3 R4, R4, R17, RZ ;  /* 0x0000001104047210 */ /* 0x000fe20007ffe0ff */
[----:B------:R-:W-:Y:S01]  /*94d0*/  IMAD R10, R10, c[0x0][0x1b8], RZ ;  /* 0x00006e000a0a7a24 */ /* 0x000fe200078e02ff */
[----:B------:R-:W-:-:S02]  /*94e0*/  LEA.HI R11, R57, 0xf8, RZ, 0x1c ;  /* 0x000000f8390b7811 */ /* 0x000fc400078fe0ff */
[-C--:B------:R-:W-:Y:S01]  /*94f0*/  LEA R36, P4, R23, R7.reuse, 0x1 ;  /* 0x0000000717247211 */ /* 0x080fe200078808ff */
[----:B------:R0:W-:Y:S01]  /*9500*/  STL [R1+0x518], R4 ;  /* 0x0005180401007387 */ /* 0x0001e20000100800 */
[----:B------:R-:W-:Y:S01]  /*9510*/  LEA R28, P6, R8, R7, 0x1 ;  /* 0x00000007081c7211 */ /* 0x000fe200078c08ff */
[----:B------:R-:W-:Y:S01]  /*9520*/  IMAD R18, R11, c[0x0][0x1b8], RZ ;  /* 0x00006e000b127a24 */ /* 0x000fe200078e02ff */
[----:B------:R-:W-:Y:S02]  /*9530*/  LEA R19, R6, R21, 0x3 ;  /* 0x0000001506137211 */ /* 0x000fe400078e18ff */
[-C--:B------:R-:W-:Y:S02]  /*9540*/  LEA.HI.X.SX32 R39, R15, R2.reuse, 0x1, P3 ;  /* 0x000000020f277211 */ /* 0x080fe400018f0eff */
[-C--:B------:R-:W-:Y:S02]  /*9550*/  LEA.HI.X.SX32 R37, R23, R2.reuse, 0x1, P4 ;  /* 0x0000000217257211 */ /* 0x080fe400020f0eff */
[----:B------:R-:W-:Y:S01]  /*9560*/  LEA.HI.X.SX32 R29, R8, R2, 0x1, P6 ;  /* 0x00000002081d7211 */ /* 0x000fe200030f0eff */
[----:B------:R-:W-:Y:S01]  /*9570*/  STL.64 [R1+0x6a0], R38 ;  /* 0x0006a02601007387 */ /* 0x000fe20000100a00 */
[----:B0-----:R-:W-:-:S02]  /*9580*/  LEA R4, R6, R19, 0x3 ;  /* 0x0000001306047211 */ /* 0x001fc400078e18ff */
[-C--:B------:R-:W-:Y:S01]  /*9590*/  LEA R34, P5, R14, R7.reuse, 0x1 ;  /* 0x000000070e227211 */ /* 0x080fe200078a08ff */
[----:B------:R-:W-:Y:S01]  /*95a0*/  STL.64 [R1+0x698], R36 ;  /* 0x0006982401007387 */ /* 0x000fe20000100a00 */
[-C--:B------:R-:W-:Y:S02]  /*95b0*/  LEA R32, P1, R10, R7.reuse, 0x1 ;  /* 0x000000070a207211 */ /* 0x080fe400078208ff */
[----:B------:R-:W-:Y:S01]  /*95c0*/  LEA R12, R6, R4, 0x4 ;  /* 0x00000004060c7211 */ /* 0x000fe200078e20ff */
[----:B------:R0:W-:Y:S01]  /*95d0*/  STL.64 [R1+0x628], R28 ;  /* 0x0006281c01007387 */ /* 0x0001e20000100a00 */
[----:B------:R-:W-:Y:S02]  /*95e0*/  LEA R30, P2, R18, R7, 0x1 ;  /* 0x00000007121e7211 */ /* 0x000fe400078408ff */
[-C--:B------:R-:W-:Y:S02]  /*95f0*/  LEA.HI.X.SX32 R35, R14, R2.reuse, 0x1, P5 ;  /* 0x000000020e237211 */ /* 0x080fe400028f0eff */
[----:B------:R-:W-:-:S02]  /*9600*/  LEA.HI.X.SX32 R33, R10, R2, 0x1, P1 ;  /* 0x000000020a217211 */ /* 0x000fc400008f0eff */
[----:B------:R-:W-:Y:S01]  /*9610*/  LEA R17, R6, R12, 0x3 ;  /* 0x0000000c06117211 */ /* 0x000fe200078e18ff */
[----:B------:R-:W-:Y:S01]  /*9620*/  STL.64 [R1+0x668], R34 ;  /* 0x0006682201007387 */ /* 0x000fe20000100a00 */
[-C--:B------:R-:W-:Y:S02]  /*9630*/  LEA.HI.X.SX32 R31, R18, R2.reuse, 0x1, P2 ;  /* 0x00000002121f7211 */ /* 0x080fe400010f0eff */
[C---:B------:R-:W-:Y:S01]  /*9640*/  LEA R5, R6.reuse, R17, 0x3 ;  /* 0x0000001106057211 */ /* 0x040fe200078e18ff */
[----:B------:R1:W-:Y:S01]  /*9650*/  STL.64 [R1+0x5e8], R32 ;  /* 0x0005e82001007387 */ /* 0x0003e20000100a00 */
[C---:B0-----:R-:W-:Y:S02]  /*9660*/  LEA R28, P3, R9.reuse, R7, 0x1 ;  /* 0x00000007091c7211 */ /* 0x041fe400078608ff */
[----:B------:R-:W-:Y:S01]  /*9670*/  LEA R11, R6, R5, 0x3 ;  /* 0x00000005060b7211 */ /* 0x000fe200078e18ff */
[----:B------:R0:W-:Y:S01]  /*9680*/  STL.64 [R1+0x5a8], R30 ;  /* 0x0005a81e01007387 */ /* 0x0001e20000100a00 */
[----:B------:R-:W-:-:S02]  /*9690*/  LEA.HI.X.SX32 R29, R9, R2, 0x1, P3 ;  /* 0x00000002091d7211 */ /* 0x000fc400018f0eff */
[C---:B------:R-:W-:Y:S02]  /*96a0*/  LEA R15, R6.reuse, R11, 0x3 ;  /* 0x0000000b060f7211 */ /* 0x040fe400078e18ff */
[----:B------:R-:W-:Y:S01]  /*96b0*/  LOP3.LUT R13, R13, 0x160, R22, 0xf8, !PT ;  /* 0x000001600d0d7812 */ /* 0x000fe200078ef816 */
[----:B------:R2:W-:Y:S01]  /*96c0*/  STL.64 [R1+0x690], R28 ;  /* 0x0006901c01007387 */ /* 0x0005e20000100a00 */
[C---:B------:R-:W-:Y:S02]  /*96d0*/  LEA R8, R6.reuse, R15, 0x3 ;  /* 0x0000000f06087211 */ /* 0x040fe400078e18ff */
[-C--:B-1----:R-:W-:Y:S02]  /*96e0*/  LEA R32, P1, R3, R7.reuse, 0x1 ;  /* 0x0000000703207211 */ /* 0x082fe400078208ff */
[----:B------:R-:W-:Y:S02]  /*96f0*/  LEA R9, R6, R8, 0x3 ;  /* 0x0000000806097211 */ /* 0x000fe400078e18ff */
[----:B0-----:R-:W-:-:S02]  /*9700*/  LEA R30, P2, R21, R7, 0x1 ;  /* 0x00000007151e7211 */ /* 0x001fc400078408ff */
[-C--:B------:R-:W-:Y:S02]  /*9710*/  LEA.HI.X.SX32 R33, R3, R2.reuse, 0x1, P1 ;  /* 0x0000000203217211 */ /* 0x080fe400008f0eff */
[-C--:B------:R-:W-:Y:S02]  /*9720*/  LEA.HI.X.SX32 R31, R21, R2.reuse, 0x1, P2 ;  /* 0x00000002151f7211 */ /* 0x080fe400010f0eff */
[C---:B--2---:R-:W-:Y:S01]  /*9730*/  LEA R28, P3, R19.reuse, R7, 0x1 ;  /* 0x00000007131c7211 */ /* 0x044fe200078608ff */
[----:B------:R0:W-:Y:S01]  /*9740*/  STL.64 [R1+0x688], R32 ;  /* 0x0006882001007387 */ /* 0x0001e20000100a00 */
[C---:B------:R-:W-:Y:S02]  /*9750*/  LEA R14, R6.reuse, R9, 0x4 ;  /* 0x00000009060e7211 */ /* 0x040fe400078e20ff */
[----:B------:R-:W-:Y:S01]  /*9760*/  LEA.HI.X.SX32 R29, R19, R2, 0x1, P3 ;  /* 0x00000002131d7211 */ /* 0x000fe200018f0eff */
[----:B------:R1:W-:Y:S01]  /*9770*/  STL.64 [R1+0x680], R30 ;  /* 0x0006801e01007387 */ /* 0x0003e20000100a00 */
[----:B------:R-:W-:-:S02]  /*9780*/  LEA R3, R6, R14, 0x3 ;  /* 0x0000000e06037211 */ /* 0x000fc400078e18ff */
[----:B------:R-:W-:Y:S01]  /*9790*/  LOP3.LUT R21, R16, 0x38, RZ, 0xc0, !PT ;  /* 0x0000003810157812 */ /* 0x000fe200078ec0ff */
[----:B------:R2:W-:Y:S01]  /*97a0*/  STL.64 [R1+0x678], R28 ;  /* 0x0006781c01007387 */ /* 0x0005e20000100a00 */
[----:B------:R-:W-:Y:S02]  /*97b0*/  LEA R10, R6, R3, 0x3 ;  /* 0x00000003060a7211 */ /* 0x000fe400078e18ff */
[----:B------:R-:W-:Y:S02]  /*97c0*/  SHF.R.S32.HI R61, RZ, 0x6, R57 ;  /* 0x00000006ff3d7819 */ /* 0x000fe40000011439 */
[-C--:B0-----:R-:W-:Y:S02]  /*97d0*/  LEA R32, P1, R4, R7.reuse, 0x1 ;  /* 0x0000000704207211 */ /* 0x081fe400078208ff */
[----:B------:R-:W-:Y:S02]  /*97e0*/  SGXT R61, R61, 0x1 ;  /* 0x000000013d3d781a */ /* 0x000fe40000000200 */
[----:B-1----:R-:W-:-:S02]  /*97f0*/  LEA R30, P2, R12, R7, 0x1 ;  /* 0x000000070c1e7211 */ /* 0x002fc400078408ff */
[-C--:B------:R-:W-:Y:S02]  /*9800*/  LEA.HI.X.SX32 R33, R4, R2.reuse, 0x1, P1 ;  /* 0x0000000204217211 */ /* 0x080fe400008f0eff */
[CC--:B--2---:R-:W-:Y:S02]  /*9810*/  LEA R28, P3, R17.reuse, R7.reuse, 0x1 ;  /* 0x00000007111c7211 */ /* 0x0c4fe400078608ff */
[-C--:B------:R-:W-:Y:S01]  /*9820*/  LEA.HI.X.SX32 R31, R12, R2.reuse, 0x1, P2 ;  /* 0x000000020c1f7211 */ /* 0x080fe200010f0eff */
[----:B------:R-:W-:Y:S01]  /*9830*/  STL.64 [R1+0x670], R32 ;  /* 0x0006702001007387 */ /* 0x000fe20000100a00 */
[----:B------:R-:W-:Y:S02]  /*9840*/  LEA.HI.X.SX32 R29, R17, R2, 0x1, P3 ;  /* 0x00000002111d7211 */ /* 0x000fe400018f0eff */
[----:B------:R-:W-:Y:S01]  /*9850*/  LEA R18, P3, R15, R7, 0x1 ;  /* 0x000000070f127211 */ /* 0x000fe200078608ff */
[----:B------:R0:W-:Y:S01]  /*9860*/  STL.64 [R1+0x660], R30 ;  /* 0x0006601e01007387 */ /* 0x0001e20000100a00 */
[----:B------:R-:W-:-:S02]  /*9870*/  LEA R12, R6, R10, 0x3 ;  /* 0x0000000a060c7211 */ /* 0x000fc400078e18ff */
[----:B------:R-:W-:Y:S01]  /*9880*/  LEA.HI.X.SX32 R19, R15, R2, 0x1, P3 ;  /* 0x000000020f137211 */ /* 0x000fe200018f0eff */
[----:B------:R1:W-:Y:S01]  /*9890*/  STL.64 [R1+0x658], R28 ;  /* 0x0006581c01007387 */ /* 0x0003e20000100a00 */
[----:B------:R-:W-:Y:S02]  /*98a0*/  LEA R4, R6, R12, 0x3 ;  /* 0x0000000c06047211 */ /* 0x000fe400078e18ff */
[----:B------:R-:W-:Y:S02]  /*98b0*/  LOP3.LUT R61, R61, 0x90, RZ, 0xc0, !PT ;  /* 0x000000903d3d7812 */ /* 0x000fe400078ec0ff */
[----:B------:R-:W-:Y:S02]  /*98c0*/  MOV R60, RZ ;  /* 0x000000ff003c7202 */ /* 0x000fe40000000f00 */
[----:B------:R-:W-:Y:S02]  /*98d0*/  LOP3.LUT R61, R61, 0x7e, R16, 0x78, !PT ;  /* 0x0000007e3d3d7812 */ /* 0x000fe400078e7810 */
[----:B0-----:R-:W-:-:S02]  /*98e0*/  LEA R30, P1, R5, R7, 0x1 ;  /* 0x00000007051e7211 */ /* 0x001fc400078208ff */
[----:B------:R-:W-:Y:S02]  /*98f0*/  ISETP.LT.U32.AND P0, PT, R55, 0x40, !P0 ;  /* 0x000000403700780c */ /* 0x000fe40004701070 */
[----:B-1----:R-:W-:Y:S02]  /*9900*/  LEA R28, P2, R11, R7, 0x1 ;  /* 0x000000070b1c7211 */ /* 0x002fe400078408ff */
[-C--:B------:R-:W-:Y:S02]  /*9910*/  LEA.HI.X.SX32 R31, R5, R2.reuse, 0x1, P1 ;  /* 0x00000002051f7211 */ /* 0x080fe400008f0eff */
[----:B------:R-:W-:Y:S02]  /*9920*/  LEA.HI.X.SX32 R29, R11, R2, 0x1, P2 ;  /* 0x000000020b1d7211 */ /* 0x000fe400010f0eff */
[C---:B------:R-:W-:Y:S01]  /*9930*/  LEA R5, R6.reuse, R4, 0x3 ;  /* 0x0000000406057211 */ /* 0x040fe200078e18ff */
[----:B------:R0:W-:Y:S03]  /*9940*/  STL.64 [R1+0x650], R30 ;  /* 0x0006501e01007387 */ /* 0x0001e60000100a00 */
[----:B------:R-:W-:Y:S01]  /*9950*/  LEA R11, R6, R5, 0x3 ;  /* 0x00000005060b7211 */ /* 0x000fe200078e18ff */
[----:B------:R1:W-:Y:S04]  /*9960*/  STL.64 [R1+0x648], R28 ;  /* 0x0006481c01007387 */ /* 0x0003e80000100a00 */
[----:B------:R2:W-:Y:S01]  /*9970*/  STL.64 [R1+0x640], R18 ;  /* 0x0006401201007387 */ /* 0x0005e20000100a00 */
[----:B0-----:R-:W-:-:S02]  /*9980*/  LEA R30, P1, R8, R7, 0x1 ;  /* 0x00000007081e7211 */ /* 0x001fc400078208ff */
[CC--:B-1----:R-:W-:Y:S02]  /*9990*/  LEA R28, P2, R9.reuse, R7.reuse, 0x1 ;  /* 0x00000007091c7211 */ /* 0x0c2fe400078408ff */
[-C--:B------:R-:W-:Y:S02]  /*99a0*/  LEA.HI.X.SX32 R31, R8, R2.reuse, 0x1, P1 ;  /* 0x00000002081f7211 */ /* 0x080fe400008f0eff */
[C---:B--2---:R-:W-:Y:S02]  /*99b0*/  LEA R18, P3, R14.reuse, R7, 0x1 ;  /* 0x000000070e127211 */ /* 0x044fe400078608ff */
[-C--:B------:R-:W-:Y:S01]  /*99c0*/  LEA.HI.X.SX32 R29, R9, R2.reuse, 0x1, P2 ;  /* 0x00000002091d7211 */ /* 0x080fe200010f0eff */
[----:B------:R0:W-:Y:S01]  /*99d0*/  STL.64 [R1+0x638], R30 ;  /* 0x0006381e01007387 */ /* 0x0001e20000100a00 */
[----:B------:R-:W-:Y:S02]  /*99e0*/  LEA.HI.X.SX32 R19, R14, R2, 0x1, P3 ;  /* 0x000000020e137211 */ /* 0x000fe400018f0eff */
[C---:B------:R-:W-:Y:S01]  /*99f0*/  LEA R8, R6.reuse, R11, 0x4 ;  /* 0x0000000b06087211 */ /* 0x040fe200078e20ff */
[----:B------:R1:W-:Y:S03]  /*9a00*/  STL.64 [R1+0x630], R28 ;  /* 0x0006301c01007387 */ /* 0x0003e60000100a00 */
[----:B------:R-:W-:Y:S01]  /*9a10*/  LEA R9, R6, R8, 0x3 ;  /* 0x0000000806097211 */ /* 0x000fe200078e18ff */
[----:B------:R2:W-:Y:S01]  /*9a20*/  STL.64 [R1+0x620], R18 ;  /* 0x0006201201007387 */ /* 0x0005e20000100a00 */
[----:B0-----:R-:W-:-:S02]  /*9a30*/  LEA R30, P1, R3, R7, 0x1 ;  /* 0x00000007031e7211 */ /* 0x001fc400078208ff */
[-C--:B-1----:R-:W-:Y:S02]  /*9a40*/  LEA R28, P2, R10, R7.reuse, 0x1 ;  /* 0x000000070a1c7211 */ /* 0x082fe400078408ff */
[-C--:B------:R-:W-:Y:S02]  /*9a50*/  LEA.HI.X.SX32 R31, R3, R2.reuse, 0x1, P1 ;  /* 0x00000002031f7211 */ /* 0x080fe400008f0eff */
[-C--:B--2---:R-:W-:Y:S02]  /*9a60*/  LEA R18, P3, R12, R7.reuse, 0x1 ;  /* 0x000000070c127211 */ /* 0x084fe400078608ff */
        /* <DEDUP_REMOVED lines=9> */
[CC--:B0-----:R-:W-:Y:S02]  /*9b00*/  LEA R28, P1, R4.reuse, R7.reuse, 0x1 ;  /* 0x00000007041c7211 */ /* 0x0c1fe400078208ff */
[C---:B-1----:R-:W-:Y:S02]  /*9b10*/  LEA R18, P2, R5.reuse, R7, 0x1 ;  /* 0x0000000705127211 */ /* 0x042fe400078408ff */
[-C--:B------:R-:W-:Y:S02]  /*9b20*/  LEA.HI.X.SX32 R29, R4, R2.reuse, 0x1, P1 ;  /* 0x00000002041d7211 */ /* 0x080fe400008f0eff */
[----:B------:R-:W-:-:S02]  /*9b30*/  LEA.HI.X.SX32 R19, R5, R2, 0x1, P2 ;  /* 0x0000000205137211 */ /* 0x000fc400010f0eff */
[C---:B------:R-:W-:Y:S01]  /*9b40*/  LEA R4, R6.reuse, R3, 0x3 ;  /* 0x0000000306047211 */ /* 0x040fe200078e18ff */
[----:B------:R0:W-:Y:S03]  /*9b50*/  STL.64 [R1+0x600], R28 ;  /* 0x0006001c01007387 */ /* 0x0001e60000100a00 */
[C---:B------:R-:W-:Y:S01]  /*9b60*/  LEA R5, R6.reuse, R4, 0x3 ;  /* 0x0000000406057211 */ /* 0x040fe200078e18ff */
[----:B------:R1:W-:Y:S03]  /*9b70*/  STL.64 [R1+0x5f8], R18 ;  /* 0x0005f81201007387 */ /* 0x0003e60000100a00 */
[----:B------:R-:W-:Y:S01]  /*9b80*/  LEA R6, R6, R5, 0x3 ;  /* 0x0000000506067211 */ /* 0x000fe200078e18ff */
[----:B------:R2:W-:Y:S01]  /*9b90*/  STL.64 [R1+0x5f0], R14 ;  /* 0x0005f00e01007387 */ /* 0x0005e20000100a00 */
[----:B0-----:R-:W-:-:S02]  /*9ba0*/  LEA R28, P1, R8, R7, 0x1 ;  /* 0x00000007081c7211 */ /* 0x001fc400078208ff */
[CC--:B-1----:R-:W-:Y:S02]  /*9bb0*/  LEA R18, P2, R9.reuse, R7.reuse, 0x1 ;  /* 0x0000000709127211 */ /* 0x0c2fe400078408ff */
[-C--:B------:R-:W-:Y:S02]  /*9bc0*/  LEA.HI.X.SX32 R29, R8, R2.reuse, 0x1, P1 ;  /* 0x00000002081d7211 */ /* 0x080fe400008f0eff */
[CC--:B--2---:R-:W-:Y:S02]  /*9bd0*/  LEA R14, P3, R10.reuse, R7.reuse, 0x1 ;  /* 0x000000070a0e7211 */ /* 0x0c4fe400078608ff */
[-C--:B------:R-:W-:Y:S01]  /*9be0*/  LEA.HI.X.SX32 R19, R9, R2.reuse, 0x1, P2 ;  /* 0x0000000209137211 */ /* 0x080fe200010f0eff */
[----:B------:R0:W-:Y:S01]  /*9bf0*/  STL.64 [R1+0x5e0], R28 ;  /* 0x0005e01c01007387 */ /* 0x0001e20000100a00 */
[-C--:B------:R-:W-:Y:S02]  /*9c00*/  LEA.HI.X.SX32 R15, R10, R2.reuse, 0x1, P3 ;  /* 0x000000020a0f7211 */ /* 0x080fe400018f0eff */
[C---:B------:R-:W-:Y:S01]  /*9c10*/  LEA R8, P4, R6.reuse, R7, 0x1 ;  /* 0x0000000706087211 */ /* 0x040fe200078808ff */
[----:B------:R1:W-:Y:S03]  /*9c20*/  STL.64 [R1+0x5d8], R18 ;  /* 0x0005d81201007387 */ /* 0x0003e60000100a00 */
[----:B------:R-:W-:Y:S01]  /*9c30*/  LEA.HI.X.SX32 R9, R6, R2, 0x1, P4 ;  /* 0x0000000206097211 */ /* 0x000fe200020f0eff */
[----:B------:R2:W-:Y:S01]  /*9c40*/  STL.64 [R1+0x5d0], R14 ;  /* 0x0005d00e01007387 */ /* 0x0005e20000100a00 */
[----:B------:R-:W-:-:S02]  /*9c50*/  MOV R6, 0xff800000 ;  /* 0xff80000000067802 */ /* 0x000fc40000000f00 */
[CC--:B0-----:R-:W-:Y:S02]  /*9c60*/  LEA R28, P1, R3.reuse, R7.reuse, 0x1 ;  /* 0x00000007031c7211 */ /* 0x0c1fe400078208ff */
[CC--:B-1----:R-:W-:Y:S02]  /*9c70*/  LEA R18, P2, R4.reuse, R7.reuse, 0x1 ;  /* 0x0000000704127211 */ /* 0x0c2fe400078408ff */
[-C--:B------:R-:W-:Y:S02]  /*9c80*/  LEA.HI.X.SX32 R29, R3, R2.reuse, 0x1, P1 ;  /* 0x00000002031d7211 */ /* 0x080fe400008f0eff */
[C---:B--2---:R-:W-:Y:S02]  /*9c90*/  LEA R14, P3, R5.reuse, R7, 0x1 ;  /* 0x00000007050e7211 */ /* 0x044fe400078608ff */
[-C--:B------:R-:W-:Y:S01]  /*9ca0*/  LEA.HI.X.SX32 R19, R4, R2.reuse, 0x1, P2 ;  /* 0x0000000204137211 */ /* 0x080fe200010f0eff */
[----:B------:R-:W-:Y:S01]  /*9cb0*/  STL.64 [R1+0x5c8], R28 ;  /* 0x0005c81c01007387 */ /* 0x000fe20000100a00 */
[----:B------:R-:W-:-:S02]  /*9cc0*/  LEA.HI.X.SX32 R15, R5, R2, 0x1, P3 ;  /* 0x00000002050f7211 */ /* 0x000fc400018f0eff */
[----:B------:R-:W-:Y:S01]  /*9cd0*/  MOV R3, 0x3f800000 ;  /* 0x3f80000000037802 */ /* 0x000fe20000000f00 */
[----:B------:R0:W-:Y:S01]  /*9ce0*/  STL.64 [R1+0x5c0], R18 ;  /* 0x0005c01201007387 */ /* 0x0001e20000100a00 */
[----:B------:R-:W-:Y:S02]  /*9cf0*/  MOV R4, 0xff800000 ;  /* 0xff80000000047802 */ /* 0x000fe40000000f00 */
[----:B------:R-:W-:Y:S01]  /*9d00*/  MOV R5, 0xff800000 ;  /* 0xff80000000057802 */ /* 0x000fe20000000f00 */
[----:B------:R1:W-:Y:S01]  /*9d10*/  STL.64 [R1+0x5b8], R14 ;  /* 0x0005b80e01007387 */ /* 0x0003e20000100a00 */
[----:B------:R-:W-:Y:S02]  /*9d20*/  MOV R2, c[0x0][0x1a4] ;  /* 0x0000690000027a02 */ /* 0x000fe40000000f00 */
[----:B------:R-:W-:Y:S01]  /*9d30*/  LOP3.LUT P1, RZ, R57, 0x1, RZ, 0xc0, !PT ;  /* 0x0000000139ff7812 */ /* 0x000fe2000782c0ff */
[----:B------:R2:W-:Y:S01]  /*9d40*/  STL.64 [R1+0x5b0], R8 ;  /* 0x0005b00801007387 */ /* 0x0005e20000100a00 */
[CC--:B------:R-:W-:Y:S01]  /*9d50*/  LEA R7, R2.reuse, R2.reuse, 0x2 ;  /* 0x0000000202077211 */ /* 0x0c0fe200078e10ff */
[C---:B------:R-:W-:Y:S01]  /*9d60*/  IMAD.WIDE R22, R2.reuse, 0x2, R24 ;  /* 0x0000000202167825 */ /* 0x040fe200078e0218 */
[C---:B------:R-:W-:Y:S01]  /*9d70*/  SHF.L.U32 R10, R2.reuse, 0x3, RZ ;  /* 0x00000003020a7819 */ /* 0x040fe200000006ff */
[----:B------:R3:W-:Y:S01]  /*9d80*/  STL [R1+0x568], R3 ;  /* 0x0005680301007387 */ /* 0x0007e20000100800 */
[--C-:B0-----:R-:W-:Y:S01]  /*9d90*/  SHF.R.U32.HI R19, RZ, 0x3, R57.reuse ;  /* 0x00000003ff137819 */ /* 0x101fe20000011639 */
[C---:B------:R-:W-:Y:S01]  /*9da0*/  IMAD R12, R2.reuse, 0xa, RZ ;  /* 0x0000000a020c7824 */ /* 0x040fe200078e02ff */
[CC--:B------:R-:W-:Y:S01]  /*9db0*/  LEA R11, R2.reuse, R2.reuse, 0x3 ;  /* 0x00000002020b7211 */ /* 0x0c0fe200078e18ff */
[----:B------:R-:W-:Y:S01]  /*9dc0*/  STL [R1+0x51c], R4 ;  /* 0x00051c0401007387 */ /* 0x000fe20000100800 */
[----:B------:R-:W-:Y:S01]  /*9dd0*/  LOP3.LUT R19, R19, 0x4, RZ, 0xc0, !PT ;  /* 0x0000000413137812 */ /* 0x000fe200078ec0ff */
[C---:B-1----:R-:W-:Y:S01]  /*9de0*/  IMAD R14, R2.reuse, 0xb, RZ ;  /* 0x0000000b020e7824 */ /* 0x042fe200078e02ff */
[CC--:B------:R-:W-:Y:S01]  /*9df0*/  LEA R18, R2.reuse, -R2.reuse, 0x4 ;  /* 0x8000000202127211 */ /* 0x0c0fe200078e20ff */
[----:B------:R-:W-:Y:S01]  /*9e00*/  STL [R1+0x520], R6 ;  /* 0x0005200601007387 */ /* 0x000fe20000100800 */
[----:B------:R-:W-:Y:S01]  /*9e10*/  IADD3 R21, R21, R19, RZ ;  /* 0x0000001315157210 */ /* 0x000fe20007ffe0ff */
[----:B--2---:R-:W-:Y:S01]  /*9e20*/  IMAD R8, R2, 0x6, RZ ;  /* 0x0000000602087824 */ /* 0x004fe200078e02ff */
[----:B------:R-:W-:Y:S01]  /*9e30*/  LOP3.LUT R19, R13, 0x10, R57, 0x78, !PT ;  /* 0x000000100d137812 */ /* 0x000fe200078e7839 */
[----:B------:R-:W-:Y:S01]  /*9e40*/  STL [R1+0x524], R5 ;  /* 0x0005240501007387 */ /* 0x000fe20000100800 */
[----:B------:R-:W-:Y:S01]  /*9e50*/  LOP3.LUT R21, R0, 0x40, RZ, 0x3c, !PT ;  /* 0x0000004000157812 */ /* 0x000fe200078e3cff */
[----:B------:R-:W-:Y:S01]  /*9e60*/  IMAD R15, R2, 0xc, RZ ;  /* 0x0000000c020f7824 */ /* 0x000fe200078e02ff */
[----:B------:R-:W-:Y:S01]  /*9e70*/  LOP3.LUT R13, R0, 0x20, RZ, 0x3c, !PT ;  /* 0x00000020000d7812 */ /* 0x000fe200078e3cff */
[----:B------:R-:W-:Y:S01]  /*9e80*/  STL [R1+0x528], R4 ;  /* 0x0005280401007387 */ /* 0x000fe20000100800 */
[----:B------:R-:W-:Y:S01]  /*9e90*/  LOP3.LUT R13, R20, 0x40, RZ, 0x3c, !PT ;  /* 0x00000040140d7812 */ /* 0x000fe200078e3cff */
[C---:B------:R-:W-:Y:S01]  /*9ea0*/  IMAD.WIDE R20, R2.reuse, 0x2, R26 ;  /* 0x0000000202147825 */ /* 0x040fe200078e021a */
[C---:B------:R-:W-:Y:S01]  /*9eb0*/  LEA R9, R2.reuse, -R2, 0x3 ;  /* 0x8000000202097211 */ /* 0x040fe200078e18ff */
[----:B------:R-:W-:Y:S01]  /*9ec0*/  STL [R1+0x52c], R6 ;  /* 0x00052c0601007387 */ /* 0x000fe20000100800 */
[----:B---3--:R-:W-:Y:S01]  /*9ed0*/  MOV R3, RZ ;  /* 0x000000ff00037202 */ /* 0x008fe20000000f00 */
[----:B------:R-:W-:-:S02]  /*9ee0*/  IMAD R16, R2, 0xd, RZ ;  /* 0x0000000d02107824 */ /* 0x000fc400078e02ff */
[----:B------:R-:W-:Y:S01]  /*9ef0*/  STL [R1+0x530], R5 ;  /* 0x0005300501007387 */ /* 0x000fe20000100800 */
[----:B------:R-:W-:-:S03]  /*9f00*/  IMAD R17, R2, 0xe, RZ ;  /* 0x0000000e02117824 */ /* 0x000fc600078e02ff */
        /* <DEDUP_REMOVED lines=9> */
[----:B------:R-:W-:Y:S01]  /*9fa0*/  STL [R1+0x560], RZ ;  /* 0x000560ff01007387 */ /* 0x000fe20000100800 */
[----:B0-----:R-:W-:-:S03]  /*9fb0*/  MOV R6, 0x3f800000 ;  /* 0x3f80000000067802 */ /* 0x001fc60000000f00 */
[----:B------:R0:W-:Y:S01]  /*9fc0*/  STL [R1+0x55c], R4 ;  /* 0x00055c0401007387 */ /* 0x0001e20000100800 */
[----:B-1----:R-:W-:-:S03]  /*9fd0*/  MOV R5, 0x3f800000 ;  /* 0x3f80000000057802 */ /* 0x002fc60000000f00 */
[----:B------:R-:W-:Y:S04]  /*9fe0*/  STL [R1+0x56c], R6 ;  /* 0x00056c0601007387 */ /* 0x000fe80000100800 */
[----:B------:R-:W-:Y:S01]  /*9ff0*/  STL [R1+0x570], R5 ;  /* 0x0005700501007387 */ /* 0x000fe20000100800 */
        /* <DEDUP_REMOVED lines=14> */
[----:B0-----:R-:W-:-:S03]  /*a0e0*/  SHF.L.U32 R6, R2, 0x2, RZ ;  /* 0x0000000202067819 */ /* 0x001fc600000006ff */
[----:B------:R0:W-:Y:S01]  /*a0f0*/  STL [R1+0x5a4], R4 ;  /* 0x0005a40401007387 */ /* 0x0001e20000100800 */
[----:B-1----:R-:W-:-:S03]  /*a100*/  LEA R5, R2, R2, 0x1 ;  /* 0x0000000202057211 */ /* 0x002fc600078e08ff */
[----:B------:R-:W-:Y:S04]  /*a110*/  STL [R1+0x2c4], RZ ;  /* 0x0002c4ff01007387 */ /* 0x000fe80000100800 */
[----:B------:R-:W-:Y:S01]  /*a120*/  STL [R1+0x2c8], RZ ;  /* 0x0002c8ff01007387 */ /* 0x000fe20000100800 */
[----:B0-----:R-:W-:-:S03]  /*a130*/  SHF.L.U32 R4, R2, 0x1, RZ ;  /* 0x0000000102047819 */ /* 0x001fc600000006ff */
[----:B------:R-:W-:Y:S02]  /*a140*/  STL [R1+0x2cc], RZ ;  /* 0x0002ccff01007387 */ /* 0x000fe40000100800 */
[----:B------:R-:W-:Y:S02]  /*a150*/  IMAD.WIDE R28, R4, 0x2, R26 ;  /* 0x00000002041c7825 */ /* 0x000fe400078e021a */
        /* <DEDUP_REMOVED lines=252> */
[----:B------:R0:W-:Y:S04]  /*b120*/  STL [R1+0x4cc], R19 ;  /* 0x0004cc1301007387 */ /* 0x0001e80000100800 */
[----:B------:R-:W-:Y:S04]  /*b130*/  STL [R1+0x7c0], R13 ;  /* 0x0007c00d01007387 */ /* 0x000fe80000100800 */
[----:B------:R1:W-:Y:S01]  /*b140*/  STL.64 [R1+0x7b8], R20 ;  /* 0x0007b81401007387 */ /* 0x0003e20000100a00 */
[----:B0-----:R-:W-:-:S03]  /*b150*/  LOP3.LUT R19, R0, 0x60, RZ, 0x3c, !PT ;  /* 0x0000006000137812 */ /* 0x001fc600078e3cff */
[----:B------:R0:W-:Y:S04]  /*b160*/  STL.64 [R1+0x7b0], R22 ;  /* 0x0007b01601007387 */ /* 0x0001e80000100a00 */
[----:B------:R-:W-:Y:S01]  /*b170*/  STL.64 [R1+0x798], R28 ;  /* 0x0007981c01007387 */ /* 0x000fe20000100a00 */
[----:B-1----:R-:W-:-:S04]  /*b180*/  IMAD.WIDE R20, R4, 0x2, R24 ;  /* 0x0000000204147825 */ /* 0x002fc800078e0218 */
[C---:B0-----:R-:W-:Y:S01]  /*b190*/  IMAD.WIDE R22, R5.reuse, 0x2, R26 ;  /* 0x0000000205167825 */ /* 0x041fe200078e021a */
[----:B------:R0:W-:Y:S03]  /*b1a0*/  STL.64 [R1+0x790], R20 ;  /* 0x0007901401007387 */ /* 0x0001e60000100a00 */
[----:B------:R-:W-:Y:S01]  /*b1b0*/  IMAD.WIDE R4, R5, 0x2, R24 ;  /* 0x0000000205047825 */ /* 0x000fe200078e0218 */
[----:B------:R1:W-:Y:S04]  /*b1c0*/  STL.64 [R1+0x788], R22 ;  /* 0x0007881601007387 */ /* 0x0003e80000100a00 */
[----:B------:R2:W-:Y:S01]  /*b1d0*/  STL.64 [R1+0x780], R4 ;  /* 0x0007800401007387 */ /* 0x0005e20000100a00 */
[----:B0-----:R-:W-:-:S04]  /*b1e0*/  IMAD.WIDE R20, R6, 0x2, R26 ;  /* 0x0000000206147825 */ /* 0x001fc800078e021a */
[----:B-1----:R-:W-:Y:S01]  /*b1f0*/  IMAD.WIDE R22, R6, 0x2, R24 ;  /* 0x0000000206167825 */ /* 0x002fe200078e0218 */
[----:B------:R0:W-:Y:S03]  /*b200*/  STL.64 [R1+0x778], R20 ;  /* 0x0007781401007387 */ /* 0x0001e60000100a00 */
[C---:B--2---:R-:W-:Y:S01]  /*b210*/  IMAD.WIDE R4, R7.reuse, 0x2, R26 ;  /* 0x0000000207047825 */ /* 0x044fe200078e021a */
[----:B------:R-:W-:Y:S04]  /*b220*/  STL.64 [R1+0x770], R22 ;  /* 0x0007701601007387 */ /* 0x000fe80000100a00 */
[----:B------:R1:W-:Y:S01]  /*b230*/  STL.64 [R1+0x768], R4 ;  /* 0x0007680401007387 */ /* 0x0003e20000100a00 */
[----:B0-----:R-:W-:-:S04]  /*b240*/  IMAD.WIDE R20, R7, 0x2, R24 ;  /* 0x0000000207147825 */ /* 0x001fc800078e0218 */
[C---:B------:R-:W-:Y:S01]  /*b250*/  IMAD.WIDE R6, R8.reuse, 0x2, R26 ;  /* 0x0000000208067825 */ /* 0x040fe200078e021a */
[----:B------:R0:W-:Y:S03]  /*b260*/  STL.64 [R1+0x760], R20 ;  /* 0x0007601401007387 */ /* 0x0001e60000100a00 */
[----:B-1----:R-:W-:Y:S01]  /*b270*/  IMAD.WIDE R4, R8, 0x2, R24 ;  /* 0x0000000208047825 */ /* 0x002fe200078e0218 */
[----:B------:R1:W-:Y:S04]  /*b280*/  STL.64 [R1+0x758], R6 ;  /* 0x0007580601007387 */ /* 0x0003e80000100a00 */
[----:B------:R2:W-:Y:S01]  /*b290*/  STL.64 [R1+0x750], R4 ;  /* 0x0007500401007387 */ /* 0x0005e20000100a00 */
[----:B0-----:R-:W-:-:S04]  /*b2a0*/  IMAD.WIDE R20, R9, 0x2, R26 ;  /* 0x0000000209147825 */ /* 0x001fc800078e021a */
[----:B-1----:R-:W-:Y:S01]  /*b2b0*/  IMAD.WIDE R6, R9, 0x2, R24 ;  /* 0x0000000209067825 */ /* 0x002fe200078e0218 */
[----:B------:R-:W-:Y:S03]  /*b2c0*/  STL.64 [R1+0x748], R20 ;  /* 0x0007481401007387 */ /* 0x000fe60000100a00 */
[C---:B--2---:R-:W-:Y:S01]  /*b2d0*/  IMAD.WIDE R4, R10.reuse, 0x2, R26 ;  /* 0x000000020a047825 */ /* 0x044fe200078e021a */
        /* <DEDUP_REMOVED lines=8> */
[----:B------:R1:W-:Y:S04]  /*b360*/  STL.64 [R1+0x720], R4 ;  /* 0x0007200401007387 */ /* 0x0003e80000100a00 */
[----:B------:R2:W-:Y:S01]  /*b370*/  STL.64 [R1+0x718], R8 ;  /* 0x0007180801007387 */ /* 0x0005e20000100a00 */
[----:B0-----:R-:W-:-:S04]  /*b380*/  IMAD.WIDE R6, R12, 0x2, R24 ;  /* 0x000000020c067825 */ /* 0x001fc800078e0218 */
[C---:B-1----:R-:W-:Y:S01]  /*b390*/  IMAD.WIDE R4, R14.reuse, 0x2, R26 ;  /* 0x000000020e047825 */ /* 0x042fe200078e021a */
[----:B------:R0:W-:Y:S03]  /*b3a0*/  STL.64 [R1+0x710], R6 ;  /* 0x0007100601007387 */ /* 0x0001e60000100a00 */
[----:B--2---:R-:W-:Y:S01]  /*b3b0*/  IMAD.WIDE R8, R14, 0x2, R24 ;  /* 0x000000020e087825 */ /* 0x004fe200078e0218 */
        /* <DEDUP_REMOVED lines=15> */
[----:B-1----:R-:W-:-:S05]  /*b4b0*/  IMAD.WIDE R4, R18, 0x2, R24 ;  /* 0x0000000212047825 */ /* 0x002fca00078e0218 */
[----:B------:R2:W-:Y:S04]  /*b4c0*/  STL.64 [R1+0x6c0], R4 ;  /* 0x0006c00401007387 */ /* 0x0005e80000100a00 */
[----:B------:R2:W-:Y:S02]  /*b4d0*/  STL.64 [R1+0x6c8], R6 ;  /* 0x0006c80601007387 */ /* 0x0005e40000100a00 */
.L_x_1:
[----:B--2---:R-:W2:Y:S04]  /*b4e0*/  LDL.64 R8, [R1+0x4e0] ;  /* 0x0004e00001087983 */ /* 0x004ea80000100a00 */
[----:B------:R-:W3:Y:S04]  /*b4f0*/  LDL.64 R6, [R1+0x4e8] ;  /* 0x0004e80001067983 */ /* 0x000ee80000100a00 */
[----:B------:R-:W4:Y:S04]  /*b500*/  LDL.64 R12, [R1+0x788] ;  /* 0x00078800010c7983 */ /* 0x000f280000100a00 */
[----:B-1----:R-:W4:Y:S04]  /*b510*/  LDL.64 R4, [R1+0x7b8] ;  /* 0x0007b80001047983 */ /* 0x002f280000100a00 */
[----:B------:R-:W4:Y:S04]  /*b520*/  LDL.64 R18, [R1+0x798] ;  /* 0x0007980001127983 */ /* 0x000f280000100a00 */
[----:B------:R-:W4:Y:S04]  /*b530*/  LDL.64 R14, [R1+0x7b0] ;  /* 0x0007b000010e7983 */ /* 0x000f280000100a00 */
[----:B------:R-:W4:Y:S04]  /*b540*/  LDL.64 R10, [R1+0x790] ;  /* 0x00079000010a7983 */ /* 0x000f280000100a00 */
[----:B------:R-:W4:Y:S04]  /*b550*/  LDL.64 R16, [R1+0x768] ;  /* 0x0007680001107983 */ /* 0x000f280000100a00 */
[----:B------:R-:W4:Y:S04]  /*b560*/  LDL.64 R30, [R1+0x778] ;  /* 0x00077800011e7983 */ /* 0x000f280000100a00 */
[----:B------:R-:W4:Y:S04]  /*b570*/  LDL.64 R22, [R1+0x760] ;  /* 0x0007600001167983 */ /* 0x000f280000100a00 */
[----:B------:R-:W4:Y:S04]  /*b580*/  LDL.64 R24, [R1+0x770] ;  /* 0x0007700001187983 */ /* 0x000f280000100a00 */
[----:B------:R-:W4:Y:S04]  /*b590*/  LDL.64 R44, [R1+0x780] ;  /* 0x00078000012c7983 */ /* 0x000f280000100a00 */
[----:B------:R-:W-:Y:S04]  /*b5a0*/  STL [R1+0x9f0], R3 ;  /* 0x0009f00301007387 */ /* 0x000fe80000100800 */
[----:B------:R0:W-:Y:S04]  /*b5b0*/  STL [R1+0x9d0], R61 ;  /* 0x0009d03d01007387 */ /* 0x0001e80000100800 */
        /* <DEDUP_REMOVED lines=8> */
[----:B------:R-:W4:Y:S01]  /*b640*/  LDL.64 R46, [R1+0x748] ;  /* 0x00074800012e7983 */ /* 0x000f220000100a00 */
[----:B--2---:R-:W-:-:S04]  /*b650*/  IMAD.WIDE R8, R60, 0x2, R8 ;  /* 0x000000023c087825 */ /* 0x004fc800078e0208 */
[C---:B---3--:R-:W-:Y:S01]  /*b660*/  IMAD.WIDE R6, R60.reuse, 0x2, R6 ;  /* 0x000000023c067825 */ /* 0x048fe200078e0206 */
[----:B------:R1:W2:Y:S03]  /*b670*/  LDG.E.U16 R38, [R8.64] ;  /* 0x0000000408267981 */ /* 0x0002a6000c1e1500 */
[C---:B----4-:R-:W-:Y:S01]  /*b680*/  IMAD.WIDE R12, R60.reuse, 0x2, R12 ;  /* 0x000000023c0c7825 */ /* 0x050fe200078e020c */
[----:B------:R3:W4:Y:S03]  /*b690*/  LDG.E.U16 R39, [R6.64] ;  /* 0x0000000406277981 */ /* 0x000726000c1e1500 */
[C---:B------:R-:W-:Y:S01]  /*b6a0*/  IMAD.WIDE R4, R60.reuse, 0x2, R4 ;  /* 0x000000023c047825 */ /* 0x040fe200078e0204 */
[----:B------:R0:W2:Y:S03]  /*b6b0*/  LDG.E.U16 R33, [R12.64] ;  /* 0x000000040c217981 */ /* 0x0000a6000c1e1500 */
[C---:B-1----:R-:W-:Y:S01]  /*b6c0*/  IMAD.WIDE R8, R60.reuse, 0x2, R18 ;  /* 0x000000023c087825 */ /* 0x042fe200078e0212 */
[----:B------:R1:W2:Y:S03]  /*b6d0*/  LDG.E.U16 R37, [R4.64] ;  /* 0x0000000404257981 */ /* 0x0002a6000c1e1500 */
[C---:B---3--:R-:W-:Y:S01]  /*b6e0*/  IMAD.WIDE R6, R60.reuse, 0x2, R14 ;  /* 0x000000023c067825 */ /* 0x048fe200078e020e */
[----:B------:R-:W3:Y:S03]  /*b6f0*/  LDL.64 R18, [R1+0x718] ;  /* 0x0007180001127983 */ /* 0x000ee60000100a00 */
[C---:B------:R-:W-:Y:S01]  /*b700*/  IMAD.WIDE R10, R60.reuse, 0x2, R10 ;  /* 0x000000023c0a7825 */ /* 0x040fe200078e020a */
[----:B------:R-:W2:Y:S03]  /*b710*/  LDL.64 R14, [R1+0x758] ;  /* 0x00075800010e7983 */ /* 0x000ea60000100a00 */
[C---:B0-----:R-:W-:Y:S01]  /*b720*/  IMAD.WIDE R12, R60.reuse, 0x2, R16 ;  /* 0x000000023c0c7825 */ /* 0x041fe200078e0210 */
[----:B------:R0:W4:Y:S04]  /*b730*/  LDG.E.U16 R35, [R8.64] ;  /* 0x0000000408237981 */ /* 0x000128000c1e1500 */
[----:B------:R-:W4:Y:S01]  /*b740*/  LDL.64 R16, [R1+0x710] ;  /* 0x0007100001107983 */ /* 0x000f220000100a00 */
[----:B-1----:R-:W-:-:S03]  /*b750*/  IMAD.WIDE R4, R60, 0x2, R22 ;  /* 0x000000023c047825 */ /* 0x002fc600078e0216 */
[----:B------:R1:W4:Y:S01]  /*b760*/  LDG.E.U16 R34, [R10.64] ;  /* 0x000000040a227981 */ /* 0x000322000c1e1500 */
[----:B0-----:R-:W-:-:S03]  /*b770*/  IMAD.WIDE R8, R60, 0x2, R30 ;  /* 0x000000023c087825 */ /* 0x001fc600078e021e */
[----:B------:R-:W4:Y:S04]  /*b780*/  LDL.64 R22, [R1+0x700] ;  /* 0x0007000001167983 */ /* 0x000f280000100a00 */
[----:B------:R0:W4:Y:S01]  /*b790*/  LDG.E.U16 R31, [R8.64] ;  /* 0x00000004081f7981 */ /* 0x000122000c1e1500 */
[----:B-1----:R-:W-:-:S03]  /*b7a0*/  IMAD.WIDE R10, R60, 0x2, R24 ;  /* 0x000000023c0a7825 */ /* 0x002fc600078e0218 */
[----:B------:R-:W4:Y:S04]  /*b7b0*/  LDL.64 R24, [R1+0x708] ;  /* 0x0007080001187983 */ /* 0x000f280000100a00 */
[----:B------:R1:W4:Y:S01]  /*b7c0*/  LDG.E.U16 R30, [R10.64] ;  /* 0x000000040a1e7981 */ /* 0x000322000c1e1500 */
[----:B0-----:R-:W-:-:S03]  /*b7d0*/  IMAD.WIDE R8, R60, 0x2, R28 ;  /* 0x000000023c087825 */ /* 0x001fc600078e021c */
[----:B------:R0:W4:Y:S04]  /*b7e0*/  LDG.E.U16 R36, [R6.64] ;  /* 0x0000000406247981 */ /* 0x000128000c1e1500 */
[----:B------:R-:W4:Y:S01]  /*b7f0*/  LDL.64 R28, [R1+0x6e8] ;  /* 0x0006e800011c7983 */ /* 0x000f220000100a00 */
[----:B-1----:R-:W-:-:S03]  /*b800*/  IMAD.WIDE R10, R60, 0x2, R26 ;  /* 0x000000023c0a7825 */ /* 0x002fc600078e021a */
[----:B------:R1:W4:Y:S01]  /*b810*/  LDG.E.U16 R8, [R8.64] ;  /* 0x0000000408087981 */ /* 0x000322000c1e1500 */
[----:B0-----:R-:W-:-:S03]  /*b820*/  IMAD.WIDE R6, R60, 0x2, R44 ;  /* 0x000000023c067825 */ /* 0x001fc600078e022c */
[----:B------:R-:W4:Y:S04]  /*b830*/  LDL.64 R26, [R1+0x6e0] ;  /* 0x0006e000011a7983 */ /* 0x000f280000100a00 */
[----:B------:R0:W4:Y:S04]  /*b840*/  LDG.E.U16 R2, [R12.64] ;  /* 0x000000040c027981 */ /* 0x000128000c1e1500 */
[----:B-1----:R1:W4:Y:S04]  /*b850*/  LDG.E.U16 R9, [R10.64] ;  /* 0x000000040a097981 */ /* 0x002328000c1e1500 */
[----:B------:R1:W4:Y:S01]  /*b860*/  LDG.E.U16 R32, [R6.64] ;  /* 0x0000000406207981 */ /* 0x000322000c1e1500 */
[----:B0-----:R-:W-:-:S03]  /*b870*/  IMAD.WIDE R12, R60, 0x2, R40 ;  /* 0x000000023c0c7825 */ /* 0x001fc600078e0228 */
[----:B------:R-:W4:Y:S01]  /*b880*/  LDL.64 R40, [R1+0x740] ;  /* 0x0007400001287983 */ /* 0x000f220000100a00 */
[----:B-1----:R-:W-:-:S03]  /*b890*/  IMAD.WIDE R10, R60, 0x2, R20 ;  /* 0x000000023c0a7825 */ /* 0x002fc600078e0214 */
[----:B------:R-:W4:Y:S01]  /*b8a0*/  LDL.64 R20, [R1+0x6d8] ;  /* 0x0006d80001147983 */ /* 0x000f220000100a00 */
[----:B------:R-:W-:-:S03]  /*b8b0*/  IMAD.WIDE R6, R60, 0x2, R42 ;  /* 0x000000023c067825 */ /* 0x000fc600078e022a */
[----:B------:R-:W4:Y:S04]  /*b8c0*/  LDL.64 R44, [R1+0x6c8] ;  /* 0x0006c800012c7983 */ /* 0x000f280000100a00 */
[----:B------:R-:W4:Y:S04]  /*b8d0*/  LDL.64 R42, [R1+0x6c0] ;  /* 0x0006c000012a7983 */ /* 0x000f280000100a00 */
[----:B------:R0:W4:Y:S04]  /*b8e0*/  LDG.E.U16 R6, [R6.64] ;  /* 0x0000000406067981 */ /* 0x000128000c1e1500 */
[----:B------:R1:W4:Y:S04]  /*b8f0*/  LDG.E.U16 R4, [R4.64] ;  /* 0x0000000404047981 */ /* 0x000328000c1e1500 */
[----:B------:R1:W4:Y:S04]  /*b900*/  LDG.E.U16 R10, [R10.64] ;  /* 0x000000040a0a7981 */ /* 0x000328000c1e1500 */
[----:B0-----:R0:W4:Y:S04]  /*b910*/  LDG.E.U16 R7, [R12.64] ;  /* 0x000000040c077981 */ /* 0x001128000c1e1500 */
[----:B------:R0:W-:Y:S04]  /*b920*/  STL [R1+0x7cc], R60 ;  /* 0x0007cc3c01007387 */ /* 0x0001e80000100800 */
[----:B------:R-:W4:Y:S01]  /*b930*/  LDL R61, [R1+0x7c0] ;  /* 0x0007c000013d7983 */ /* 0x000f220000100800 */
[----:B---3--:R-:W-:-:S04]  /*b940*/  IMAD.WIDE R18, R60, 0x2, R18 ;  /* 0x000000023c127825 */ /* 0x008fc800078e0212 */
[C---:B--2---:R-:W-:Y:S01]  /*b950*/  IMAD.WIDE R14, R60.reuse, 0x2, R14 ;  /* 0x000000023c0e7825 */ /* 0x044fe200078e020e */
[----:B-1----:R1:W2:Y:S04]  /*b960*/  LDG.E.U16 R11, [R18.64] ;  /* 0x00000004120b7981 */ /* 0x0022a8000c1e1500 */
[----:B------:R3:W2:Y:S01]  /*b970*/  LDG.E.U16 R5, [R14.64] ;  /* 0x000000040e057981 */ /* 0x0006a2000c1e1500 */
[----:B----4-:R-:W-:-:S04]  /*b980*/  IMAD.WIDE R16, R60, 0x2, R16 ;  /* 0x000000023c107825 */ /* 0x010fc800078e0210 */
[C---:B0-----:R-:W-:Y:S02]  /*b990*/  IMAD.WIDE R12, R60.reuse, 0x2, R22 ;  /* 0x000000023c0c7825 */ /* 0x041fe400078e0216 */
[----:B------:R0:W4:Y:S02]  /*b9a0*/  LDG.E.U16 R22, [R16.64] ;  /* 0x0000000410167981 */ /* 0x000124000c1e1500 */
[C---:B---3--:R-:W-:Y:S02]  /*b9b0*/  IMAD.WIDE R14, R60.reuse, 0x2, R24 ;  /* 0x000000023c0e7825 */ /* 0x048fe400078e0218 */
[----:B------:R3:W4:Y:S04]  /*b9c0*/  LDG.E.U16 R24, [R12.64] ;  /* 0x000000040c187981 */ /* 0x000728000c1e1500 */
[----:B------:R0:W4:Y:S01]  /*b9d0*/  LDG.E.U16 R23, [R14.64] ;  /* 0x000000040e177981 */ /* 0x000122000c1e1500 */
[----:B---3--:R-:W-:-:S04]  /*b9e0*/  IMAD.WIDE R12, R60, 0x2, R52 ;  /* 0x000000023c0c7825 */ /* 0x008fc800078e0234 */
[C---:B0-----:R-:W-:Y:S01]  /*b9f0*/  IMAD.WIDE R14, R60.reuse, 0x2, R50 ;  /* 0x000000023c0e7825 */ /* 0x041fe200078e0232 */
[----:B------:R0:W3:Y:S03]  /*ba00*/  LDG.E.U16 R25, [R12.64] ;  /* 0x000000040c197981 */ /* 0x0000e6000c1e1500 */
[----:B------:R-:W-:-:S04]  /*ba10*/  IMAD.WIDE R16, R60, 0x2, R28 ;  /* 0x000000023c107825 */ /* 0x000fc800078e021c */
[C---:B-1----:R-:W-:Y:S02]  /*ba20*/  IMAD.WIDE R18, R60.reuse, 0x2, R26 ;  /* 0x000000023c127825 */ /* 0x042fe400078e021a */
[----:B------:R1:W3:Y:S02]  /*ba30*/  LDG.E.U16 R26, [R14.64] ;  /* 0x000000040e1a7981 */ /* 0x0002e4000c1e1500 */
[C---:B0-----:R-:W-:Y:S02]  /*ba40*/  IMAD.WIDE R12, R60.reuse, 0x2, R48 ;  /* 0x000000023c0c7825 */ /* 0x041fe400078e0230 */
[----:B------:R0:W3:Y:S04]  /*ba50*/  LDG.E.U16 R27, [R16.64] ;  /* 0x00000004101b7981 */ /* 0x0000e8000c1e1500 */
[----:B------:R0:W3:Y:S01]  /*ba60*/  LDG.E.U16 R28, [R18.64] ;  /* 0x00000004121c7981 */ /* 0x0000e2000c1e1500 */
[----:B-1----:R-:W-:-:S03]  /*ba70*/  IMAD.WIDE R14, R60, 0x2, R46 ;  /* 0x000000023c0e7825 */ /* 0x002fc600078e022e */
[----:B------:R1:W3:Y:S01]  /*ba80*/  LDG.E.U16 R12, [R12.64] ;  /* 0x000000040c0c7981 */ /* 0x0002e2000c1e1500 */
[----:B------:R-:W-:-:S03]  /*ba90*/  IMAD.WIDE R20, R60, 0x2, R20 ;  /* 0x000000023c147825 */ /* 0x000fc600078e0214 */
[----:B------:R1:W3:Y:S01]  /*baa0*/  LDG.E.U16 R14, [R14.64] ;  /* 0x000000040e0e7981 */ /* 0x0002e2000c1e1500 */
[----:B0-----:R-:W-:-:S03]  /*bab0*/  IMAD.WIDE R16, R60, 0x2, R40 ;  /* 0x000000023c107825 */ /* 0x001fc600078e0228 */
[----:B------:R0:W3:Y:S01]  /*bac0*/  LDG.E.U16 R29, [R20.64] ;  /* 0x00000004141d7981 */ /* 0x0000e2000c1e1500 */
[----:B------:R-:W-:-:S03]  /*bad0*/  IMAD.WIDE R18, R60, 0x2, R44 ;  /* 0x000000023c127825 */ /* 0x000fc600078e022c */
[----:B-1----:R1:W3:Y:S04]  /*bae0*/  LDG.E.U16 R13, [R16.64] ;  /* 0x00000004100d7981 */ /* 0x0022e8000c1e1500 */
[----:B------:R-:W3:Y:S01]  /*baf0*/  LDG.E.U16 R15, [R18.64] ;  /* 0x00000004120f7981 */ /* 0x000ee2000c1e1500 */
[----:B0-----:R-:W-:-:S03]  /*bb00*/  IMAD.WIDE R20, R60, 0x2, R42 ;  /* 0x000000023c147825 */ /* 0x001fc600078e022a */
[----:B------:R-:W3:Y:S04]  /*bb10*/  LDL R48, [R1+0x4dc] ;  /* 0x0004dc0001307983 */ /* 0x000ee80000100800 */
[----:B-1----:R-:W3:Y:S04]  /*bb20*/  LDG.E.U16 R16, [R20.64] ;  /* 0x0000000414107981 */ /* 0x002ee8000c1e1500 */
[----:B------:R-:W0:Y:S04]  /*bb30*/  S2R R42, SR_TID.X ;  /* 0x00000000002a7919 */ /* 0x000e280000002100 */
[----:B------:R-:W1:Y:S01]  /*bb40*/  S2R R40, SR_TID.X ;  /* 0x0000000000287919 */ /* 0x000e620000002100 */
[----:B0-----:R-:W-:-:S02]  /*bb50*/  LOP3.LUT R42, R42, 0x7f, RZ, 0xc0, !PT ;  /* 0x0000007f2a2a7812 */ /* 0x001fc400078ec0ff */
[----:B-1----:R-:W-:Y:S02]  /*bb60*/  LOP3.LUT R41, R40, 0x7f, RZ, 0xc0, !PT ;  /* 0x0000007f28297812 */ /* 0x002fe400078ec0ff */
[----:B------:R-:W-:Y:S02]  /*bb70*/  SHF.L.U32 R42, R42, 0x1, RZ ;  /* 0x000000012a2a7819 */ /* 0x000fe400000006ff */
[----:B------:R-:W-:Y:S01]  /*bb80*/  SHF.L.U32 R3, R41, 0x1, RZ ;  /* 0x0000000129037819 */ /* 0x000fe200000006ff */
[----:B------:R-:W-:Y:S01]  /*bb90*/  BAR.SYNC.DEFER_BLOCKING 0x0 ;  /* 0x0000000000007b1d */ /* 0x000fe20000010000 */
[----:B------:R-:W-:Y:S02]  /*bba0*/  LOP3.LUT R40, R40, 0x7f, RZ, 0xc0, !PT ;  /* 0x0000007f28287812 */ /* 0x000fe400078ec0ff */
[----:B------:R-:W-:Y:S02]  /*bbb0*/  LOP3.LUT R43, R42, 0x10, RZ, 0x3c, !PT ;  /* 0x000000102a2b7812 */ /* 0x000fe400078e3cff */
[----:B------:R-:W-:-:S04]  /*bbc0*/  SHF.L.U32 R42, R40, 0x1, RZ ;  /* 0x00000001282a7819 */ /* 0x000fc800000006ff */
[C---:B------:R-:W-:Y:S02]  /*bbd0*/  LOP3.LUT R40, R42.reuse, 0x20, RZ, 0x3c, !PT ;  /* 0x000000202a287812 */ /* 0x040fe400078e3cff */
[----:B------:R-:W-:Y:S02]  /*bbe0*/  LOP3.LUT R42, R42, 0x30, RZ, 0x3c, !PT ;  /* 0x000000302a2a7812 */ /* 0x000fe400078e3cff */
[----:B------:R-:W-:Y:S01]  /*bbf0*/  SHF.L.U32 R41, R41, 0x1, RZ ;  /* 0x0000000129297819 */ /* 0x000fe200000006ff */
        /* <DEDUP_REMOVED lines=9> */
[----:B------:R-:W-:Y:S01]  /*bc90*/  STS.U16 [R40+0x10500], R34 ;  /* 0x0105002228007388 */ /* 0x000fe20000000400 */
[----:B-----5:R-:W-:-:S03]  /*bca0*/  LOP3.LUT R60, R0, 0x20, RZ, 0x3c, !PT ;  /* 0x00000020003c7812 */ /* 0x020fc600078e3cff */
[----:B--2---:R-:W-:Y:S04]  /*bcb0*/  STS.U16 [R40+0x11400], R11 ;  /* 0x0114000b28007388 */ /* 0x004fe80000000400 */
[----:B----4-:R0:W-:Y:S04]  /*bcc0*/  STS.U16 [R40+0x11500], R22 ;  /* 0x0115001628007388 */ /* 0x0101e80000000400 */
[----:B------:R-:W-:Y:S04]  /*bcd0*/  STS.U16 [R42+0x10600], R33 ;  /* 0x010600212a007388 */ /* 0x000fe80000000400 */
[----:B------:R-:W-:Y:S01]  /*bce0*/  STS.U16 [R42+0x10700], R32 ;  /* 0x010700202a007388 */ /* 0x000fe20000000400 */
[----:B0-----:R-:W-:-:S03]  /*bcf0*/  LOP3.LUT R40, R41, 0x40, RZ, 0x3c, !PT ;  /* 0x0000004029287812 */ /* 0x001fc600078e3cff */
[----:B------:R-:W-:Y:S01]  /*bd00*/  STS.U16 [R42+0x11600], R23 ;  /* 0x011600172a007388 */ /* 0x000fe20000000400 */
[----:B------:R-:W-:-:S03]  /*bd10*/  LOP3.LUT R41, R41, 0x50, RZ, 0x3c, !PT ;  /* 0x0000005029297812 */ /* 0x000fc600078e3cff */
[----:B------:R-:W-:Y:S04]  /*bd20*/  STS.U16 [R42+0x11700], R24 ;  /* 0x011700182a007388 */ /* 0x000fe80000000400 */
[----:B------:R-:W-:Y:S04]  /*bd30*/  STS.U16 [R40+0x10800], R31 ;  /* 0x0108001f28007388 */ /* 0x000fe80000000400 */
[----:B------:R-:W-:Y:S04]  /*bd40*/  STS.U16 [R40+0x10900], R30 ;  /* 0x0109001e28007388 */ /* 0x000fe80000000400 */
[----:B---3--:R-:W-:Y:S04]  /*bd50*/  STS.U16 [R40+0x11800], R25 ;  /* 0x0118001928007388 */ /* 0x008fe80000000400 */
[----:B------:R0:W-:Y:S04]  /*bd60*/  STS.U16 [R40+0x11900], R26 ;  /* 0x0119001a28007388 */ /* 0x0001e80000000400 */
        /* <DEDUP_REMOVED lines=14> */
[----:B------:R-:W-:Y:S01]  /*be50*/  BAR.SYNC.DEFER_BLOCKING 0x0 ;  /* 0x0000000000007b1d */ /* 0x000fe20000010000 */
[----:B0-----:R-:W-:-:S05]  /*be60*/  LOP3.LUT R3, R0, 0x40, RZ, 0x3c, !PT ;  /* 0x0000004000037812 */ /* 0x001fca00078e3cff */
[----:B------:R-:W-:Y:S04]  /*be70*/  LDSM.16.M88.4 R40, [R48+0x10000] ;  /* 0x010000003028783b */ /* 0x000fe80000000200 */
[----:B------:R-:W0:Y:S04]  /*be80*/  LDSM.16.MT88.4 R28, [R3] ;  /* 0x00000000031c783b */ /* 0x000e280000004200 */
[----:B------:R-:W1:Y:S04]  /*be90*/  LDSM.16.MT88.4 R4, [R0+0x80] ;  /* 0x000080000004783b */ /* 0x000e680000004200 */
[----:B------:R-:W2:Y:S04]  /*bea0*/  LDSM.16.MT88.4 R44, [R60] ;  /* 0x000000003c2c783b */ /* 0x000ea80000004200 */
[----:B------:R-:W3:Y:S04]  /*beb0*/  LDSM.16.MT88.4 R24, [R3+0x1000] ;  /* 0x001000000318783b */ /* 0x000ee80000004200 */
[----:B------:R-:W4:Y:S04]  /*bec0*/  LDSM.16.MT88.4 R8, [R0] ;  /* 0x000000000008783b */ /* 0x000f280000004200 */
[----:B------:R-:W3:Y:S04]  /*bed0*/  LDSM.16.MT88.4 R12, [R0+0x1080] ;  /* 0x00108000000c783b */ /* 0x000ee80000004200 */
[----:B------:R-:W3:Y:S04]  /*bee0*/  LDSM.16.MT88.4 R16, [R60+0x1000] ;  /* 0x001000003c10783b */ /* 0x000ee80000004200 */
[----:B------:R-:W4:Y:S04]  /*bef0*/  LDSM.16.MT88.4 R32, [R3+0x80] ;  /* 0x000080000320783b */ /* 0x000f280000004200 */
[----:B------:R-:W4:Y:S01]  /*bf00*/  LDSM.16.MT88.4 R20, [R0+0x1000] ;  /* 0x001000000014783b */ /* 0x000f220000004200 */
[----:B------:R-:W-:-:S03]  /*bf10*/  LOP3.LUT R2, R0, 0x60, RZ, 0x3c, !PT ;  /* 0x0000006000027812 */ /* 0x000fc600078e3cff */
[----:B------:R-:W-:Y:S01]  /*bf20*/  LDSM.16.MT88.4 R36, [R60+0x80] ;  /* 0x000080003c24783b */ /* 0x000fe20000004200 */
[-C--:B0-----:R-:W-:Y:S03]  /*bf30*/  HMMA.16816.F32 R28, R28, R40.reuse, RZ ;  /* 0x000000281c1c723c */ /* 0x081fe600000018ff */
[----:B------:R-:W-:Y:S04]  /*bf40*/  LDSM.16.MT88.4 R56, [R2+0x1000] ;  /* 0x001000000238783b */ /* 0x000fe80000004200 */
[----:B------:R-:W-:Y:S01]  /*bf50*/  STL [R1+0xa70], R61 ;  /* 0x000a703d01007387 */ /* 0x000fe20000100800 */
[-C--:B-1----:R-:W-:Y:S03]  /*bf60*/  HMMA.16816.F32 R4, R4, R40.reuse, RZ ;  /* 0x000000280404723c */ /* 0x082fe600000018ff */
[----:B------:R-:W-:Y:S05]  /*bf70*/  LDSM.16.MT88.4 R52, [R0+0xc000] ;  /* 0x00c000000034783b */ /* 0x000fea0000004200 */
[----:B--2---:R-:W-:Y:S08]  /*bf80*/  HMMA.16816.F32 R44, R44, R40, RZ ;  /* 0x000000282c2c723c */ /* 0x004ff000000018ff */
[----:B---3--:R-:W-:Y:S01]  /*bf90*/  HMMA.16816.F32 R24, R24, R42, R28 ;  /* 0x0000002a1818723c */ /* 0x008fe2000000181c */
[----:B------:R-:W0:Y:S07]  /*bfa0*/  LDSM.16.MT88.4 R28, [R3+0x1080] ;  /* 0x00108000031c783b */ /* 0x000e2e0000004200 */
[----:B----4-:R-:W-:Y:S08]  /*bfb0*/  HMMA.16816.F32 R8, R8, R40, RZ ;  /* 0x000000280808723c */ /* 0x010ff000000018ff */
[-C--:B------:R-:W-:Y:S01]  /*bfc0*/  HMMA.16816.F32 R12, R12, R42.reuse, R4 ;  /* 0x0000002a0c0c723c */ /* 0x080fe20000001804 */
[----:B------:R-:W1:Y:S07]  /*bfd0*/  LDSM.16.MT88.4 R4, [R2] ;  /* 0x000000000204783b */ /* 0x000e6e0000004200 */
[----:B------:R-:W-:Y:S01]  /*bfe0*/  HMMA.16816.F32 R16, R16, R42, R44 ;  /* 0x0000002a1010723c */ /* 0x000fe2000000182c */
[----:B------:R-:W2:Y:S07]  /*bff0*/  LDSM.16.MT88.4 R44, [R2+0x80] ;  /* 0x00008000022c783b */ /* 0x000eae0000004200 */
[----:B------:R-:W-:Y:S08]  /*c000*/  HMMA.16816.F32 R32, R32, R40, RZ ;  /* 0x000000282020723c */ /* 0x000ff000000018ff */
[-C--:B------:R-:W-:Y:S01]  /*c010*/  HMMA.16816.F32 R20, R20, R42.reuse, R8 ;  /* 0x0000002a1414723c */ /* 0x080fe20000001808 */
[----:B------:R-:W3:Y:S11]  /*c020*/  LDSM.16.MT88.4 R8, [R60+0x1080] ;  /* 0x001080003c08783b */ /* 0x000ef60000004200 */
[----:B------:R-:W-:Y:S04]  /*c030*/  @!UPT UIADD3 URZ, URZ, URZ, URZ ;  /* 0x0000003f3f3ff290 */ /* 0x000fe8000fffe03f */
[----:B0-----:R-:W-:Y:S01]  /*c040*/  HMMA.16816.F32 R28, R28, R42, R32 ;  /* 0x0000002a1c1c723c */ /* 0x001fe20000001820 */
[----:B------:R-:W0:Y:S07]  /*c050*/  LDSM.16.MT88.4 R32, [R2+0x1080] ;  /* 0x001080000220783b */ /* 0x000e2e0000004200 */
[-C--:B------:R-:W-:Y:S08]  /*c060*/  HMMA.16816.F32 R36, R36, R40.reuse, RZ ;  /* 0x000000282424723c */ /* 0x080ff000000018ff */
[-C--:B-1----:R-:W-:Y:S08]  /*c070*/  HMMA.16816.F32 R4, R4, R40.reuse, RZ ;  /* 0x000000280404723c */ /* 0x082ff000000018ff */
[----:B--2---:R-:W-:Y:S08]  /*c080*/  HMMA.16816.F32 R44, R44, R40, RZ ;  /* 0x000000282c2c723c */ /* 0x004ff000000018ff */
[-C--:B---3--:R-:W-:Y:S01]  /*c090*/  HMMA.16816.F32 R8, R8, R42.reuse, R36 ;  /* 0x0000002a0808723c */ /* 0x088fe20000001824 */
[----:B------:R-:W-:Y:S07]  /*c0a0*/  LDSM.16.MT88.4 R36, [R0+0x2000] ;  /* 0x002000000024783b */ /* 0x000fee0000004200 */
[-C--:B------:R-:W-:Y:S01]  /*c0b0*/  HMMA.16816.F32 R56, R56, R42.reuse, R4 ;  /* 0x0000002a3838723c */ /* 0x080fe20000001804 */
[----:B------:R-:W1:Y:S07]  /*c0c0*/  LDSM.16.M88.4 R4, [R61+0x10000] ;  /* 0x010000003d04783b */ /* 0x000e6e0000000200 */
[----:B0-----:R-:W-:Y:S01]  /*c0d0*/  HMMA.16816.F32 R40, R32, R42, R44 ;  /* 0x0000002a2028723c */ /* 0x001fe2000000182c */
[----:B------:R-:W0:Y:S04]  /*c0e0*/  LDSM.16.MT88.4 R32, [R0+0x2080] ;  /* 0x002080000020783b */ /* 0x000e280000004200 */
[----:B------:R-:W-:Y:S03]  /*c0f0*/  LDSM.16.MT88.4 R44, [R3+0x3000] ;  /* 0x00300000032c783b */ /* 0x000fe60000004200 */
[-C--:B-1----:R-:W-:Y:S01]  /*c100*/  HMMA.16816.F32 R20, R36, R4.reuse, R20 ;  /* 0x000000042414723c */ /* 0x082fe20000001814 */
[----:B------:R-:W1:Y:S07]  /*c110*/  LDSM.16.MT88.4 R36, [R60+0x2000] ;  /* 0x002000003c24783b */ /* 0x000e6e0000004200 */
[-C--:B0-----:R-:W-:Y:S01]  /*c120*/  HMMA.16816.F32 R12, R32, R4.reuse, R12 ;  /* 0x00000004200c723c */ /* 0x081fe2000000180c */
[----:B------:R-:W0:Y:S07]  /*c130*/  LDSM.16.MT88.4 R32, [R60+0x2080] ;  /* 0x002080003c20783b */ /* 0x000e2e0000004200 */
        /* <DEDUP_REMOVED lines=10> */
[----:B0-----:R-:W-:Y:S01]  /*c1e0*/  HMMA.16816.F32 R40, R32, R4, R40 ;  /* 0x000000042028723c */ /* 0x001fe20000001828 */
        /* <DEDUP_REMOVED lines=9> */
[-C--:B------:R-:W-:Y:S01]  /*c280*/  HMMA.16816.F32 R24, R44, R6.reuse, R24 ;  /* 0x000000062c18723c */ /* 0x080fe20000001818 */
[----:B------:R-:W2:Y:S07]  /*c290*/  LDSM.16.MT88.4 R44, [R2+0x3080] ;  /* 0x00308000022c783b */ /* 0x000eae0000004200 */
[-C--:B-1----:R-:W-:Y:S01]  /*c2a0*/  HMMA.16816.F32 R28, R36, R6.reuse, R28 ;  /* 0x00000006241c723c */ /* 0x082fe2000000181c */
[----:B------:R-:W-:Y:S07]  /*c2b0*/  LDSM.16.MT88.4 R36, [R0+0x4000] ;  /* 0x004000000024783b */ /* 0x000fee0000004200 */
[-C--:B0-----:R-:W-:Y:S01]  /*c2c0*/  HMMA.16816.F32 R56, R32, R6.reuse, R56 ;  /* 0x000000062038723c */ /* 0x081fe20000001838 */
[----:B------:R-:W0:Y:S07]  /*c2d0*/  LDSM.16.M88.4 R32, [R48+0x10080] ;  /* 0x010080003020783b */ /* 0x000e2e0000000200 */
[----:B--2---:R-:W-:Y:S01]  /*c2e0*/  HMMA.16816.F32 R4, R44, R6, R40 ;  /* 0x000000062c04723c */ /* 0x004fe20000001828 */
[----:B------:R-:W1:Y:S04]  /*c2f0*/  LDSM.16.MT88.4 R40, [R0+0x4080] ;  /* 0x004080000028783b */ /* 0x000e680000004200 */
[----:B------:R-:W-:Y:S03]  /*c300*/  LDSM.16.MT88.4 R44, [R2+0x5080] ;  /* 0x00508000022c783b */ /* 0x000fe60000004200 */
        /* <DEDUP_REMOVED lines=14> */
[----:B-1----:R-:W-:Y:S01]  /*c3f0*/  HMMA.16816.F32 R4, R40, R32, R4 ;  /* 0x000000202804723c */ /* 0x002fe20000001804 */
        /* <DEDUP_REMOVED lines=12> */
[----:B------:R-:W-:Y:S07]  /*c4c0*/  LDSM.16.M88.4 R40, [R61+0x10080] ;  /* 0x010080003d28783b */ /* 0x000fee0000000200 */
[-C--:B0-----:R-:W-:Y:S01]  /*c4d0*/  HMMA.16816.F32 R56, R36, R34.reuse, R56 ;  /* 0x000000222438723c */ /* 0x081fe20000001838 */
[----:B------:R-:W0:Y:S07]  /*c4e0*/  LDSM.16.MT88.4 R36, [R0+0x6000] ;  /* 0x006000000024783b */ /* 0x000e2e0000004200 */
[----:B------:R-:W-:Y:S01]  /*c4f0*/  HMMA.16816.F32 R32, R44, R34, R4 ;  /* 0x000000222c20723c */ /* 0x000fe20000001804 */
        /* <DEDUP_REMOVED lines=26> */
[-C--:B------:R-:W-:Y:S01]  /*c6a0*/  HMMA.16816.F32 R24, R44, R42.reuse, R24 ;  /* 0x0000002a2c18723c */ /* 0x080fe20000001818 */
[----:B------:R-:W2:Y:S07]  /*c6b0*/  LDSM.16.MT88.4 R44, [R2+0x7080] ;  /* 0x00708000022c783b */ /* 0x000eae0000004200 */
[-C--:B0-----:R-:W-:Y:S01]  /*c6c0*/  HMMA.16816.F32 R28, R36, R42.reuse, R28 ;  /* 0x0000002a241c723c */ /* 0x081fe2000000181c */
[----:B------:R-:W-:Y:S07]  /*c6d0*/  LDSM.16.M88.4 R36, [R48+0x10100] ;  /* 0x010100003024783b */ /* 0x000fee0000000200 */
[-C--:B-1----:R-:W-:Y:S01]  /*c6e0*/  HMMA.16816.F32 R56, R4, R42.reuse, R56 ;  /* 0x0000002a0438723c */ /* 0x082fe20000001838 */
[----:B------:R-:W0:Y:S07]  /*c6f0*/  LDSM.16.MT88.4 R4, [R0+0x8000] ;  /* 0x008000000004783b */ /* 0x000e2e0000004200 */
        /* <DEDUP_REMOVED lines=32> */
[----:B------:R-:W-:Y:S07]  /*c900*/  LDSM.16.MT88.4 R4, [R0+0xa000] ;  /* 0x00a000000004783b */ /* 0x000fee0000004200 */
[----:B------:R-:W-:Y:S01]  /*c910*/  HMMA.16816.F32 R36, R44, R38, R40 ;  /* 0x000000262c24723c */ /* 0x000fe20000001828 */
[----:B------:R-:W0:Y:S04]  /*c920*/  LDSM.16.MT88.4 R40, [R0+0xa080] ;  /* 0x00a080000028783b */ /* 0x000e280000004200 */
[----:B------:R-:W-:Y:S03]  /*c930*/  LDSM.16.MT88.4 R44, [R60+0xb000] ;  /* 0x00b000003c2c783b */ /* 0x000fe60000004200 */
[-C--:B0-----:R-:W-:Y:S01]  /*c940*/  HMMA.16816.F32 R12, R40, R32.reuse, R12 ;  /* 0x00000020280c723c */ /* 0x081fe2000000180c */
[----:B------:R-:W0:Y:S07]  /*c950*/  LDSM.16.MT88.4 R40, [R60+0xa080] ;  /* 0x00a080003c28783b */ /* 0x000e2e0000004200 */
[-C--:B------:R-:W-:Y:S01]  /*c960*/  HMMA.16816.F32 R20, R4, R32.reuse, R20 ;  /* 0x000000200414723c */ /* 0x080fe20000001814 */
        /* <DEDUP_REMOVED lines=20> */
[----:B------:R-:W0:Y:S07]  /*cab0*/  LDSM.16.MT88.4 R40, [R2+0xb080] ;  /* 0x00b080000228783b */ /* 0x000e2e0000004200 */
[-C--:B-1----:R-:W-:Y:S01]  /*cac0*/  HMMA.16816.F32 R8, R4, R34.reuse, R8 ;  /* 0x000000220408723c */ /* 0x082fe20000001808 */
[----:B------:R-:W-:Y:S04]  /*cad0*/  STL.64 [R1+0xaa8], R22 ;  /* 0x000aa81601007387 */ /* 0x000fe80000100a00 */
[----:B------:R0:W-:Y:S03]  /*cae0*/  STL.64 [R1+0xaa0], R20 ;  /* 0x000aa01401007387 */ /* 0x0001e60000100a00 */
[-C--:B--2---:R-:W-:Y:S01]  /*caf0*/  HMMA.16816.F32 R28, R44, R34.reuse, R28 ;  /* 0x000000222c1c723c */ /* 0x084fe2000000181c */
[----:B------:R-:W1:Y:S04]  /*cb00*/  LDSM.16.MT88.4 R4, [R2+0xb000] ;  /* 0x00b000000204783b */ /* 0x000e680000004200 */
[----:B------:R-:W-:Y:S03]  /*cb10*/  LDSM.16.MT88.4 R44, [R3+0xc000] ;  /* 0x00c00000032c783b */ /* 0x000fe60000004200 */
[-C--:B0-----:R-:W-:Y:S07]  /*cb20*/  HMMA.16816.F32 R20, R40, R34.reuse, R36 ;  /* 0x000000222814723c */ /* 0x081fee0000001824 */
        /* <DEDUP_REMOVED lines=11> */
[----:B------:R-:W-:Y:S04]  /*cbe0*/  STL.64 [R1+0x10], R20 ;  /* 0x0000101401007387 */ /* 0x000fe80000100a00 */
[----:B------:R-:W-:Y:S04]  /*cbf0*/  STL.64 [R1+0x18], R22 ;  /* 0x0000181601007387 */ /* 0x000fe80000100a00 */
[----:B------:R-:W0:Y:S01]  /*cc00*/  LDSM.16.MT88.4 R20, [R2+0xc000] ;  /* 0x00c000000214783b */ /* 0x000e220000004200 */
[----:B-1----:R-:W-:Y:S03]  /*cc10*/  HMMA.16816.F32 R56, R4, R34, R56 ;  /* 0x000000220438723c */ /* 0x002fe60000001838 */
[----:B------:R-:W-:Y:S04]  /*cc20*/  LDSM.16.M88.4 R4, [R48+0x10180] ;  /* 0x010180003004783b */ /* 0x000fe80000000200 */
[----:B------:R-:W-:Y:S04]  /*cc30*/  LDSM.16.MT88.4 R32, [R0+0xc080] ;  /* 0x00c080000020783b */ /* 0x000fe80000004200 */
[----:B------:R-:W-:Y:S04]  /*cc40*/  LDSM.16.MT88.4 R36, [R60+0xc000] ;  /* 0x00c000003c24783b */ /* 0x000fe80000004200 */
[----:B------:R-:W-:Y:S04]  /*cc50*/  LDSM.16.MT88.4 R40, [R60+0xc080] ;  /* 0x00c080003c28783b */ /* 0x000fe80000004200 */
[----:B------:R-:W-:Y:S01]  /*cc60*/  LDSM.16.MT88.4 R48, [R3+0xc080] ;  /* 0x00c080000330783b */ /* 0x000fe20000004200 */
[----:B0-----:R-:W-:-:S02]  /*cc70*/  MOV R24, R20 ;  /* 0x0000001400187202 */ /* 0x001fc40000000f00 */
[----:B------:R-:W-:Y:S02]  /*cc80*/  MOV R25, R21 ;  /* 0x0000001500197202 */ /* 0x000fe40000000f00 */
[----:B------:R-:W-:Y:S02]  /*cc90*/  MOV R26, R22 ;  /* 0x00000016001a7202 */ /* 0x000fe40000000f00 */
[----:B------:R-:W-:Y:S02]  /*cca0*/  MOV R27, R23 ;  /* 0x00000017001b7202 */ /* 0x000fe40000000f00 */
[----:B------:R-:W0:Y:S02]  /*ccb0*/  LDSM.16.MT88.4 R20, [R2+0xc080] ;  /* 0x00c080000214783b */ /* 0x000e240000004200 */
[----:B0-----:R-:W-:Y:S02]  /*ccc0*/  MOV R61, R20 ;  /* 0x00000014003d7202 */ /* 0x001fe40000000f00 */
[----:B------:R-:W-:-:S02]  /*ccd0*/  MOV R31, R21 ;  /* 0x00000015001f7202 */ /* 0x000fc40000000f00 */
[----:B------:R-:W-:Y:S02]  /*cce0*/  MOV R30, R22 ;  /* 0x00000016001e7202 */ /* 0x000fe40000000f00 */
[----:B------:R-:W-:Y:S02]  /*ccf0*/  MOV R29, R23 ;  /* 0x00000017001d7202 */ /* 0x000fe40000000f00 */
[----:B------:R-:W0:Y:S02]  /*cd00*/  LDSM.16.MT88.4 R20, [R0+0xd000] ;  /* 0x00d000000014783b */ /* 0x000e240000004200 */
[----:B0-----:R-:W-:Y:S02]  /*cd10*/  MOV R10, R22 ;  /* 0x00000016000a7202 */ /* 0x001fe40000000f00 */
[----:B------:R-:W-:Y:S02]  /*cd20*/  MOV R9, R23 ;  /* 0x0000001700097202 */ /* 0x000fe40000000f00 */
[----:B------:R-:W-:Y:S01]  /*cd30*/  MOV R28, R20 ;  /* 0x00000014001c7202 */ /* 0x000fe20000000f00 */
[----:B------:R-:W2:Y:S01]  /*cd40*/  LDL.LU.64 R22, [R1+0xaa8] ;  /* 0x000aa80001167983 */ /* 0x000ea20000300a00 */
[----:B------:R-:W-:-:S03]  /*cd50*/  MOV R11, R21 ;  /* 0x00000015000b7202 */ /* 0x000fc60000000f00 */
[----:B------:R-:W2:Y:S01]  /*cd60*/  LDL.LU.64 R20, [R1+0xaa0] ;  /* 0x000aa00001147983 */ /* 0x000ea20000300a00 */
[-C--:B------:R-:W-:Y:S03]  /*cd70*/  HMMA.16816.F32 R12, R32, R4.reuse, R12 ;  /* 0x00000004200c723c */ /* 0x080fe6000000180c */
[----:B------:R-:W3:Y:S04]  /*cd80*/  LDL.LU R32, [R1+0x10] ;  /* 0x0000100001207983 */ /* 0x000ee80000300800 */
[----:B------:R-:W3:Y:S01]  /*cd90*/  LDL.LU R33, [R1+0x14] ;  /* 0x0000140001217983 */ /* 0x000ee20000300800 */
[-C--:B------:R-:W-:Y:S03]  /*cda0*/  HMMA.16816.F32 R16, R36, R4.reuse, R16 ;  /* 0x000000042410723c */ /* 0x080fe60000001810 */
[----:B------:R-:W3:Y:S04]  /*cdb0*/  LDL.LU R34, [R1+0x18] ;  /* 0x0000180001227983 */ /* 0x000ee80000300800 */
[----:B------:R-:W3:Y:S01]  /*cdc0*/  LDL.LU R35, [R1+0x1c] ;  /* 0x00001c0001237983 */ /* 0x000ee20000300800 */
[----:B--2---:R-:W-:Y:S07]  /*cdd0*/  HMMA.16816.F32 R20, R52, R4, R20 ;  /* 0x000000043414723c */ /* 0x004fee0000001814 */
[----:B------:R-:W-:-:S02]  /*cde0*/  MOV R55, R9 ;  /* 0x0000000900377202 */ /* 0x000fc40000000f00 */
[----:B------:R-:W-:Y:S02]  /*cdf0*/  MOV R54, R10 ;  /* 0x0000000a00367202 */ /* 0x000fe40000000f00 */
[----:B------:R-:W-:Y:S02]  /*ce00*/  MOV R9, R12 ;  /* 0x0000000c00097202 */ /* 0x000fe40000000f00 */
[----:B------:R-:W-:Y:S02]  /*ce10*/  MOV R53, R11 ;  /* 0x0000000b00357202 */ /* 0x000fe40000000f00 */
[----:B------:R-:W-:Y:S02]  /*ce20*/  MOV R10, R13 ;  /* 0x0000000d000a7202 */ /* 0x000fe40000000f00 */
[----:B------:R-:W-:Y:S02]  /*ce30*/  MOV R11, R14 ;  /* 0x0000000e000b7202 */ /* 0x000fe40000000f00 */
[----:B------:R-:W-:-:S02]  /*ce40*/  MOV R36, R9 ;  /* 0x0000000900247202 */ /* 0x000fc40000000f00 */
[----:B------:R-:W2:Y:S01]  /*ce50*/  LDL.LU R9, [R1+0xa9c] ;  /* 0x000a9c0001097983 */ /* 0x000ea20000300800 */
[----:B------:R-:W-:Y:S02]  /*ce60*/  MOV R37, R10 ;  /* 0x0000000a00257202 */ /* 0x000fe40000000f00 */
[----:B------:R-:W-:Y:S01]  /*ce70*/  MOV R38, R11 ;  /* 0x0000000b00267202 */ /* 0x000fe20000000f00 */
[----:B------:R-:W2:Y:S04]  /*ce80*/  LDL.LU R10, [R1+0xa98] ;  /* 0x000a9800010a7983 */ /* 0x000ea80000300800 */
[----:B------:R-:W2:Y:S01]  /*ce90*/  LDL.LU R11, [R1+0xa94] ;  /* 0x000a9400010b7983 */ /* 0x000ea20000300800 */
[----:B------:R-:W-:Y:S02]  /*cea0*/  MOV R52, R28 ;  /* 0x0000001c00347202 */ /* 0x000fe40000000f00 */
[----:B------:R-:W-:-:S02]  /*ceb0*/  MOV R28, R15 ;  /* 0x0000000f001c7202 */ /* 0x000fc40000000f00 */
[----:B------:R-:W-:Y:S02]  /*cec0*/  MOV R15, R29 ;  /* 0x0000001d000f7202 */ /* 0x000fe40000000f00 */
[----:B------:R-:W-:Y:S02]  /*ced0*/  MOV R14, R30 ;  /* 0x0000001e000e7202 */ /* 0x000fe40000000f00 */
[----:B------:R-:W-:Y:S02]  /*cee0*/  MOV R29, R16 ;  /* 0x00000010001d7202 */ /* 0x000fe40000000f00 */
[----:B------:R-:W-:Y:S02]  /*cef0*/  MOV R39, R28 ;  /* 0x0000001c00277202 */ /* 0x000fe40000000f00 */
[----:B------:R-:W-:Y:S01]  /*cf00*/  MOV R13, R31 ;  /* 0x0000001f000d7202 */ /* 0x000fe20000000f00 */
[----:B------:R-:W4:Y:S01]  /*cf10*/  LDL.LU R28, [R1+0xa90] ;  /* 0x000a9000011c7983 */ /* 0x000f220000300800 */
[----:B------:R-:W-:-:S02]  /*cf20*/  MOV R30, R17 ;  /* 0x00000011001e7202 */ /* 0x000fc40000000f00 */
[----:B------:R-:W-:Y:S02]  /*cf30*/  MOV R16, R24 ;  /* 0x0000001800107202 */ /* 0x000fe40000000f00 */
[----:B------:R-:W-:Y:S01]  /*cf40*/  MOV R12, R61 ;  /* 0x0000003d000c7202 */ /* 0x000fe20000000f00 */
[----:B------:R-:W3:Y:S01]  /*cf50*/  LDL.LU R24, [R1+0xa8c] ;  /* 0x000a8c0001187983 */ /* 0x000ee20000300800 */
[----:B------:R-:W-:Y:S02]  /*cf60*/  MOV R31, R18 ;  /* 0x00000012001f7202 */ /* 0x000fe40000000f00 */
[----:B------:R-:W-:Y:S02]  /*cf70*/  MOV R17, R25 ;  /* 0x0000001900117202 */ /* 0x000fe40000000f00 */
[----:B------:R-:W-:Y:S01]  /*cf80*/  MOV R61, R19 ;  /* 0x00000013003d7202 */ /* 0x000fe20000000f00 */
[----:B------:R-:W3:Y:S01]  /*cf90*/  LDL.LU R25, [R1+0xa88] ;  /* 0x000a880001197983 */ /* 0x000ee20000300800 */
[----:B------:R-:W-:-:S02]  /*cfa0*/  MOV R18, R26 ;  /* 0x0000001a00127202 */ /* 0x000fc40000000f00 */
[----:B------:R-:W-:Y:S01]  /*cfb0*/  MOV R19, R27 ;  /* 0x0000001b00137202 */ /* 0x000fe20000000f00 */
[----:B------:R-:W3:Y:S04]  /*cfc0*/  LDL.LU R26, [R1+0xa84] ;  /* 0x000a8400011a7983 */ /* 0x000ee80000300800 */
[----:B------:R-:W3:Y:S01]  /*cfd0*/  LDL.LU R27, [R1+0xa80] ;  /* 0x000a8000011b7983 */ /* 0x000ee20000300800 */
[----:B--2---:R-:W-:Y:S11]  /*cfe0*/  HMMA.16816.F32 R40, R40, R4, R8 ;  /* 0x000000042828723c */ /* 0x004ff60000001808 */
[----:B------:R-:W-:Y:S11]  /*cff0*/  @!UPT UIADD3 URZ, URZ, URZ, URZ ;  /* 0x0000003f3f3ff290 */ /* 0x000ff6000fffe03f */
[----:B------:R-:W-:Y:S02]  /*d000*/  @!UPT UIADD3 URZ, URZ, URZ, URZ ;  /* 0x0000003f3f3ff290 */ /* 0x000fe4000fffe03f */
[----:B------:R-:W-:Y:S02]  /*d010*/  MOV R11, R40 ;  /* 0x00000028000b7202 */ /* 0x000fe40000000f00 */
[----:B------:R-:W-:Y:S02]  /*d020*/  MOV R10, R41 ;  /* 0x00000029000a7202 */ /* 0x000fe40000000f00 */
[----:B------:R-:W-:Y:S02]  /*d030*/  MOV R40, R29 ;  /* 0x0000001d00287202 */ /* 0x000fe40000000f00 */
[----:B------:R-:W-:Y:S01]  /*d040*/  MOV R9, R42 ;  /* 0x0000002a00097202 */ /* 0x000fe20000000f00 */
[----:B------:R-:W4:Y:S01]  /*d050*/  LDL.LU R29, [R1+0xa7c] ;  /* 0x000a7c00011d7983 */ /* 0x000f220000300800 */
[----:B------:R-:W-:Y:S02]  /*d060*/  MOV R41, R30 ;  /* 0x0000001e00297202 */ /* 0x000fe40000000f00 */
[----:B------:R-:W-:Y:S01]  /*d070*/  MOV R42, R31 ;  /* 0x0000001f002a7202 */ /* 0x000fe20000000f00 */
[----:B------:R-:W4:Y:S04]  /*d080*/  LDL.LU R30, [R1+0xa78] ;  /* 0x000a7800011e7983 */ /* 0x000f280000300800 */
[----:B------:R-:W4:Y:S01]  /*d090*/  LDL.LU R31, [R1+0xa74] ;  /* 0x000a7400011f7983 */ /* 0x000f220000300800 */
[----:B------:R-:W-:-:S02]  /*d0a0*/  MOV R8, R43 ;  /* 0x0000002b00087202 */ /* 0x000fc40000000f00 */
[----:B------:R-:W-:Y:S02]  /*d0b0*/  MOV R43, R61 ;  /* 0x0000003d002b7202 */ /* 0x000fe40000000f00 */
[----:B------:R-:W2:Y:S01]  /*d0c0*/  LDL.LU R61, [R1+0xa70] ;  /* 0x000a7000013d7983 */ /* 0x000ea20000300800 */
[----:B---3--:R-:W-:Y:S11]  /*d0d0*/  HMMA.16816.F32 R24, R44, R4, R24 ;  /* 0x000000042c18723c */ /* 0x008ff60000001818 */
[----:B------:R-:W-:Y:S11]  /*d0e0*/  @!UPT UIADD3 URZ, URZ, URZ, URZ ;  /* 0x0000003f3f3ff290 */ /* 0x000ff6000fffe03f */
[----:B------:R-:W-:Y:S02]  /*d0f0*/  @!UPT UIADD3 URZ, URZ, URZ, URZ ;  /* 0x0000003f3f3ff290 */ /* 0x000fe4000fffe03f */
[----:B------:R-:W-:Y:S02]  /*d100*/  MOV R47, R24 ;  /* 0x00000018002f7202 */ /* 0x000fe40000000f00 */
[----:B------:R-:W-:Y:S02]  /*d110*/  MOV R46, R25 ;  /* 0x00000019002e7202 */ /* 0x000fe40000000f00 */
[----:B------:R-:W-:Y:S02]  /*d120*/  MOV R45, R26 ;  /* 0x0000001a002d7202 */ /* 0x000fe40000000f00 */
[----:B------:R-:W-:Y:S02]  /*d130*/  MOV R44, R27 ;  /* 0x0000001b002c7202 */ /* 0x000fe40000000f00 */
[----:B------:R-:W-:Y:S02]  /*d140*/  MOV R24, R11 ;  /* 0x0000000b00187202 */ /* 0x000fe40000000f00 */
[----:B------:R-:W-:-:S02]  /*d150*/  MOV R25, R10 ;  /* 0x0000000a00197202 */ /* 0x000fc40000000f00 */
[----:B------:R-:W-:Y:S02]  /*d160*/  MOV R26, R9 ;  /* 0x00000009001a7202 */ /* 0x000fe40000000f00 */
[----:B------:R-:W-:Y:S01]  /*d170*/  MOV R27, R8 ;  /* 0x00000008001b7202 */ /* 0x000fe20000000f00 */
[----:B------:R-:W-:Y:S08]  /*d180*/  HMMA.16816.F32 R20, R52, R6, R20 ;  /* 0x000000063414723c */ /* 0x000ff00000001814 */
[-C--:B------:R-:W-:Y:S01]  /*d190*/  HMMA.16816.F32 R16, R16, R4.reuse, R56 ;  /* 0x000000041010723c */ /* 0x080fe20000001838 */
[----:B------:R-:W-:Y:S07]  /*d1a0*/  LDSM.16.MT88.4 R56, [R0+0xe000] ;  /* 0x00e000000038783b */ /* 0x000fee0000004200 */
[-C--:B------:R-:W-:Y:S01]  /*d1b0*/  HMMA.16816.F32 R12, R12, R4.reuse, R32 ;  /* 0x000000040c0c723c */ /* 0x080fe20000001820 */
[----:B------:R-:W-:Y:S07]  /*d1c0*/  LDSM.16.MT88.4 R32, [R3+0xd080] ;  /* 0x00d080000320783b */ /* 0x000fee0000004200 */
[----:B----4-:R-:W-:Y:S01]  /*d1d0*/  HMMA.16816.F32 R8, R48, R4, R28 ;  /* 0x000000043008723c */ /* 0x010fe2000000181c */
[----:B------:R-:W-:Y:S04]  /*d1e0*/  LDSM.16.MT88.4 R48, [R0+0xd080] ;  /* 0x00d080000030783b */ /* 0x000fe80000004200 */
[----:B--2---:R-:W0:Y:S04]  /*d1f0*/  LDSM.16.M88.4 R52, [R61+0x10180] ;  /* 0x010180003d34783b */ /* 0x004e280000000200 */
[----:B------:R-:W-:Y:S11]  /*d200*/  LDSM.16.MT88.4 R28, [R2+0xd000] ;  /* 0x00d00000021c783b */ /* 0x000ff60000004200 */
[----:B------:R-:W-:Y:S03]  /*d210*/  @!UPT UIADD3 URZ, URZ, URZ, URZ ;  /* 0x0000003f3f3ff290 */ /* 0x000fe6000fffe03f */
[----:B------:R1:W-:Y:S04]  /*d220*/  STL.64 [R1+0xa38], R10 ;  /* 0x000a380a01007387 */ /* 0x0003e80000100a00 */
[----:B------:R2:W-:Y:S01]  /*d230*/  STL.64 [R1+0xa30], R8 ;  /* 0x000a300801007387 */ /* 0x0005e20000100a00 */
[----:B-1----:R-:W-:Y:S02]  /*d240*/  MOV R10, R45 ;  /* 0x0000002d000a7202 */ /* 0x002fe40000000f00 */
[----:B------:R-:W-:Y:S02]  /*d250*/  MOV R11, R44 ;  /* 0x0000002c000b7202 */ /* 0x000fe40000000f00 */
[----:B--2---:R-:W-:Y:S02]  /*d260*/  MOV R8, R47 ;  /* 0x0000002f00087202 */ /* 0x004fe40000000f00 */
[----:B------:R-:W-:Y:S01]  /*d270*/  MOV R9, R46 ;  /* 0x0000002e00097202 */ /* 0x000fe20000000f00 */
[----:B------:R1:W-:Y:S04]  /*d280*/  STL.64 [R1+0xa48], R10 ;  /* 0x000a480a01007387 */ /* 0x0003e80000100a00 */
[----:B------:R2:W-:Y:S04]  /*d290*/  STL.64 [R1+0xa40], R8 ;  /* 0x000a400801007387 */ /* 0x0005e80000100a00 */
[----:B------:R-:W3:Y:S01]  /*d2a0*/  LDSM.16.MT88.4 R44, [R60+0xd000] ;  /* 0x00d000003c2c783b */ /* 0x000ee20000004200 */
[----:B-1----:R-:W-:-:S02]  /*d2b0*/  MOV R10, R26 ;  /* 0x0000001a000a7202 */ /* 0x002fc40000000f00 */
[----:B------:R-:W-:Y:S02]  /*d2c0*/  MOV R11, R27 ;  /* 0x0000001b000b7202 */ /* 0x000fe40000000f00 */
[----:B--2---:R-:W-:Y:S02]  /*d2d0*/  MOV R8, R24 ;  /* 0x0000001800087202 */ /* 0x004fe40000000f00 */
[----:B------:R-:W-:Y:S01]  /*d2e0*/  MOV R9, R25 ;  /* 0x0000001900097202 */ /* 0x000fe20000000f00 */
[----:B------:R1:W-:Y:S04]  /*d2f0*/  STL.64 [R1+0xa58], R10 ;  /* 0x000a580a01007387 */ /* 0x0003e80000100a00 */
[----:B------:R2:W-:Y:S04]  /*d300*/  STL.64 [R1+0xa50], R8 ;  /* 0x000a500801007387 */ /* 0x0005e80000100a00 */
[----:B------:R-:W-:Y:S01]  /*d310*/  LDSM.16.MT88.4 R24, [R2+0xd080] ;  /* 0x00d080000218783b */ /* 0x000fe20000004200 */
[----:B-1----:R-:W-:-:S02]  /*d320*/  MOV R10, R42 ;  /* 0x0000002a000a7202 */ /* 0x002fc40000000f00 */
[----:B------:R-:W-:Y:S02]  /*d330*/  MOV R11, R43 ;  /* 0x0000002b000b7202 */ /* 0x000fe40000000f00 */
[----:B--2---:R-:W-:Y:S02]  /*d340*/  MOV R8, R40 ;  /* 0x0000002800087202 */ /* 0x004fe40000000f00 */
[----:B------:R-:W-:Y:S01]  /*d350*/  MOV R9, R41 ;  /* 0x0000002900097202 */ /* 0x000fe20000000f00 */
[----:B------:R1:W-:Y:S04]  /*d360*/  STL.64 [R1+0xa68], R10 ;  /* 0x000a680a01007387 */ /* 0x0003e80000100a00 */
[----:B------:R2:W-:Y:S04]  /*d370*/  STL.64 [R1+0xa60], R8 ;  /* 0x000a600801007387 */ /* 0x0005e80000100a00 */
[----:B------:R-:W4:Y:S01]  /*d380*/  LDSM.16.MT88.4 R40, [R60+0xd080] ;  /* 0x00d080003c28783b */ /* 0x000f220000004200 */
[----:B-1----:R-:W-:-:S02]  /*d390*/  MOV R10, R38 ;  /* 0x00000026000a7202 */ /* 0x002fc40000000f00 */
[----:B------:R-:W-:Y:S02]  /*d3a0*/  MOV R11, R39 ;  /* 0x00000027000b7202 */ /* 0x000fe40000000f00 */
[----:B--2---:R-:W-:Y:S02]  /*d3b0*/  MOV R8, R36 ;  /* 0x0000002400087202 */ /* 0x004fe40000000f00 */
[----:B------:R-:W-:Y:S01]  /*d3c0*/  MOV R9, R37 ;  /* 0x0000002500097202 */ /* 0x000fe20000000f00 */
[----:B0-----:R-:W-:Y:S04]  /*d3d0*/  STL [R1+0xa0c], R54 ;  /* 0x000a0c3601007387 */ /* 0x001fe80000100800 */
[----:B------:R-:W0:Y:S02]  /*d3e0*/  LDSM.16.MT88.4 R36, [R3+0xd000] ;  /* 0x00d000000324783b */ /* 0x000e240000004200 */
[----:B------:R-:W-:Y:S02]  /*d3f0*/  HMMA.16816.F32 R8, R48, R6, R8 ;  /* 0x000000063008723c */ /* 0x000fe40000001808 */
[----:B------:R-:W-:Y:S11]  /*d400*/  STL [R1+0xa08], R55 ;  /* 0x000a083701007387 */ /* 0x000ff60000100800 */
[----:B------:R-:W-:Y:S11]  /*d410*/  @!UPT UIADD3 URZ, URZ, URZ, URZ ;  /* 0x0000003f3f3ff290 */ /* 0x000ff6000fffe03f */
[----:B------:R-:W-:Y:S02]  /*d420*/  MOV R5, R10 ;  /* 0x0000000a00057202 */ /* 0x000fe40000000f00 */
[----:B------:R-:W-:Y:S02]  /*d430*/  MOV R4, R11 ;  /* 0x0000000b00047202 */ /* 0x000fe40000000f00 */
[----:B------:R-:W-:Y:S01]  /*d440*/  MOV R49, R8 ;  /* 0x0000000800317202 */ /* 0x000fe20000000f00 */
[----:B------:R-:W3:Y:S01]  /*d450*/  LDL.LU.64 R10, [R1+0xa68] ;  /* 0x000a6800010a7983 */ /* 0x000ee20000300a00 */
[----:B------:R-:W-:-:S03]  /*d460*/  MOV R48, R9 ;  /* 0x0000000900307202 */ /* 0x000fc60000000f00 */
[----:B------:R-:W3:Y:S02]  /*d470*/  LDL.LU.64 R8, [R1+0xa60] ;  /* 0x000a600001087983 */ /* 0x000ee40000300a00 */
[----:B---3--:R-:W-:Y:S11]  /*d480*/  HMMA.16816.F32 R8, R44, R6, R8 ;  /* 0x000000062c08723c */ /* 0x008ff60000001808 */
[----:B------:R-:W-:Y:S11]  /*d490*/  @!UPT UIADD3 URZ, URZ, URZ, URZ ;  /* 0x0000003f3f3ff290 */ /* 0x000ff6000fffe03f */
[----:B------:R-:W-:Y:S02]  /*d4a0*/  @!UPT UIADD3 URZ, URZ, URZ, URZ ;  /* 0x0000003f3f3ff290 */ /* 0x000fe4000fffe03f */
[----:B------:R-:W-:Y:S02]  /*d4b0*/  MOV R45, R10 ;  /* 0x0000000a002d7202 */ /* 0x000fe40000000f00 */
[----:B------:R-:W-:Y:S02]  /*d4c0*/  MOV R44, R11 ;  /* 0x0000000b002c7202 */ /* 0x000fe40000000f00 */
[----:B------:R-:W-:Y:S01]  /*d4d0*/  MOV R47, R8 ;  /* 0x00000008002f7202 */ /* 0x000fe20000000f00 */
[----:B------:R-:W4:Y:S01]  /*d4e0*/  LDL.LU.64 R10, [R1+0xa58] ;  /* 0x000a5800010a7983 */ /* 0x000f220000300a00 */
[----:B------:R-:W-:-:S03]  /*d4f0*/  MOV R46, R9 ;  /* 0x00000009002e7202 */ /* 0x000fc60000000f00 */
[----:B------:R-:W4:Y:S02]  /*d500*/  LDL.LU.64 R8, [R1+0xa50] ;  /* 0x000a500001087983 */ /* 0x000f240000300a00 */
[----:B----4-:R-:W-:Y:S11]  /*d510*/  HMMA.16816.F32 R8, R40, R6, R8 ;  /* 0x000000062808723c */ /* 0x010ff60000001808 */
[----:B------:R-:W-:Y:S11]  /*d520*/  @!UPT UIADD3 URZ, URZ, URZ, URZ ;  /* 0x0000003f3f3ff290 */ /* 0x000ff6000fffe03f */
[----:B------:R-:W-:Y:S02]  /*d530*/  @!UPT UIADD3 URZ, URZ, URZ, URZ ;  /* 0x0000003f3f3ff290 */ /* 0x000fe4000fffe03f */
[----:B------:R-:W-:Y:S02]  /*d540*/  MOV R41, R10 ;  /* 0x0000000a00297202 */ /* 0x000fe40000000f00 */
[----:B------:R-:W-:Y:S02]  /*d550*/  MOV R40, R11 ;  /* 0x0000000b00287202 */ /* 0x000fe40000000f00 */
[----:B------:R-:W-:Y:S01]  /*d560*/  MOV R43, R8 ;  /* 0x00000008002b7202 */ /* 0x000fe20000000f00 */
[----:B------:R-:W0:Y:S01]  /*d570*/  LDL.LU.64 R10, [R1+0xa48] ;  /* 0x000a4800010a7983 */ /* 0x000e220000300a00 */
[----:B------:R-:W-:-:S03]  /*d580*/  MOV R42, R9 ;  /* 0x00000009002a7202 */ /* 0x000fc60000000f00 */
[----:B------:R-:W0:Y:S01]  /*d590*/  LDL.LU.64 R8, [R1+0xa40] ;  /* 0x000a400001087983 */ /* 0x000e220000300a00 */
[-C--:B------:R-:W-:Y:S03]  /*d5a0*/  HMMA.16816.F32 R16, R28, R6.reuse, R16 ;  /* 0x000000061c10723c */ /* 0x080fe60000001810 */
[----:B------:R-:W-:Y:S05]  /*d5b0*/  LDSM.16.MT88.4 R28, [R2+0xe080] ;  /* 0x00e08000021c783b */ /* 0x000fea0000004200 */
[-C--:B0-----:R-:W-:Y:S01]  /*d5c0*/  HMMA.16816.F32 R36, R36, R6.reuse, R8 ;  /* 0x000000062424723c */ /* 0x081fe20000001808 */
[----:B------:R-:W2:Y:S04]  /*d5d0*/  LDL.LU.64 R10, [R1+0xa38] ;  /* 0x000a3800010a7983 */ /* 0x000ea80000300a00 */
[----:B------:R-:W2:Y:S03]  /*d5e0*/  LDL.LU.64 R8, [R1+0xa30] ;  /* 0x000a300001087983 */ /* 0x000ea60000300a00 */
[-C--:B------:R-:W-:Y:S01]  /*d5f0*/  HMMA.16816.F32 R12, R24, R6.reuse, R12 ;  /* 0x00000006180c723c */ /* 0x080fe2000000180c */
[----:B------:R-:W-:Y:S11]  /*d600*/  LDSM.16.MT88.4 R24, [R0+0xf000] ;  /* 0x00f000000018783b */ /* 0x000ff60000004200 */
[----:B------:R-:W-:Y:S03]  /*d610*/  @!UPT UIADD3 URZ, URZ, URZ, URZ ;  /* 0x0000003f3f3ff290 */ /* 0x000fe6000fffe03f */
[----:B------:R-:W-:Y:S04]  /*d620*/  STL.64 [R1+0x10], R36 ;  /* 0x0000102401007387 */ /* 0x000fe80000100a00 */
[----:B------:R0:W-:Y:S02]  /*d630*/  STL.64 [R1+0xa18], R18 ;  /* 0x000a181201007387 */ /* 0x0001e40000100a00 */
[----:B0-----:R-:W-:Y:S02]  /*d640*/  MOV R18, R45 ;  /* 0x0000002d00127202 */ /* 0x001fe40000000f00 */
[----:B------:R-:W-:Y:S01]  /*d650*/  MOV R19, R44 ;  /* 0x0000002c00137202 */ /* 0x000fe20000000f00 */
[----:B--2---:R-:W-:Y:S01]  /*d660*/  HMMA.16816.F32 R8, R32, R6, R8 ;  /* 0x000000062008723c */ /* 0x004fe20000001808 */
[----:B------:R-:W-:Y:S01]  /*d670*/  MOV R54, R38 ;  /* 0x0000002600367202 */ /* 0x000fe20000000f00 */
[----:B------:R-:W-:Y:S11]  /*d680*/  LDSM.16.MT88.4 R32, [R2+0xe000] ;  /* 0x00e000000220783b */ /* 0x000ff60000004200 */
[----:B------:R-:W-:Y:S10]  /*d690*/  @!UPT UIADD3 URZ, URZ, URZ, URZ ;  /* 0x0000003f3f3ff290 */ /* 0x000ff4000fffe03f */
[----:B------:R-:W-:Y:S04]  /*d6a0*/  STL.64 [R1], R8 ;  /* 0x0000000801007387 */ /* 0x000fe80000100a00 */
[----:B------:R-:W-:Y:S04]  /*d6b0*/  STL.64 [R1+0x8], R10 ;  /* 0x0000080a01007387 */ /* 0x000fe80000100a00 */
[----:B------:R-:W-:Y:S04]  /*d6c0*/  STL.64 [R1+0xa10], R16 ;  /* 0x000a101001007387 */ /* 0x000fe80000100a00 */
[----:B------:R0:W-:Y:S01]  /*d6d0*/  STL.64 [R1+0xa28], R18 ;  /* 0x000a281201007387 */ /* 0x0001e20000100a00 */
[----:B------:R-:W-:Y:S01]  /*d6e0*/  HMMA.16816.F32 R20, R56, R52, R20 ;  /* 0x000000343814723c */ /* 0x000fe20000001814 */
[----:B------:R-:W-:-:S02]  /*d6f0*/  MOV R55, R39 ;  /* 0x0000002700377202 */ /* 0x000fc40000000f00 */
[----:B------:R-:W-:Y:S01]  /*d700*/  LDSM.16.MT88.4 R8, [R0+0xf080] ;  /* 0x00f080000008783b */ /* 0x000fe20000004200 */
[----:B0-----:R-:W-:-:S03]  /*d710*/  MOV R18, R5 ;  /* 0x0000000500127202 */ /* 0x001fc60000000f00 */
[----:B------:R-:W-:Y:S01]  /*d720*/  LDSM.16.MT88.4 R36, [R3+0xe080] ;  /* 0x00e080000324783b */ /* 0x000fe20000004200 */
[----:B------:R-:W-:-:S03]  /*d730*/  MOV R19, R4 ;  /* 0x0000000400137202 */ /* 0x000fc60000000f00 */
[----:B------:R-:W0:Y:S01]  /*d740*/  LDSM.16.MT88.4 R4, [R0+0xe080] ;  /* 0x00e080000004783b */ /* 0x000e220000004200 */
[----:B------:R-:W-:Y:S02]  /*d750*/  MOV R16, R47 ;  /* 0x0000002f00107202 */ /* 0x000fe40000000f00 */
[----:B------:R-:W-:Y:S02]  /*d760*/  MOV R17, R46 ;  /* 0x0000002e00117202 */ /* 0x000fe40000000f00 */
[----:B------:R-:W1:Y:S04]  /*d770*/  LDSM.16.MT88.4 R44, [R60+0xe080] ;  /* 0x00e080003c2c783b */ /* 0x000e680000004200 */
[----:B------:R2:W-:Y:S04]  /*d780*/  STL.64 [R1+0xa20], R16 ;  /* 0x000a201001007387 */ /* 0x0005e80000100a00 */
[----:B------:R-:W-:Y:S01]  /*d790*/  STL [R1+0x7c8], R0 ;  /* 0x0007c80001007387 */ /* 0x000fe20000100800 */
[----:B--2---:R-:W-:-:S02]  /*d7a0*/  MOV R16, R49 ;  /* 0x0000003100107202 */ /* 0x004fc40000000f00 */
[----:B------:R-:W-:Y:S02]  /*d7b0*/  MOV R17, R48 ;  /* 0x0000003000117202 */ /* 0x000fe40000000f00 */
[----:B------:R-:W2:Y:S05]  /*d7c0*/  LDSM.16.MT88.4 R48, [R60+0xe000] ;  /* 0x00e000003c30783b */ /* 0x000eaa0000004200 */
[----:B0-----:R-:W-:Y:S01]  /*d7d0*/  HMMA.16816.F32 R4, R4, R52, R16 ;  /* 0x000000340404723c */ /* 0x001fe20000001810 */
[----:B------:R-:W2:Y:S04]  /*d7e0*/  LDL.LU.64 R18, [R1+0xa28] ;  /* 0x000a280001127983 */ /* 0x000ea80000300a00 */
[----:B------:R-:W2:Y:S01]  /*d7f0*/  LDL.LU.64 R16, [R1+0xa20] ;  /* 0x000a200001107983 */ /* 0x000ea20000300a00 */
[----:B------:R-:W-:-:S02]  /*d800*/  MOV R56, R43 ;  /* 0x0000002b00387202 */ /* 0x000fc40000000f00 */
[----:B------:R-:W-:Y:S02]  /*d810*/  MOV R57, R42 ;  /* 0x0000002a00397202 */ /* 0x000fe40000000f00 */
[----:B------:R-:W-:Y:S02]  /*d820*/  MOV R58, R41 ;  /* 0x00000029003a7202 */ /* 0x000fe40000000f00 */
[----:B------:R-:W-:Y:S02]  /*d830*/  MOV R59, R40 ;  /* 0x00000028003b7202 */ /* 0x000fe40000000f00 */
[----:B------:R-:W-:Y:S05]  /*d840*/  LDSM.16.MT88.4 R40, [R3+0xe000] ;  /* 0x00e000000328783b */ /* 0x000fea0000004200 */
[----:B-1----:R-:W-:Y:S07]  /*d850*/  HMMA.16816.F32 R56, R44, R52, R56 ;  /* 0x000000342c38723c */ /* 0x002fee0000001838 */
[----:B------:R-:W-:-:S02]  /*d860*/  MOV R46, R54 ;  /* 0x00000036002e7202 */ /* 0x000fc40000000f00 */
[----:B------:R-:W-:Y:S01]  /*d870*/  MOV R47, R55 ;  /* 0x00000037002f7202 */ /* 0x000fe20000000f00 */
[----:B--2---:R-:W-:Y:S01]  /*d880*/  HMMA.16816.F32 R48, R48, R52, R16 ;  /* 0x000000343030723c */ /* 0x004fe20000001810 */
[----:B------:R-:W2:Y:S04]  /*d890*/  LDL.LU.64 R18, [R1+0xa18] ;  /* 0x000a180001127983 */ /* 0x000ea80000300a00 */
[----:B------:R-:W2:Y:S11]  /*d8a0*/  LDL.LU.64 R16, [R1+0xa10] ;  /* 0x000a100001107983 */ /* 0x000eb60000300a00 */
[----:B------:R-:W-:Y:S07]  /*d8b0*/  @!UPT UIADD3 URZ, URZ, URZ, URZ ;  /* 0x0000003f3f3ff290 */ /* 0x000fee000fffe03f */
[----:B------:R0:W-:Y:S01]  /*d8c0*/  STL.64 [R1+0x20], R48 ;  /* 0x0000203001007387 */ /* 0x0001e20000100a00 */
[----:B------:R-:W-:Y:S02]  /*d8d0*/  MOV R61, R50 ;  /* 0x00000032003d7202 */ /* 0x000fe40000000f00 */
[----:B------:R-:W-:Y:S01]  /*d8e0*/  MOV R0, R51 ;  /* 0x0000003300007202 */ /* 0x000fe20000000f00 */
[----:B0-----:R-:W3:Y:S04]  /*d8f0*/  LDL.LU R48, [R1] ;  /* 0x0000000001307983 */ /* 0x001ee80000300800 */
[----:B------:R-:W3:Y:S04]  /*d900*/  LDL.LU R49, [R1+0x4] ;  /* 0x0000040001317983 */ /* 0x000ee80000300800 */
[----:B------:R-:W3:Y:S04]  /*d910*/  LDL.LU R50, [R1+0x8] ;  /* 0x0000080001327983 */ /* 0x000ee80000300800 */
[----:B------:R-:W3:Y:S04]  /*d920*/  LDL.LU R51, [R1+0xc] ;  /* 0x00000c0001337983 */ /* 0x000ee80000300800 */
[----:B------:R-:W4:Y:S04]  /*d930*/  LDL.LU R44, [R1+0x10] ;  /* 0x00001000012c7983 */ /* 0x000f280000300800 */
[----:B------:R-:W4:Y:S04]  /*d940*/  LDL.LU R45, [R1+0x14] ;  /* 0x00001400012d7983 */ /* 0x000f280000300800 */
[----:B------:R-:W2:Y:S04]  /*d950*/  LDL.LU R54, [R1+0xa0c] ;  /* 0x000a0c0001367983 */ /* 0x000ea80000300800 */
[----:B------:R-:W2:Y:S04]  /*d960*/  LDL.LU R55, [R1+0xa08] ;  /* 0x000a080001377983 */ /* 0x000ea80000300800 */
[----:B------:R-:W-:Y:S04]  /*d970*/  STL.64 [R1+0xa00], R58 ;  /* 0x000a003a01007387 */ /* 0x000fe80000100a00 */
[----:B------:R0:W-:Y:S04]  /*d980*/  STL.64 [R1+0x9f8], R56 ;  /* 0x0009f83801007387 */ /* 0x0001e80000100a00 */
[----:B0-----:R-:W3:Y:S04]  /*d990*/  LDL.LU R56, [R1+0x20] ;  /* 0x0000200001387983 */ /* 0x001ee80000300800 */
[----:B------:R-:W3:Y:S01]  /*d9a0*/  LDL.LU R57, [R1+0x24] ;  /* 0x0000240001397983 */ /* 0x000ee20000300800 */
[----:B------:R-:W-:-:S02]  /*d9b0*/  MOV R58, R61 ;  /* 0x0000003d003a7202 */ /* 0x000fc40000000f00 */
[----:B------:R-:W-:Y:S01]  /*d9c0*/  MOV R59, R0 ;  /* 0x00000000003b7202 */ /* 0x000fe20000000f00 */
[----:B------:R-:W-:Y:S01]  /*d9d0*/  HMMA.16816.F32 R12, R28, R52, R12 ;  /* 0x000000341c0c723c */ /* 0x000fe2000000180c */
[----:B------:R-:W-:Y:S07]  /*d9e0*/  LDSM.16.MT88.4 R28, [R2+0xf000] ;  /* 0x00f00000021c783b */ /* 0x000fee0000004200 */
[-C--:B--2---:R-:W-:Y:S01]  /*d9f0*/  HMMA.16816.F32 R20, R24, R54.reuse, R20 ;  /* 0x000000361814723c */ /* 0x084fe20000001814 */
[----:B------:R-:W3:Y:S07]  /*da00*/  LDSM.16.MT88.4 R24, [R60+0xf000] ;  /* 0x00f000003c18783b */ /* 0x000eee0000004200 */
[----:B---3--:R-:W-:Y:S01]  /*da10*/  HMMA.16816.F32 R24, R24, R54, R56 ;  /* 0x000000361818723c */ /* 0x008fe20000001838 */
[----:B------:R-:W2:Y:S04]  /*da20*/  LDL.LU.64 R58, [R1+0xa00] ;  /* 0x000a0000013a7983 */ /* 0x000ea80000300a00 */
[----:B------:R-:W2:Y:S03]  /*da30*/  LDL.LU.64 R56, [R1+0x9f8] ;  /* 0x0009f80001387983 */ /* 0x000ea60000300a00 */
[----:B----4-:R-:W-:Y:S01]  /*da40*/  HMMA.16816.F32 R40, R40, R52, R44 ;  /* 0x000000342828723c */ /* 0x010fe2000000182c */
[----:B------:R-:W0:Y:S07]  /*da50*/  LDSM.16.MT88.4 R44, [R3+0xf000] ;  /* 0x00f00000032c783b */ /* 0x000e2e0000004200 */
[----:B------:R-:W-:Y:S01]  /*da60*/  HMMA.16816.F32 R4, R8, R54, R4 ;  /* 0x000000360804723c */ /* 0x000fe20000001804 */
[----:B------:R1:W3:Y:S07]  /*da70*/  LDSM.16.MT88.4 R8, [R2+0xf080] ;  /* 0x00f080000208783b */ /* 0x0002ee0000004200 */
[-C--:B------:R-:W-:Y:S01]  /*da80*/  HMMA.16816.F32 R16, R32, R52.reuse, R16 ;  /* 0x000000342010723c */ /* 0x080fe20000001810 */
[----:B------:R-:W4:Y:S07]  /*da90*/  LDSM.16.MT88.4 R32, [R3+0xf080] ;  /* 0x00f080000320783b */ /* 0x000f2e0000004200 */
[----:B------:R-:W-:Y:S01]  /*daa0*/  HMMA.16816.F32 R36, R36, R52, R48 ;  /* 0x000000342424723c */ /* 0x000fe20000001830 */
[----:B------:R-:W-:Y:S07]  /*dab0*/  LDSM.16.MT88.4 R48, [R60+0xf080] ;  /* 0x00f080003c30783b */ /* 0x000fee0000004200 */
[-C--:B0-----:R-:W-:Y:S08]  /*dac0*/  HMMA.16816.F32 R40, R44, R54.reuse, R40 ;  /* 0x000000362c28723c */ /* 0x081ff00000001828 */
[----:B------:R-:W-:Y:S01]  /*dad0*/  HMMA.16816.F32 R16, R28, R54, R16 ;  /* 0x000000361c10723c */ /* 0x000fe20000001810 */
[----:B------:R-:W-:-:S02]  /*dae0*/  FMUL R45, R25, c[0x0][0x188] ;  /* 0x00006200192d7a20 */ /* 0x000fc40000400000 */
[----:B-1----:R-:W-:Y:S02]  /*daf0*/  FMUL R2, R21, c[0x0][0x188] ;  /* 0x0000620015027a20 */ /* 0x002fe40000400000 */
[----:B------:R-:W-:-:S03]  /*db00*/  FMUL R44, R23, c[0x0][0x188] ;  /* 0x00006200172c7a20 */ /* 0x000fc60000400000 */
[----:B---3--:R-:W-:Y:S07]  /*db10*/  HMMA.16816.F32 R8, R8, R54, R12 ;  /* 0x000000360808723c */ /* 0x008fee000000180c */
[----:B------:R-:W-:Y:S02]  /*db20*/  FMUL R14, R24, c[0x0][0x188] ;  /* 0x00006200180e7a20 */ /* 0x000fe40000400000 */
[----:B------:R-:W-:Y:S02]  /*db30*/  FMUL R12, R20, c[0x0][0x188] ;  /* 0x00006200140c7a20 */ /* 0x000fe40000400000 */
[----:B------:R-:W-:Y:S01]  /*db40*/  FMUL R13, R22, c[0x0][0x188] ;  /* 0x00006200160d7a20 */ /* 0x000fe20000400000 */
[----:B------:R-:W-:Y:S01]  /*db50*/  FMNMX R45, R14, R45, !PT ;  /* 0x0000002d0e2d7209 */ /* 0x000fe20007800000 */
[----:B------:R-:W-:Y:S01]  /*db60*/  FMUL R15, R40, c[0x0][0x188] ;  /* 0x00006200280f7a20 */ /* 0x000fe20000400000 */
[----:B------:R-:W-:Y:S01]  /*db70*/  FMNMX R2, R12, R2, !PT ;  /* 0x000000020c027209 */ /* 0x000fe20007800000 */
[----:B------:R-:W-:Y:S01]  /*db80*/  FMUL R14, R41, c[0x0][0x188] ;  /* 0x00006200290e7a20 */ /* 0x000fe20000400000 */
[----:B------:R-:W-:Y:S01]  /*db90*/  FMNMX R44, R13, R44, !PT ;  /* 0x0000002c0d2c7209 */ /* 0x000fe20007800000 */
[----:B------:R-:W-:-:S02]  /*dba0*/  FMUL R12, R26, c[0x0][0x188] ;  /* 0x000062001a0c7a20 */ /* 0x000fc40000400000 */
[----:B------:R-:W-:Y:S02]  /*dbb0*/  FMUL R13, R27, c[0x0][0x188] ;  /* 0x000062001b0d7a20 */ /* 0x000fe40000400000 */
[----:B------:R-:W-:Y:S02]  /*dbc0*/  FMUL R29, R42, c[0x0][0x188] ;  /* 0x000062002a1d7a20 */ /* 0x000fe40000400000 */
[----:B------:R-:W-:Y:S01]  /*dbd0*/  FMUL R28, R43, c[0x0][0x188] ;  /* 0x000062002b1c7a20 */ /* 0x000fe20000400000 */
[----:B------:R-:W-:Y:S02]  /*dbe0*/  FMNMX R14, R15, R14, !PT ;  /* 0x0000000e0f0e7209 */ /* 0x000fe40007800000 */
[----:B------:R-:W-:Y:S01]  /*dbf0*/  FMNMX R13, R12, R13, !PT ;  /* 0x0000000d0c0d7209 */ /* 0x000fe20007800000 */
[----:B------:R-:W-:Y:S01]  /*dc00*/  FMUL R12, R16, c[0x0][0x188] ;  /* 0x00006200100c7a20 */ /* 0x000fe20000400000 */
[----:B------:R-:W-:Y:S01]  /*dc10*/  FMNMX R15, R29, R28, !PT ;  /* 0x0000001c1d0f7209 */ /* 0x000fe20007800000 */
[----:B------:R-:W-:-:S05]  /*dc20*/  FMUL R28, R17, c[0x0][0x188] ;  /* 0x00006200111c7a20 */ /* 0x000fca0000400000 */
[----:B------:R-:W-:Y:S02]  /*dc30*/  FMNMX R28, R12, R28, !PT ;  /* 0x0000001c0c1c7209 */ /* 0x000fe40007800000 */
[----:B------:R-:W0:Y:S01]  /*dc40*/  SHFL.BFLY PT, R12, R2, 0x2, 0x1f ;  /* 0x0c401f00020c7f89 */ /* 0x000e2200000e0000 */
[----:B----4-:R-:W-:Y:S01]  /*dc50*/  HMMA.16816.F32 R32, R32, R54, R36 ;  /* 0x000000362020723c */ /* 0x010fe20000001824 */
[----:B------:R-:W-:Y:S02]  /*dc60*/  FMUL R30, R18, c[0x0][0x188] ;  /* 0x00006200121e7a20 */ /* 0x000fe40000400000 */
[----:B------:R-:W-:Y:S02]  /*dc70*/  FMUL R29, R19, c[0x0][0x188] ;  /* 0x00006200131d7a20 */ /* 0x000fe40000400000 */
[----:B------:R-:W-:-:S03]  /*dc80*/  FMUL R31, R4, c[0x0][0x188] ;  /* 0x00006200041f7a20 */ /* 0x000fc60000400000 */
[----:B------:R-:W-:Y:S01]  /*dc90*/  FMNMX R29, R30, R29, !PT ;  /* 0x0000001d1e1d7209 */ /* 0x000fe20007800000 */
[----:B------:R-:W-:Y:S02]  /*dca0*/  FMUL R30, R5, c[0x0][0x188] ;  /* 0x00006200051e7a20 */ /* 0x000fe40000400000 */
[----:B------:R-:W-:Y:S02]  /*dcb0*/  FMUL R37, R6, c[0x0][0x188] ;  /* 0x0000620006257a20 */ /* 0x000fe40000400000 */
[----:B------:R-:W-:Y:S01]  /*dcc0*/  FMUL R36, R7, c[0x0][0x188] ;  /* 0x0000620007247a20 */ /* 0x000fe20000400000 */
[----:B------:R-:W-:Y:S01]  /*dcd0*/  FMNMX R30, R31, R30, !PT ;  /* 0x0000001e1f1e7209 */ /* 0x000fe20007800000 */
[----:B------:R-:W1:Y:S03]  /*dce0*/  SHFL.BFLY PT, R47, R44, 0x2, 0x1f ;  /* 0x0c401f002c2f7f89 */ /* 0x000e6600000e0000 */
[----:B------:R-:W-:-:S02]  /*dcf0*/  FMNMX R31, R37, R36, !PT ;  /* 0x00000024251f7209 */ /* 0x000fc40007800000 */
[----:B0-----:R-:W-:-:S05]  /*dd00*/  FMNMX R2, R2, R12, !PT ;  /* 0x0000000c02027209 */ /* 0x001fca0007800000 */
[----:B------:R-:W0:Y:S04]  /*dd10*/  SHFL.BFLY PT, R12, R2, 0x1, 0x1f ;  /* 0x0c201f00020c7f89 */ /* 0x000e2800000e0000 */
[----:B------:R-:W3:Y:S01]  /*dd20*/  SHFL.BFLY PT, R46, R45, 0x2, 0x1f ;  /* 0x0c401f002d2e7f89 */ /* 0x000ee200000e0000 */
[----:B------:R-:W-:-:S03]  /*dd30*/  FMUL R52, R34, c[0x0][0x188] ;  /* 0x0000620022347a20 */ /* 0x000fc60000400000 */
[----:B------:R-:W4:Y:S04]  /*dd40*/  S2R R60, SR_TID.X ;  /* 0x00000000003c7919 */ /* 0x000f280000002100 */
[----:B------:R-:W4:Y:S01]  /*dd50*/  S2R R61, SR_TID.X ;  /* 0x00000000003d7919 */ /* 0x000f220000002100 */
[----:B------:R-:W-:Y:S01]  /*dd60*/  FMUL R53, R9, c[0x0][0x188] ;  /* 0x0000620009357a20 */ /* 0x000fe20000400000 */
[----:B-1----:R-:W-:Y:S02]  /*dd70*/  FMNMX R44, R44, R47, !PT ;  /* 0x0000002f2c2c7209 */ /* 0x002fe40007800000 */
[----:B------:R-:W-:Y:S01]  /*dd80*/  SHFL.BFLY PT, R47, R13, 0x2, 0x1f ;  /* 0x0c401f000d2f7f89 */ /* 0x000fe200000e0000 */
[----:B0-----:R-:W-:Y:S02]  /*dd90*/  FMNMX R12, R2, R12, !PT ;  /* 0x0000000c020c7209 */ /* 0x001fe40007800000 */
[----:B---3--:R-:W-:-:S02]  /*dda0*/  FMNMX R45, R45, R46, !PT ;  /* 0x0000002e2d2d7209 */ /* 0x008fc40007800000 */
[----:B----4-:R-:W-:Y:S02]  /*ddb0*/  SHF.L.U32 R46, R60, 0x1, RZ ;  /* 0x000000013c2e7819 */ /* 0x010fe400000006ff */
[----:B------:R-:W-:Y:S02]  /*ddc0*/  SHF.R.U32.HI R60, RZ, 0x3, R61 ;  /* 0x00000003ff3c7819 */ /* 0x000fe4000001163d */
[----:B------:R-:W-:Y:S02]  /*ddd0*/  LOP3.LUT R46, R46, 0x38, RZ, 0xc0, !PT ;  /* 0x000000382e2e7812 */ /* 0x000fe400078ec0ff */
[----:B------:R-:W-:-:S04]  /*dde0*/  LOP3.LUT R60, R60, 0x4, RZ, 0xc0, !PT ;  /* 0x000000043c3c7812 */ /* 0x000fc800078ec0ff */
[----:B------:R-:W-:Y:S01]  /*ddf0*/  IADD3 R60, R46, R60, RZ ;  /* 0x0000003c2e3c7210 */ /* 0x000fe20007ffe0ff */
[----:B------:R-:W-:Y:S06]  /*de00*/  BAR.SYNC.DEFER_BLOCKING 0x0 ;  /* 0x0000000000007b1d */ /* 0x000fec0000010000 */
[----:B------:R-:W0:Y:S04]  /*de10*/  SHFL.BFLY PT, R46, R44, 0x1, 0x1f ;  /* 0x0c201f002c2e7f89 */ /* 0x000e2800000e0000 */
[----:B------:R-:W-:Y:S01]  /*de20*/  @P0 STS [R60+0x10000], R12 ;  /* 0x0100000c3c000388 */ /* 0x000fe20000000800 */
[----:B0-----:R-:W-:Y:S01]  /*de30*/  FMNMX R44, R44, R46, !PT ;  /* 0x0000002e2c2c7209 */ /* 0x001fe20007800000 */
[----:B--2---:R-:W-:Y:S11]  /*de40*/  HMMA.16816.F32 R48, R48, R54, R56 ;  /* 0x000000363030723c */ /* 0x004ff60000001838 */
[----:B------:R-:W-:Y:S11]  /*de50*/  @!UPT UIADD3 URZ, URZ, URZ, URZ ;  /* 0x0000003f3f3ff290 */ /* 0x000ff6000fffe03f */
[----:B------:R-:W-:Y:S02]  /*de60*/  @!UPT UIADD3 URZ, URZ, URZ, URZ ;  /* 0x0000003f3f3ff290 */ /* 0x000fe4000fffe03f */
[----:B------:R-:W-:Y:S02]  /*de70*/  FMUL R37, R48, c[0x0][0x188] ;  /* 0x0000620030257a20 */ /* 0x000fe40000400000 */
[----:B------:R-:W-:Y:S02]  /*de80*/  FMUL R36, R49, c[0x0][0x188] ;  /* 0x0000620031247a20 */ /* 0x000fe40000400000 */
[----:B------:R-:W-:Y:S02]  /*de90*/  FMUL R39, R50, c[0x0][0x188] ;  /* 0x0000620032277a20 */ /* 0x000fe40000400000 */
[----:B------:R-:W-:Y:S01]  /*dea0*/  FMUL R38, R51, c[0x0][0x188] ;  /* 0x0000620033267a20 */ /* 0x000fe20000400000 */
[----:B------:R-:W-:Y:S01]  /*deb0*/  FMNMX R36, R37, R36, !PT ;  /* 0x0000002425247209 */ /* 0x000fe20007800000 */
[----:B------:R-:W-:-:S03]  /*dec0*/  FMUL R37, R33, c[0x0][0x188] ;  /* 0x0000620021257a20 */ /* 0x000fc60000400000 */
[----:B------:R-:W-:Y:S01]  /*ded0*/  FMNMX R38, R39, R38, !PT ;  /* 0x0000002627267209 */ /* 0x000fe20007800000 */
[----:B------:R-:W-:-:S05]  /*dee0*/  FMUL R39, R32, c[0x0][0x188] ;  /* 0x0000620020277a20 */ /* 0x000fca0000400000 */
[----:B------:R-:W-:Y:S01]  /*def0*/  FMNMX R37, R39, R37, !PT ;  /* 0x0000002527257209 */ /* 0x000fe20007800000 */
[----:B------:R-:W-:Y:S02]  /*df00*/  FMUL R39, R35, c[0x0][0x188] ;  /* 0x0000620023277a20 */ /* 0x000fe40000400000 */
[----:B------:R-:W-:-:S03]  /*df10*/  FMUL R55, R10, c[0x0][0x188] ;  /* 0x000062000a377a20 */ /* 0x000fc60000400000 */
[----:B------:R-:W-:Y:S01]  /*df20*/  FMNMX R39, R52, R39, !PT ;  /* 0x0000002734277209 */ /* 0x000fe20007800000 */
[----:B------:R-:W-:Y:S02]  /*df30*/  FMUL R52, R8, c[0x0][0x188] ;  /* 0x0000620008347a20 */ /* 0x000fe40000400000 */
[----:B------:R-:W-:Y:S01]  /*df40*/  FMUL R54, R11, c[0x0][0x188] ;  /* 0x000062000b367a20 */ /* 0x000fe20000400000 */
[----:B------:R-:W0:Y:S02]  /*df50*/  SHFL.BFLY PT, R2, R38, 0x2, 0x1f ;  /* 0x0c401f0026027f89 */ /* 0x000e2400000e0000 */
[----:B------:R-:W-:Y:S02]  /*df60*/  FMNMX R53, R52, R53, !PT ;  /* 0x0000003534357209 */ /* 0x000fe40007800000 */
[----:B------:R-:W-:Y:S01]  /*df70*/  FMNMX R54, R55, R54, !PT ;  /* 0x0000003637367209 */ /* 0x000fe20007800000 */
[----:B------:R-:W1:Y:S04]  /*df80*/  SHFL.BFLY PT, R52, R14, 0x2, 0x1f ;  /* 0x0c401f000e347f89 */ /* 0x000e6800000e0000 */
[----:B------:R-:W2:Y:S04]  /*df90*/  SHFL.BFLY PT, R55, R28, 0x2, 0x1f ;  /* 0x0c401f001c377f89 */ /* 0x000ea800000e0000 */
[----:B------:R-:W3:Y:S04]  /*dfa0*/  SHFL.BFLY PT, R57, R15, 0x2, 0x1f ;  /* 0x0c401f000f397f89 */ /* 0x000ee800000e0000 */
[----:B------:R-:W4:Y:S04]  /*dfb0*/  SHFL.BFLY PT, R58, R30, 0x2, 0x1f ;  /* 0x0c401f001e3a7f89 */ /* 0x000f2800000e0000 */
[----:B------:R-:W4:Y:S01]  /*dfc0*/  SHFL.BFLY PT, R56, R29, 0x2, 0x1f ;  /* 0x0c401f001d387f89 */ /* 0x000f2200000e0000 */
[----:B0-----:R-:W-:-:S03]  /*dfd0*/  FMNMX R2, R13, R47, !PT ;  /* 0x0000002f0d027209 */ /* 0x001fc60007800000 */
[----:B------:R-:W0:Y:S01]  /*dfe0*/  SHFL.BFLY PT, R59, R31, 0x2, 0x1f ;  /* 0x0c401f001f3b7f89 */ /* 0x000e2200000e0000 */
[----:B-1----:R-:W-:-:S03]  /*dff0*/  FMNMX R12, R14, R52, !PT ;  /* 0x000000340e0c7209 */ /* 0x002fc60007800000 */
[----:B------:R-:W-:Y:S01]  /*e000*/  SHFL.BFLY PT, R3, R36, 0x2, 0x1f ;  /* 0x0c401f0024037f89 */ /* 0x000fe200000e0000 */
[----:B--2---:R-:W-:-:S03]  /*e010*/  FMNMX R14, R28, R55, !PT ;  /* 0x000000371c0e7209 */ /* 0x004fc60007800000 */
[----:B------:R-:W-:Y:S01]  /*e020*/  SHFL.BFLY PT, R0, R37, 0x2, 0x1f ;  /* 0x0c401f0025007f89 */ /* 0x000fe200000e0000 */
[----:B---3--:R-:W-:-:S03]  /*e030*/  FMNMX R13, R15, R57, !PT ;  /* 0x000000390f0d7209 */ /* 0x008fc60007800000 */
[----:B------:R-:W-:Y:S01]  /*e040*/  SHFL.BFLY PT, R55, R37, 0x2, 0x1f ;  /* 0x0c401f0025377f89 */ /* 0x000fe200000e0000 */
[----:B----4-:R-:W-:-:S03]  /*e050*/  FMNMX R28, R30, R58, !PT ;  /* 0x0000003a1e1c7209 */ /* 0x010fc60007800000 */
[----:B------:R-:W1:Y:S01]  /*e060*/  SHFL.BFLY PT, R58, R36, 0x2, 0x1f ;  /* 0x0c401f00243a7f89 */ /* 0x000e6200000e0000 */
[----:B------:R-:W-:-:S03]  /*e070*/  FMNMX R15, R29, R56, !PT ;  /* 0x000000381d0f7209 */ /* 0x000fc60007800000 */
[----:B------:R-:W2:Y:S04]  /*e080*/  SHFL.BFLY PT, R56, R38, 0x2, 0x1f ;  /* 0x0c401f0026387f89 */ /* 0x000ea800000e0000 */
[----:B------:R-:W-:Y:S04]  /*e090*/  SHFL.BFLY PT, R0, R39, 0x2, 0x1f ;  /* 0x0c401f0027007f89 */ /* 0x000fe800000e0000 */
[----:B------:R-:W3:Y:S04]  /*e0a0*/  SHFL.BFLY PT, R3, R53, 0x2, 0x1f ;  /* 0x0c401f0035037f89 */ /* 0x000ee800000e0000 */
[----:B------:R-:W4:Y:S04]  /*e0b0*/  SHFL.BFLY PT, R57, R39, 0x2, 0x1f ;  /* 0x0c401f0027397f89 */ /* 0x000f2800000e0000 */
[----:B------:R-:W4:Y:S04]  /*e0c0*/  SHFL.BFLY PT, R0, R54, 0x2, 0x1f ;  /* 0x0c401f0036007f89 */ /* 0x000f2800000e0000 */
[----:B------:R-:W4:Y:S04]  /*e0d0*/  SHFL.BFLY PT, R47, R45, 0x1, 0x1f ;  /* 0x0c201f002d2f7f89 */ /* 0x000f2800000e0000 */
[----:B------:R-:W4:Y:S01]  /*e0e0*/  SHFL.BFLY PT, R52, R2, 0x1, 0x1f ;  /* 0x0c201f0002347f89 */ /* 0x000f2200000e0000 */
[----:B0-----:R-:W-:-:S02]  /*e0f0*/  FMNMX R29, R31, R59, !PT ;  /* 0x0000003b1f1d7209 */ /* 0x001fc40007800000 */
[----:B-1----:R-:W-:Y:S01]  /*e100*/  FMNMX R30, R36, R58, !PT ;  /* 0x0000003a241e7209 */ /* 0x002fe20007800000 */
[----:B------:R-:W-:Y:S01]  /*e110*/  SHFL.BFLY PT, R46, R12, 0x1, 0x1f ;  /* 0x0c201f000c2e7f89 */ /* 0x000fe200000e0000 */
[----:B--2---:R-:W-:Y:S02]  /*e120*/  FMNMX R31, R38, R56, !PT ;  /* 0x00000038261f7209 */ /* 0x004fe40007800000 */
[----:B------:R-:W-:Y:S02]  /*e130*/  FMNMX R36, R37, R55, !PT ;  /* 0x0000003725247209 */ /* 0x000fe40007800000 */
[----:B---3--:R-:W-:Y:S02]  /*e140*/  FMNMX R38, R53, R3, !PT ;  /* 0x0000000335267209 */ /* 0x008fe40007800000 */
[----:B------:R-:W0:Y:S01]  /*e150*/  SHFL.BFLY PT, R53, R13, 0x1, 0x1f ;  /* 0x0c201f000d357f89 */ /* 0x000e2200000e0000 */
[----:B----4-:R-:W-:Y:S02]  /*e160*/  FMNMX R37, R39, R57, !PT ;  /* 0x0000003927257209 */ /* 0x010fe40007800000 */
[----:B------:R-:W-:Y:S01]  /*e170*/  FMNMX R39, R54, R0, !PT ;  /* 0x0000000036277209 */ /* 0x000fe20007800000 */
[----:B------:R-:W-:Y:S04]  /*e180*/  SHFL.BFLY PT, R56, R15, 0x1, 0x1f ;  /* 0x0c201f000f387f89 */ /* 0x000fe800000e0000 */
[----:B------:R-:W1:Y:S04]  /*e190*/  SHFL.BFLY PT, R54, R14, 0x1, 0x1f ;  /* 0x0c201f000e367f89 */ /* 0x000e6800000e0000 */
[----:B------:R-:W2:Y:S01]  /*e1a0*/  SHFL.BFLY PT, R58, R28, 0x1, 0x1f ;  /* 0x0c201f001c3a7f89 */ /* 0x000ea200000e0000 */
[----:B------:R-:W-:-:S02]  /*e1b0*/  FMNMX R45, R45, R47, !PT ;  /* 0x0000002f2d2d7209 */ /* 0x000fc40007800000 */
[----:B------:R-:W-:Y:S01]  /*e1c0*/  FMNMX R2, R2, R52, !PT ;  /* 0x0000003402027209 */ /* 0x000fe20007800000 */
[----:B------:R-:W3:Y:S04]  /*e1d0*/  SHFL.BFLY PT, R47, R29, 0x1, 0x1f ;  /* 0x0c201f001d2f7f89 */ /* 0x000ee800000e0000 */
[----:B------:R-:W-:Y:S04]  /*e1e0*/  SHFL.BFLY PT, R52, R30, 0x1, 0x1f ;  /* 0x0c201f001e347f89 */ /* 0x000fe800000e0000 */
[----:B------:R-:W2:Y:S04]  /*e1f0*/  SHFL.BFLY PT, R55, R31, 0x1, 0x1f ;  /* 0x0c201f001f377f89 */ /* 0x000ea800000e0000 */
[----:B------:R-:W0:Y:S04]  /*e200*/  SHFL.BFLY PT, R57, R36, 0x1, 0x1f ;  /* 0x0c201f0024397f89 */ /* 0x000e2800000e0000 */
[----:B------:R0:W-:Y:S04]  /*e210*/  @P0 STS [R60+0x10040], R44 ;  /* 0x0100402c3c000388 */ /* 0x0001e80000000800 */
[----:B------:R-:W-:Y:S04]  /*e220*/  SHFL.BFLY PT, R59, R37, 0x1, 0x1f ;  /* 0x0c201f00253b7f89 */ /* 0x000fe800000e0000 */
[----:B------:R-:W-:Y:S04]  /*e230*/  @P0 STS [R60+0x10080], R45 ;  /* 0x0100802d3c000388 */ /* 0x000fe80000000800 */
[----:B------:R-:W-:Y:S04]  /*e240*/  SHFL.BFLY PT, R3, R38, 0x1, 0x1f ;  /* 0x0c201f0026037f89 */ /* 0x000fe800000e0000 */
[----:B------:R-:W3:Y:S04]  /*e250*/  SHFL.BFLY PT, R45, R38, 0x1, 0x1f ;  /* 0x0c201f00262d7f89 */ /* 0x000ee800000e0000 */
[----:B------:R-:W3:Y:S01]  /*e260*/  SHFL.BFLY PT, R3, R39, 0x1, 0x1f ;  /* 0x0c201f0027037f89 */ /* 0x000ee200000e0000 */
[----:B0-----:R-:W-:-:S03]  /*e270*/  FMNMX R13, R13, R53, !PT ;  /* 0x000000350d0d7209 */ /* 0x001fc60007800000 */
[----:B------:R0:W-:Y:S01]  /*e280*/  @P0 STS [R60+0x100c0], R2 ;  /* 0x0100c0023c000388 */ /* 0x0001e20000000800 */
[----:B-1----:R-:W-:Y:S02]  /*e290*/  FMNMX R14, R14, R54, !PT ;  /* 0x000000360e0e7209 */ /* 0x002fe40007800000 */
[----:B------:R-:W-:Y:S01]  /*e2a0*/  FMNMX R15, R15, R56, !PT ;  /* 0x000000380f0f7209 */ /* 0x000fe20007800000 */
[----:B------:R-:W4:Y:S04]  /*e2b0*/  LDL R0, [R1+0x51c] ;  /* 0x00051c0001007983 */ /* 0x000f280000100800 */
[----:B------:R-:W4:Y:S01]  /*e2c0*/  LDL R44, [R1+0x520] ;  /* 0x00052000012c7983 */ /* 0x000f220000100800 */
[----:B0-----:R-:W-:Y:S02]  /*e2d0*/  FMNMX R2, R12, R46, !PT ;  /* 0x0000002e0c027209 */ /* 0x001fe40007800000 */
[----:B--2---:R-:W-:-:S03]  /*e2e0*/  FMNMX R12, R28, R58, !PT ;  /* 0x0000003a1c0c7209 */ /* 0x004fc60007800000 */
[----:B------:R3:W-:Y:S04]  /*e2f0*/  @P0 STS [R60+0x10100], R2 ;  /* 0x010100023c000388 */ /* 0x0007e80000000800 */
[----:B------:R0:W-:Y:S04]  /*e300*/  @P0 STS [R60+0x10140], R13 ;  /* 0x0101400d3c000388 */ /* 0x0001e80000000800 */
[----:B------:R1:W-:Y:S01]  /*e310*/  @P0 STS [R60+0x10180], R14 ;  /* 0x0101800e3c000388 */ /* 0x0003e20000000800 */
[----:B---3--:R-:W-:-:S03]  /*e320*/  FMNMX R2, R29, R47, !PT ;  /* 0x0000002f1d027209 */ /* 0x008fc60007800000 */
[----:B------:R2:W-:Y:S01]  /*e330*/  @P0 STS [R60+0x101c0], R15 ;  /* 0x0101c00f3c000388 */ /* 0x0005e20000000800 */
[----:B0-----:R-:W-:-:S03]  /*e340*/  FMNMX R13, R31, R55, !PT ;  /* 0x000000371f0d7209 */ /* 0x001fc60007800000 */
[----:B------:R0:W-:Y:S01]  /*e350*/  @P0 STS [R60+0x10200], R12 ;  /* 0x0102000c3c000388 */ /* 0x0001e20000000800 */
[----:B-1----:R-:W-:Y:S02]  /*e360*/  FMNMX R14, R36, R57, !PT ;  /* 0x00000039240e7209 */ /* 0x002fe40007800000 */
[----:B------:R-:W-:Y:S01]  /*e370*/  FMNMX R28, R38, R45, !PT ;  /* 0x0000002d261c7209 */ /* 0x000fe20007800000 */
[----:B------:R-:W-:Y:S01]  /*e380*/  @P0 STS [R60+0x10240], R2 ;  /* 0x010240023c000388 */ /* 0x000fe20000000800 */
[----:B--2---:R-:W-:Y:S02]  /*e390*/  FMNMX R15, R37, R59, !PT ;  /* 0x0000003b250f7209 */ /* 0x004fe40007800000 */
[----:B0-----:R-:W-:Y:S01]  /*e3a0*/  FMNMX R12, R30, R52, !PT ;  /* 0x000000341e0c7209 */ /* 0x001fe20007800000 */
[----:B------:R-:W0:Y:S01]  /*e3b0*/  S2R R45, SR_TID.X ;  /* 0x00000000002d7919 */ /* 0x000e220000002100 */
[----:B------:R-:W-:-:S03]  /*e3c0*/  FMNMX R29, R39, R3, !PT ;  /* 0x00000003271d7209 */ /* 0x000fc60007800000 */
[----:B------:R-:W-:Y:S04]  /*e3d0*/  @P0 STS [R60+0x10280], R12 ;  /* 0x0102800c3c000388 */ /* 0x000fe80000000800 */
[----:B------:R-:W-:Y:S04]  /*e3e0*/  @P0 STS [R60+0x102c0], R13 ;  /* 0x0102c00d3c000388 */ /* 0x000fe80000000800 */
[----:B------:R-:W-:Y:S04]  /*e3f0*/  @P0 STS [R60+0x10300], R14 ;  /* 0x0103000e3c000388 */ /* 0x000fe80000000800 */
[----:B------:R-:W-:Y:S04]  /*e400*/  @P0 STS [R60+0x10340], R15 ;  /* 0x0103400f3c000388 */ /* 0x000fe80000000800 */
[----:B------:R-:W-:Y:S04]  /*e410*/  @P0 STS [R60+0x10380], R28 ;  /* 0x0103801c3c000388 */ /* 0x000fe80000000800 */
[----:B------:R-:W-:Y:S01]  /*e420*/  @P0 STS [R60+0x103c0], R29 ;  /* 0x0103c01d3c000388 */ /* 0x000fe20000000800 */
[----:B0-----:R-:W-:-:S03]  /*e430*/  LOP3.LUT R3, R45, 0x7f, RZ, 0xc0, !PT ;  /* 0x0000007f2d037812 */ /* 0x001fc600078ec0ff */
[----:B------:R-:W-:Y:S06]  /*e440*/  BAR.SYNC.DEFER_BLOCKING 0x0 ;  /* 0x0000000000007b1d */ /* 0x000fec0000010000 */
[----:B------:R-:W2:Y:S04]  /*e450*/  LDL R36, [R1+0x524] ;  /* 0x0005240001247983 */ /* 0x000ea80000100800 */
[----:B------:R-:W0:Y:S04]  /*e460*/  LDS R2, [R3.X4+0x10000] ;  /* 0x0100000003027984 */ /* 0x000e280000004800 */
[----:B------:R-:W1:Y:S04]  /*e470*/  LDS R12, [R3.X4+0x10200] ;  /* 0x01020000030c7984 */ /* 0x000e680000004800 */
[----:B0-----:R-:W0:Y:S04]  /*e480*/  SHFL.BFLY PT, R13, R2, 0x1, 0x1f ;  /* 0x0c201f00020d7f89 */ /* 0x001e2800000e0000 */
[----:B-1----:R-:W1:Y:S01]  /*e490*/  SHFL.BFLY PT, R14, R12, 0x1, 0x1f ;  /* 0x0c201f000c0e7f89 */ /* 0x002e6200000e0000 */
[----:B0-----:R-:W-:-:S02]  /*e4a0*/  FMNMX R2, R2, R13, !PT ;  /* 0x0000000d02027209 */ /* 0x001fc40007800000 */
[----:B-1----:R-:W-:-:S03]  /*e4b0*/  FMNMX R14, R12, R14, !PT ;  /* 0x0000000e0c0e7209 */ /* 0x002fc60007800000 */
[----:B------:R-:W-:Y:S04]  /*e4c0*/  @!P1 STS [R3.X4+0x10000], R2 ;  /* 0x0100000203009388 */ /* 0x000fe80000004800 */
[----:B------:R0:W-:Y:S04]  /*e4d0*/  @!P1 STS [R3.X4+0x10200], R14 ;  /* 0x0102000e03009388 */ /* 0x0001e80000004800 */
[----:B0-----:R-:W2:Y:S01]  /*e4e0*/  LDL R3, [R1+0x528] ;  /* 0x0005280001037983 */ /* 0x001ea20000100800 */
[----:B------:R-:W-:-:S04]  /*e4f0*/  SHF.L.U32 R45, R45, 0x1, RZ ;  /* 0x000000012d2d7819 */ /* 0x000fc800000006ff */
[----:B------:R-:W-:Y:S01]  /*e500*/  LOP3.LUT R45, R45, 0x38, RZ, 0xc0, !PT ;  /* 0x000000382d2d7812 */ /* 0x000fe200078ec0ff */
[----:B------:R-:W-:Y:S06]  /*e510*/  BAR.SYNC.DEFER_BLOCKING 0x0 ;  /* 0x0000000000007b1d */ /* 0x000fec0000010000 */
[----:B------:R-:W4:Y:S04]  /*e520*/  LDS R14, [R45+0x10000] ;  /* 0x010000002d0e7984 */ /* 0x000f280000000800 */
[----:B------:R-:W0:Y:S04]  /*e530*/  LDS R2, [R45+0x10040] ;  /* 0x010040002d027984 */ /* 0x000e280000000800 */
[----:B------:R-:W2:Y:S04]  /*e540*/  LDS R12, [R45+0x10080] ;  /* 0x010080002d0c7984 */ /* 0x000ea80000000800 */
[----:B------:R-:W2:Y:S04]  /*e550*/  LDS R13, [R45+0x100c0] ;  /* 0x0100c0002d0d7984 */ /* 0x000ea80000000800 */
[----:B------:R-:W1:Y:S01]  /*e560*/  LDS R15, [R45+0x10100] ;  /* 0x010100002d0f7984 */ /* 0x000e620000000800 */
[----:B----4-:R-:W-:-:S05]  /*e570*/  FMNMX R0, R14, R0, !PT ;  /* 0x000000000e007209 */ /* 0x010fca0007800000 */
[--C-:B------:R-:W-:Y:S01]  /*e580*/  FFMA R14, R20, c[0x0][0x188], -R0.reuse ;  /* 0x00006200140e7a23 */ /* 0x100fe20000000800 */
[----:B0-----:R-:W-:Y:S01]  /*e590*/  FMNMX R28, R2, R44, !PT ;  /* 0x0000002c021c7209 */ /* 0x001fe20007800000 */
[----:B------:R-:W-:Y:S02]  /*e5a0*/  FFMA R2, R21, c[0x0][0x188], -R0 ;  /* 0x0000620015027a23 */ /* 0x000fe40000000800 */
[----:B------:R-:W-:-:S04]  /*e5b0*/  FMUL R14, R14, 1.4426950216293334961 ;  /* 0x3fb8aa3b0e0e7820 */ /* 0x000fc80000400000 */
[----:B------:R0:W4:Y:S02]  /*e5c0*/  MUFU.EX2 R31, R14 ;  /* 0x0000000e001f7308 */ /* 0x0001240000000800 */
[----:B0-----:R-:W-:Y:S02]  /*e5d0*/  FMUL R14, R2, 1.4426950216293334961 ;  /* 0x3fb8aa3b020e7820 */ /* 0x001fe40000400000 */
[----:B------:R-:W-:-:S04]  /*e5e0*/  FFMA R2, R22, c[0x0][0x188], -R28 ;  /* 0x0000620016027a23 */ /* 0x000fc8000000081c */
[----:B------:R-:W-:-:S04]  /*e5f0*/  FMUL R20, R2, 1.4426950216293334961 ;  /* 0x3fb8aa3b02147820 */ /* 0x000fc80000400000 */
[----:B------:R-:W0:Y:S01]  /*e600*/  MUFU.EX2 R30, R20 ;  /* 0x00000014001e7308 */ /* 0x000e220000000800 */
[----:B------:R1:W-:Y:S04]  /*e610*/  STL [R1+0x4c8], R0 ;  /* 0x0004c80001007387 */ /* 0x0003e80000100800 */
[----:B-1----:R-:W3:Y:S04]  /*e620*/  LDL R0, [R1+0x52c] ;  /* 0x00052c0001007983 */ /* 0x002ee80000100800 */
[----:B------:R-:W-:Y:S04]  /*e630*/  STL [R1+0x4c4], R28 ;  /* 0x0004c41c01007387 */ /* 0x000fe80000100800 */
[----:B----4-:R-:W-:Y:S01]  /*e640*/  STL [R1+0x514], R31 ;  /* 0x0005141f01007387 */ /* 0x010fe20000100800 */
[----:B--2---:R-:W-:-:S05]  /*e650*/  FMNMX R22, R12, R36, !PT ;  /* 0x000000240c167209 */ /* 0x004fca0007800000 */
[----:B------:R-:W-:Y:S01]  /*e660*/  FFMA R12, R24, c[0x0][0x188], -R22 ;  /* 0x00006200180c7a23 */ /* 0x000fe20000000816 */
[----:B------:R-:W-:Y:S04]  /*e670*/  STL [R1+0x4c0], R22 ;  /* 0x0004c01601007387 */ /* 0x000fe80000100800 */
[----:B0-----:R-:W-:Y:S01]  /*e680*/  STL [R1+0x510], R30 ;  /* 0x0005101e01007387 */ /* 0x001fe20000100800 */
[----:B------:R-:W-:Y:S01]  /*e690*/  FMNMX R3, R13, R3, !PT ;  /* 0x000000030d037209 */ /* 0x000fe20007800000 */
[----:B------:R-:W-:-:S04]  /*e6a0*/  FMUL R13, R12, 1.4426950216293334961 ;  /* 0x3fb8aa3b0c0d7820 */ /* 0x000fc80000400000 */
[----:B------:R-:W-:Y:S02]  /*e6b0*/  STL [R1+0x4bc], R3 ;  /* 0x0004bc0301007387 */ /* 0x000fe40000100800 */
[----:B------:R-:W0:Y:S02]  /*e6c0*/  MUFU.EX2 R13, R13 ;  /* 0x0000000d000d7308 */ /* 0x000e240000000800 */
[----:B------:R-:W2:Y:S04]  /*e6d0*/  LDL.LU R59, [R1+0x530] ;  /* 0x00053000013b7983 */ /* 0x000ea80000300800 */
[----:B0-----:R0:W-:Y:S04]  /*e6e0*/  STL [R1+0x508], R13 ;  /* 0x0005080d01007387 */ /* 0x0011e80000100800 */
[----:B------:R-:W4:Y:S04]  /*e6f0*/  LDL.LU R57, [R1+0x534] ;  /* 0x0005340001397983 */ /* 0x000f280000300800 */
[----:B------:R-:W4:Y:S04]  /*e700*/  LDL.LU R55, [R1+0x538] ;  /* 0x0005380001377983 */ /* 0x000f280000300800 */
[----:B------:R-:W4:Y:S04]  /*e710*/  LDL.LU R53, [R1+0x53c] ;  /* 0x00053c0001357983 */ /* 0x000f280000300800 */
[----:B------:R-:W4:Y:S01]  /*e720*/  LDL R20, [R1+0x540] ;  /* 0x0005400001147983 */ /* 0x000f220000100800 */
[----:B------:R-:W-:-:S04]  /*e730*/  SHF.L.U32 R21, R61, 0x1, RZ ;  /* 0x000000013d157819 */ /* 0x000fc800000006ff */
[----:B------:R-:W-:Y:S01]  /*e740*/  LOP3.LUT R21, R21, 0x38, RZ, 0xc0, !PT ;  /* 0x0000003815157812 */ /* 0x000fe200078ec0ff */
[----:B------:R1:W-:Y:S04]  /*e750*/  MUFU.EX2 R46, R14 ;  /* 0x0000000e002e7308 */ /* 0x0003e80000000800 */
[----:B------:R-:W2:Y:S01]  /*e760*/  LDS R2, [R21+0x10140] ;  /* 0x0101400015027984 */ /* 0x000ea20000000800 */
[----:B------:R-:W-:Y:S02]  /*e770*/  FFMA R12, R25, c[0x0][0x188], -R22 ;  /* 0x00006200190c7a23 */ /* 0x000fe40000000816 */
[----:B-1----:R-:W-:-:S04]  /*e780*/  FFMA R14, R23, c[0x0][0x188], -R28 ;  /* 0x00006200170e7a23 */ /* 0x002fc8000000081c */
[----:B------:R-:W-:Y:S02]  /*e790*/  FMUL R14, R14, 1.4426950216293334961 ;  /* 0x3fb8aa3b0e0e7820 */ /* 0x000fe40000400000 */
[----:B0-----:R-:W-:Y:S02]  /*e7a0*/  FMUL R13, R12, 1.4426950216293334961 ;  /* 0x3fb8aa3b0c0d7820 */ /* 0x001fe40000400000 */
[----:B------:R0:W-:Y:S01]  /*e7b0*/  MUFU.EX2 R45, R14 ;  /* 0x0000000e002d7308 */ /* 0x0001e20000000800 */
[----:B------:R-:W-:Y:S01]  /*e7c0*/  FFMA R12, R26, c[0x0][0x188], -R3 ;  /* 0x000062001a0c7a23 */ /* 0x000fe20000000803 */
[----:B0-----:R-:W4:Y:S06]  /*e7d0*/  LDS R14, [R21+0x10180] ;  /* 0x01018000150e7984 */ /* 0x001f2c0000000800 */
[----:B------:R0:W-:Y:S02]  /*e7e0*/  MUFU.EX2 R44, R13 ;  /* 0x0000000d002c7308 */ /* 0x0001e40000000800 */
[----:B0-----:R-:W-:-:S06]  /*e7f0*/  FMUL R13, R12, 1.4426950216293334961 ;  /* 0x3fb8aa3b0c0d7820 */ /* 0x001fcc0000400000 */
[----:B------:R0:W-:Y:S01]  /*e800*/  MUFU.EX2 R47, R13 ;  /* 0x0000000d002f7308 */ /* 0x0001e20000000800 */
[----:B------:R-:W-:Y:S01]  /*e810*/  FFMA R12, R27, c[0x0][0x188], -R3 ;  /* 0x000062001b0c7a23 */ /* 0x000fe20000000803 */
[----:B0-----:R-:W0:Y:S01]  /*e820*/  LDS R13, [R21+0x101c0] ;  /* 0x0101c000150d7984 */ /* 0x001e220000000800 */
[----:B---3--:R-:W-:Y:S02]  /*e830*/  FMNMX R3, R15, R0, !PT ;  /* 0x000000000f037209 */ /* 0x008fe40007800000 */
[----:B------:R-:W-:-:S03]  /*e840*/  FMUL R15, R12, 1.4426950216293334961 ;  /* 0x3fb8aa3b0c0f7820 */ /* 0x000fc60000400000 */
[--C-:B------:R-:W-:Y:S01]  /*e850*/  FFMA R12, R40, c[0x0][0x188], -R3.reuse ;  /* 0x00006200280c7a23 */ /* 0x100fe20000000803 */
[----:B------:R1:W-:Y:S03]  /*e860*/  MUFU.EX2 R29, R15 ;  /* 0x0000000f001d7308 */ /* 0x0003e60000000800 */
[----:B-1----:R-:W-:Y:S02]  /*e870*/  FMUL R15, R12, 1.4426950216293334961 ;  /* 0x3fb8aa3b0c0f7820 */ /* 0x002fe40000400000 */
[----:B------:R-:W-:-:S03]  /*e880*/  FFMA R12, R41, c[0x0][0x188], -R3 ;  /* 0x00006200290c7a23 */ /* 0x000fc60000000803 */
[----:B------:R1:W-:Y:S01]  /*e890*/  MUFU.EX2 R28, R15 ;  /* 0x0000000f001c7308 */ /* 0x0003e20000000800 */
[----:B------:R-:W-:Y:S01]  /*e8a0*/  STL [R1+0x4b8], R3 ;  /* 0x0004b80301007387 */ /* 0x000fe20000100800 */
[----:B--2---:R-:W-:Y:S01]  /*e8b0*/  FMNMX R58, R2, R59, !PT ;  /* 0x0000003b023a7209 */ /* 0x004fe20007800000 */
[----:B------:R-:W-:-:S04]  /*e8c0*/  FMUL R2, R12, 1.4426950216293334961 ;  /* 0x3fb8aa3b0c027820 */ /* 0x000fc80000400000 */
[--C-:B------:R-:W-:Y:S02]  /*e8d0*/  FFMA R12, R42, c[0x0][0x188], -R58.reuse ;  /* 0x000062002a0c7a23 */ /* 0x100fe4000000083a */
[----:B------:R2:W-:Y:S02]  /*e8e0*/  MUFU.EX2 R42, R2 ;  /* 0x00000002002a7308 */ /* 0x0005e40000000800 */
[----:B-1----:R-:W-:Y:S02]  /*e8f0*/  FMUL R15, R12, 1.4426950216293334961 ;  /* 0x3fb8aa3b0c0f7820 */ /* 0x002fe40000400000 */
[----:B------:R-:W-:-:S04]  /*e900*/  FFMA R12, R43, c[0x0][0x188], -R58 ;  /* 0x000062002b0c7a23 */ /* 0x000fc8000000083a */
[----:B------:R1:W3:Y:S01]  /*e910*/  MUFU.EX2 R0, R15 ;  /* 0x0000000f00007308 */ /* 0x0002e20000000800 */
[----:B--2---:R-:W2:Y:S01]  /*e920*/  LDS R2, [R21+0x10200] ;  /* 0x0102000015027984 */ /* 0x004ea20000000800 */
[----:B----4-:R-:W-:-:S03]  /*e930*/  FMNMX R56, R14, R57, !PT ;  /* 0x000000390e387209 */ /* 0x010fc60007800000 */
[----:B------:R-:W2:Y:S01]  /*e940*/  LDS R14, [R21+0x10240] ;  /* 0x01024000150e7984 */ /* 0x000ea20000000800 */
[----:B-1----:R-:W-:Y:S02]  /*e950*/  FMUL R15, R12, 1.4426950216293334961 ;  /* 0x3fb8aa3b0c0f7820 */ /* 0x002fe40000400000 */
[--C-:B------:R-:W-:Y:S01]  /*e960*/  FFMA R12, R16, c[0x0][0x188], -R56.reuse ;  /* 0x00006200100c7a23 */ /* 0x100fe20000000838 */
[----:B0-----:R-:W-:Y:S01]  /*e970*/  FMNMX R54, R13, R55, !PT ;  /* 0x000000370d367209 */ /* 0x001fe20007800000 */
[----:B------:R0:W-:Y:S01]  /*e980*/  MUFU.EX2 R41, R15 ;  /* 0x0000000f00297308 */ /* 0x0001e20000000800 */
[----:B------:R-:W-:Y:S01]  /*e990*/  FFMA R13, R17, c[0x0][0x188], -R56 ;  /* 0x00006200110d7a23 */ /* 0x000fe20000000838 */
[----:B------:R-:W-:Y:S04]  /*e9a0*/  STL [R1+0x4b4], R58 ;  /* 0x0004b43a01007387 */ /* 0x000fe80000100800 */
[----:B------:R-:W4:Y:S01]  /*e9b0*/  LDL.LU R43, [R1+0x508] ;  /* 0x00050800012b7983 */ /* 0x000f220000300800 */
[----:B0-----:R-:W-:-:S03]  /*e9c0*/  FMUL R15, R12, 1.4426950216293334961 ;  /* 0x3fb8aa3b0c0f7820 */ /* 0x001fc60000400000 */
[----:B------:R-:W-:Y:S01]  /*e9d0*/  STL [R1+0x4b0], R56 ;  /* 0x0004b03801007387 */ /* 0x000fe20000100800 */
[----:B------:R0:W1:Y:S03]  /*e9e0*/  MUFU.EX2 R24, R15 ;  /* 0x0000000f00187308 */ /* 0x0000660000000800 */
[----:B---3--:R-:W-:Y:S04]  /*e9f0*/  STL [R1+0x50c], R0 ;  /* 0x00050c0001007387 */ /* 0x008fe80000100800 */
[----:B------:R-:W3:Y:S01]  /*ea00*/  LDL R22, [R1+0x544] ;  /* 0x0005440001167983 */ /* 0x000ee20000100800 */
[----:B0-----:R-:W-:Y:S02]  /*ea10*/  FMUL R15, R13, 1.4426950216293334961 ;  /* 0x3fb8aa3b0d0f7820 */ /* 0x001fe40000400000 */
[----:B------:R-:W-:-:S04]  /*ea20*/  FFMA R13, R18, c[0x0][0x188], -R54 ;  /* 0x00006200120d7a23 */ /* 0x000fc80000000836 */
[----:B------:R-:W-:Y:S01]  /*ea30*/  FMUL R17, R13, 1.4426950216293334961 ;  /* 0x3fb8aa3b0d117820 */ /* 0x000fe20000400000 */
[----:B--2---:R-:W-:Y:S01]  /*ea40*/  FMNMX R52, R2, R53, !PT ;  /* 0x0000003502347209 */ /* 0x004fe20007800000 */
[----:B------:R0:W-:Y:S04]  /*ea50*/  STL [R1+0x9e0], R46 ;  /* 0x0009e02e01007387 */ /* 0x0001e80000100800 */
[----:B------:R-:W2:Y:S01]  /*ea60*/  MUFU.EX2 R17, R17 ;  /* 0x0000001100117308 */ /* 0x000ea20000000800 */
[----:B------:R-:W-:Y:S01]  /*ea70*/  STL [R1+0x4ac], R54 ;  /* 0x0004ac3601007387 */ /* 0x000fe20000100800 */
[----:B------:R-:W-:-:S03]  /*ea80*/  FADD R12, R31, R46 ;  /* 0x0000002e1f0c7221 */ /* 0x000fc60000000000 */
[----:B-1----:R-:W-:Y:S01]  /*ea90*/  STL [R1+0x504], R24 ;  /* 0x0005041801007387 */ /* 0x002fe20000100800 */
[----:B0-----:R-:W-:Y:S02]  /*eaa0*/  FMNMX R46, R14, R20, !PT ;  /* 0x000000140e2e7209 */ /* 0x001fe40007800000 */
[----:B------:R0:W-:Y:S01]  /*eab0*/  MUFU.EX2 R40, R15 ;  /* 0x0000000f00287308 */ /* 0x0001e20000000800 */
[----:B------:R-:W-:Y:S04]  /*eac0*/  LDS R13, [R21+0x10280] ;  /* 0x01028000150d7984 */ /* 0x000fe80000000800 */
[----:B--2---:R-:W-:Y:S04]  /*ead0*/  STL [R1+0x294], R17 ;  /* 0x0002941101007387 */ /* 0x004fe80000100800 */
[----:B------:R-:W-:Y:S04]  /*eae0*/  STL [R1+0x4a8], R52 ;  /* 0x0004a83401007387 */ /* 0x000fe80000100800 */
[----:B------:R-:W2:Y:S01]  /*eaf0*/  LDL R20, [R1+0x548] ;  /* 0x0005480001147983 */ /* 0x000ea20000100800 */
[----:B0-----:R-:W-:-:S03]  /*eb00*/  FFMA R15, R19, c[0x0][0x188], -R54 ;  /* 0x00006200130f7a23 */ /* 0x001fc60000000836 */
[----:B------:R-:W-:Y:S04]  /*eb10*/  STL [R1+0x4a4], R46 ;  /* 0x0004a42e01007387 */ /* 0x000fe80000100800 */
[----:B------:R-:W2:Y:S04]  /*eb20*/  LDL R19, [R1+0x54c] ;  /* 0x00054c0001137983 */ /* 0x000ea80000100800 */
[----:B------:R-:W0:Y:S01]  /*eb30*/  SHFL.BFLY PT, R16, R12, 0x2, 0x1f ;  /* 0x0c401f000c107f89 */ /* 0x000e2200000e0000 */
[----:B------:R-:W-:Y:S02]  /*eb40*/  FFMA R4, R4, c[0x0][0x188], -R52 ;  /* 0x0000620004047a23 */ /* 0x000fe40000000834 */
[----:B------:R-:W-:-:S02]  /*eb50*/  FMUL R15, R15, 1.4426950216293334961 ;  /* 0x3fb8aa3b0f0f7820 */ /* 0x000fc40000400000 */
[----:B------:R-:W-:Y:S02]  /*eb60*/  FMUL R4, R4, 1.4426950216293334961 ;  /* 0x3fb8aa3b04047820 */ /* 0x000fe40000400000 */
[--C-:B------:R-:W-:Y:S02]  /*eb70*/  FFMA R14, R6, c[0x0][0x188], -R46.reuse ;  /* 0x00006200060e7a23 */ /* 0x100fe4000000082e */
[----:B------:R-:W-:Y:S01]  /*eb80*/  FFMA R7, R7, c[0x0][0x188], -R46 ;  /* 0x0000620007077a23 */ /* 0x000fe2000000082e */
[----:B------:R1:W-:Y:S03]  /*eb90*/  MUFU.EX2 R39, R15 ;  /* 0x0000000f00277308 */ /* 0x0003e60000000800 */
[----:B------:R-:W-:Y:S02]  /*eba0*/  FMUL R7, R7, 1.4426950216293334961 ;  /* 0x3fb8aa3b07077820 */ /* 0x000fe40000400000 */
[----:B0-----:R-:W-:-:S02]  /*ebb0*/  FADD R2, R12, R16 ;  /* 0x000000100c027221 */ /* 0x001fc40000000000 */
[----:B------:R-:W-:Y:S02]  /*ebc0*/  FFMA R12, R5, c[0x0][0x188], -R52 ;  /* 0x00006200050c7a23 */ /* 0x000fe40000000834 */
[----:B------:R-:W-:Y:S01]  /*ebd0*/  LDS R5, [R21+0x102c0] ;  /* 0x0102c00015057984 */ /* 0x000fe20000000800 */
[----:B-1----:R-:W-:Y:S01]  /*ebe0*/  FMUL R15, R14, 1.4426950216293334961 ;  /* 0x3fb8aa3b0e0f7820 */ /* 0x002fe20000400000 */
[----:B------:R0:W-:Y:S01]  /*ebf0*/  MUFU.EX2 R31, R4 ;  /* 0x00000004001f7308 */ /* 0x0001e20000000800 */
[----:B------:R-:W-:Y:S02]  /*ec00*/  FMUL R12, R12, 1.4426950216293334961 ;  /* 0x3fb8aa3b0c0c7820 */ /* 0x000fe40000400000 */
[----:B------:R-:W-:Y:S01]  /*ec10*/  FADD R6, R30, R45 ;  /* 0x0000002d1e067221 */ /* 0x000fe20000000000 */
[----:B0-----:R-:W0:Y:S04]  /*ec20*/  SHFL.BFLY PT, R4, R2, 0x1, 0x1f ;  /* 0x0c201f0002047f89 */ /* 0x001e2800000e0000 */
[----:B------:R1:W-:Y:S01]  /*ec30*/  MUFU.EX2 R38, R12 ;  /* 0x0000000c00267308 */ /* 0x0003e20000000800 */
[----:B------:R-:W3:Y:S07]  /*ec40*/  SHFL.BFLY PT, R16, R6, 0x2, 0x1f ;  /* 0x0c401f0006107f89 */ /* 0x000eee00000e0000 */
[----:B------:R0:W-:Y:S01]  /*ec50*/  MUFU.EX2 R30, R15 ;  /* 0x0000000f001e7308 */ /* 0x0001e20000000800 */
[----:B-1----:R-:W-:Y:S07]  /*ec60*/  LDS R12, [R21+0x10300] ;  /* 0x01030000150c7984 */ /* 0x002fee0000000800 */
[----:B------:R1:W-:Y:S01]  /*ec70*/  MUFU.EX2 R37, R7 ;  /* 0x0000000700257308 */ /* 0x0003e20000000800 */
[----:B0-----:R-:W-:Y:S04]  /*ec80*/  LDS R15, [R21+0x103c0] ;  /* 0x0103c000150f7984 */ /* 0x001fe80000000800 */
[----:B-1----:R-:W-:Y:S01]  /*ec90*/  LDS R7, [R21+0x10340] ;  /* 0x0103400015077984 */ /* 0x002fe20000000800 */
[----:B------:R-:W-:-:S03]  /*eca0*/  FADD R2, R2, R4 ;  /* 0x0000000402027221 */ /* 0x000fc60000000000 */
[----:B------:R-:W-:Y:S01]  /*ecb0*/  STL [R1+0x9e4], R45 ;  /* 0x0009e42d01007387 */ /* 0x000fe20000100800 */
[----:B----4-:R-:W-:Y:S01]  /*ecc0*/  FADD R14, R43, R44 ;  /* 0x0000002c2b0e7221 */ /* 0x010fe20000000000 */
[----:B---3--:R-:W-:Y:S02]  /*ecd0*/  FMNMX R22, R13, R22, !PT ;  /* 0x000000160d167209 */ /* 0x008fe40007800000 */
[----:B------:R-:W-:Y:S04]  /*ece0*/  LDS R13, [R21+0x10380] ;  /* 0x01038000150d7984 */ /* 0x000fe80000000800 */
[----:B------:R-:W-:Y:S06]  /*ecf0*/  BAR.SYNC.DEFER_BLOCKING 0x0 ;  /* 0x0000000000007b1d */ /* 0x000fec0000010000 */
[----:B------:R-:W0:Y:S04]  /*ed00*/  SHFL.BFLY PT, R17, R14, 0x2, 0x1f ;  /* 0x0c401f000e117f89 */ /* 0x000e2800000e0000 */
[----:B------:R-:W-:Y:S01]  /*ed10*/  STL [R1+0x9ec], R43 ;  /* 0x0009ec2b01007387 */ /* 0x000fe20000100800 */
[----:B------:R-:W-:-:S03]  /*ed20*/  FFMA R4, R48, c[0x0][0x188], -R22 ;  /* 0x0000620030047a23 */ /* 0x000fc60000000816 */
[----:B------:R-:W-:Y:S04]  /*ed30*/  STL [R1+0x9e8], R44 ;  /* 0x0009e82c01007387 */ /* 0x000fe80000100800 */
[----:B------:R-:W-:Y:S04]  /*ed40*/  STL [R1+0x4a0], R22 ;  /* 0x0004a01601007387 */ /* 0x000fe80000100800 */
[----:B------:R-:W3:Y:S01]  /*ed50*/  LDL R25, [R1+0x554] ;  /* 0x0005540001197983 */ /* 0x000ee20000100800 */
[----:B------:R-:W-:-:S03]  /*ed60*/  FMUL R18, R4, 1.4426950216293334961 ;  /* 0x3fb8aa3b04127820 */ /* 0x000fc60000400000 */
[----:B------:R1:W-:Y:S01]  /*ed70*/  @P0 STS [R60+0x10000], R2 ;  /* 0x010000023c000388 */ /* 0x0003e20000000800 */
[----:B------:R-:W-:Y:S02]  /*ed80*/  FFMA R4, R49, c[0x0][0x188], -R22 ;  /* 0x0000620031047a23 */ /* 0x000fe40000000816 */
[----:B-1----:R-:W-:Y:S01]  /*ed90*/  FADD R2, R6, R16 ;  /* 0x0000001006027221 */ /* 0x002fe20000000000 */
[----:B--2---:R-:W-:Y:S01]  /*eda0*/  FMNMX R16, R5, R20, !PT ;  /* 0x0000001405107209 */ /* 0x004fe20007800000 */
[----:B------:R-:W-:Y:S02]  /*edb0*/  FMUL R5, R4, 1.4426950216293334961 ;  /* 0x3fb8aa3b04057820 */ /* 0x000fe40000400000 */
[----:B0-----:R-:W-:Y:S02]  /*edc0*/  FADD R4, R14, R17 ;  /* 0x000000110e047221 */ /* 0x001fe40000000000 */
[--C-:B------:R-:W-:Y:S01]  /*edd0*/  FFMA R6, R50, c[0x0][0x188], -R16.reuse ;  /* 0x0000620032067a23 */ /* 0x100fe20000000810 */
[----:B------:R0:W-:Y:S01]  /*ede0*/  STL [R1+0x49c], R16 ;  /* 0x00049c1001007387 */ /* 0x0001e20000100800 */
[----:B------:R-:W-:-:S03]  /*edf0*/  FFMA R14, R51, c[0x0][0x188], -R16 ;  /* 0x00006200330e7a23 */ /* 0x000fc60000000810 */
[----:B------:R-:W2:Y:S01]  /*ee00*/  LDL R20, [R1+0x558] ;  /* 0x0005580001147983 */ /* 0x000ea20000100800 */
[----:B0-----:R-:W-:-:S06]  /*ee10*/  FMUL R16, R6, 1.4426950216293334961 ;  /* 0x3fb8aa3b06107820 */ /* 0x001fcc0000400000 */
[----:B------:R-:W0:Y:S01]  /*ee20*/  MUFU.EX2 R16, R16 ;  /* 0x0000001000107308 */ /* 0x000e220000000800 */
[----:B------:R-:W-:Y:S01]  /*ee30*/  FMNMX R60, R12, R19, !PT ;  /* 0x000000130c3c7209 */ /* 0x000fe20007800000 */
[----:B------:R-:W-:-:S06]  /*ee40*/  FMUL R14, R14, 1.4426950216293334961 ;  /* 0x3fb8aa3b0e0e7820 */ /* 0x000fcc0000400000 */
[----:B------:R1:W4:Y:S01]  /*ee50*/  MUFU.EX2 R23, R14 ;  /* 0x0000000e00177308 */ /* 0x0003220000000800 */
[----:B0-----:R-:W-:Y:S01]  /*ee60*/  STL [R1+0x500], R16 ;  /* 0x0005001001007387 */ /* 0x001fe20000100800 */
[----:B-1----:R-:W-:-:S03]  /*ee70*/  FADD R14, R0, R41 ;  /* 0x00000029000e7221 */ /* 0x002fc60000000000 */
[----:B------:R-:W-:Y:S04]  /*ee80*/  STL [R1+0x498], R60 ;  /* 0x0004983c01007387 */ /* 0x000fe80000100800 */
[----:B------:R-:W2:Y:S01]  /*ee90*/  LDL R0, [R1+0x55c] ;  /* 0x00055c0001007983 */ /* 0x000ea20000100800 */
[----:B------:R-:W-:Y:S02]  /*eea0*/  FFMA R12, R32, c[0x0][0x188], -R60 ;  /* 0x00006200200c7a23 */ /* 0x000fe4000000083c */
[----:B------:R-:W-:Y:S02]  /*eeb0*/  FADD R6, R28, R42 ;  /* 0x0000002a1c067221 */ /* 0x000fe40000000000 */
[----:B------:R-:W-:-:S03]  /*eec0*/  FMUL R19, R12, 1.4426950216293334961 ;  /* 0x3fb8aa3b0c137820 */ /* 0x000fc60000400000 */
[----:B------:R-:W0:Y:S01]  /*eed0*/  SHFL.BFLY PT, R16, R6, 0x2, 0x1f ;  /* 0x0c401f0006107f89 */ /* 0x000e2200000e0000 */
[----:B------:R-:W1:Y:S01]  /*eee0*/  MUFU.EX2 R22, R19 ;  /* 0x0000001300167308 */ /* 0x000e620000000800 */
[----:B------:R-:W-:-:S07]  /*eef0*/  FFMA R12, R33, c[0x0][0x188], -R60 ;  /* 0x00006200210c7a23 */ /* 0x000fce000000083c */
[----:B------:R1:W-:Y:S01]  /*ef00*/  MUFU.EX2 R36, R5 ;  /* 0x0000000500247308 */ /* 0x0003e20000000800 */
[----:B------:R-:W-:Y:S02]  /*ef10*/  FMUL R12, R12, 1.4426950216293334961 ;  /* 0x3fb8aa3b0c0c7820 */ /* 0x000fe40000400000 */
[----:B-1----:R-:W-:Y:S01]  /*ef20*/  FADD R5, R47, R29 ;  /* 0x0000001d2f057221 */ /* 0x002fe20000000000 */
[----:B------:R-:W-:Y:S04]  /*ef30*/  STL [R1+0x9d4], R41 ;  /* 0x0009d42901007387 */ /* 0x000fe80000100800 */
[----:B------:R-:W1:Y:S04]  /*ef40*/  SHFL.BFLY PT, R17, R5, 0x2, 0x1f ;  /* 0x0c401f0005117f89 */ /* 0x000e6800000e0000 */
[----:B----4-:R-:W-:Y:S04]  /*ef50*/  STL [R1+0x4fc], R23 ;  /* 0x0004fc1701007387 */ /* 0x010fe80000100800 */
[----:B------:R-:W-:Y:S04]  /*ef60*/  STL [R1+0x9d8], R60 ;  /* 0x0009d83c01007387 */ /* 0x000fe80000100800 */
[----:B------:R-:W-:Y:S01]  /*ef70*/  STL [R1+0x4f8], R22 ;  /* 0x0004f81601007387 */ /* 0x000fe20000100800 */
[----:B0-----:R-:W-:-:S02]  /*ef80*/  FADD R6, R6, R16 ;  /* 0x0000001006067221 */ /* 0x001fc40000000000 */
[----:B-1----:R-:W-:Y:S01]  /*ef90*/  FADD R5, R5, R17 ;  /* 0x0000001105057221 */ /* 0x002fe20000000000 */
[----:B---3--:R-:W-:-:S05]  /*efa0*/  FMNMX R25, R7, R25, !PT ;  /* 0x0000001907197209 */ /* 0x008fca0007800000 */
[--C-:B------:R-:W-:Y:S01]  /*efb0*/  FFMA R7, R34, c[0x0][0x188], -R25.reuse ;  /* 0x0000620022077a23 */ /* 0x100fe20000000819 */
[----:B------:R0:W-:Y:S01]  /*efc0*/  STL [R1+0x494], R25 ;  /* 0x0004941901007387 */ /* 0x0001e20000100800 */
[----:B------:R1:W-:Y:S02]  /*efd0*/  MUFU.EX2 R34, R12 ;  /* 0x0000000c00227308 */ /* 0x0003e40000000800 */
[----:B-1----:R-:W-:Y:S02]  /*efe0*/  FFMA R12, R35, c[0x0][0x188], -R25 ;  /* 0x00006200230c7a23 */ /* 0x002fe40000000819 */
[----:B0-----:R-:W0:Y:S01]  /*eff0*/  S2R R25, SR_TID.X ;  /* 0x0000000000197919 */ /* 0x001e220000002100 */
[----:B------:R-:W-:-:S03]  /*f000*/  FMUL R16, R7, 1.4426950216293334961 ;  /* 0x3fb8aa3b07107820 */ /* 0x000fc60000400000 */
[----:B------:R-:W1:Y:S01]  /*f010*/  SHFL.BFLY PT, R7, R2, 0x1, 0x1f ;  /* 0x0c201f0002077f89 */ /* 0x000e6200000e0000 */
[----:B--2---:R-:W-:-:S03]  /*f020*/  FMNMX R19, R13, R20, !PT ;  /* 0x000000140d137209 */ /* 0x004fc60007800000 */
[----:B------:R-:W2:Y:S02]  /*f030*/  LDL.LU R35, [R1+0x500] ;  /* 0x0005000001237983 */ /* 0x000ea40000300800 */
[----:B------:R-:W-:-:S04]  /*f040*/  FFMA R8, R8, c[0x0][0x188], -R19 ;  /* 0x0000620008087a23 */ /* 0x000fc80000000813 */
[----:B------:R-:W-:-:S04]  /*f050*/  FMUL R17, R8, 1.4426950216293334961 ;  /* 0x3fb8aa3b08117820 */ /* 0x000fc80000400000 */
[----:B------:R-:W3:Y:S01]  /*f060*/  MUFU.EX2 R20, R17 ;  /* 0x0000001100147308 */ /* 0x000ee20000000800 */
[----:B0-----:R-:W-:-:S04]  /*f070*/  SHF.R.U32.HI R51, RZ, 0x3, R25 ;  /* 0x00000003ff337819 */ /* 0x001fc80000011619 */
[----:B------:R-:W-:Y:S01]  /*f080*/  LOP3.LUT R51, R51, 0x4, RZ, 0xc0, !PT ;  /* 0x0000000433337812 */ /* 0x000fe200078ec0ff */
[----:B-1----:R-:W-:-:S03]  /*f090*/  FADD R2, R2, R7 ;  /* 0x0000000702027221 */ /* 0x002fc60000000000 */
[----:B------:R-:W-:Y:S01]  /*f0a0*/  IADD3 R51, R21, R51, RZ ;  /* 0x0000003315337210 */ /* 0x000fe20007ffe0ff */
[----:B------:R-:W-:Y:S01]  /*f0b0*/  STL [R1+0x490], R19 ;  /* 0x0004901301007387 */ /* 0x000fe20000100800 */
[----:B------:R-:W-:-:S03]  /*f0c0*/  FMNMX R0, R15, R0, !PT ;  /* 0x000000000f007209 */ /* 0x000fc60007800000 */
[----:B---3--:R-:W-:Y:S02]  /*f0d0*/  STL [R1+0x4d8], R20 ;  /* 0x0004d81401007387 */ /* 0x008fe40000100800 */
[----:B------:R-:W-:Y:S02]  /*f0e0*/  FFMA R7, R10, c[0x0][0x188], -R0 ;  /* 0x000062000a077a23 */ /* 0x000fe40000000800 */
[----:B------:R0:W-:Y:S04]  /*f0f0*/  @P0 STS [R51+0x10040], R2 ;  /* 0x0100400233000388 */ /* 0x0001e80000000800 */
[----:B------:R-:W-:Y:S04]  /*f100*/  STL [R1+0x29c], R0 ;  /* 0x00029c0001007387 */ /* 0x000fe80000100800 */
[----:B------:R1:W-:Y:S01]  /*f110*/  STL [R1+0x7e8], R0 ;  /* 0x0007e80001007387 */ /* 0x0003e20000100800 */
[----:B0-----:R-:W-:-:S02]  /*f120*/  FMUL R2, R7, 1.4426950216293334961 ;  /* 0x3fb8aa3b07027820 */ /* 0x001fc40000400000 */
[----:B------:R-:W-:Y:S02]  /*f130*/  FFMA R7, R11, c[0x0][0x188], -R0 ;  /* 0x000062000b077a23 */ /* 0x000fe40000000800 */
[----:B-1----:R-:W3:Y:S01]  /*f140*/  LDL.LU R0, [R1+0x294] ;  /* 0x0002940001007983 */ /* 0x002ee20000300800 */
[----:B------:R0:W1:Y:S03]  /*f150*/  MUFU.EX2 R27, R18 ;  /* 0x00000012001b7308 */ /* 0x0000660000000800 */
[----:B0-----:R-:W0:Y:S01]  /*f160*/  SHFL.BFLY PT, R18, R14, 0x2, 0x1f ;  /* 0x0c401f000e127f89 */ /* 0x001e2200000e0000 */
[----:B------:R-:W-:-:S04]  /*f170*/  FMUL R12, R12, 1.4426950216293334961 ;  /* 0x3fb8aa3b0c0c7820 */ /* 0x000fc80000400000 */
[----:B------:R4:W-:Y:S01]  /*f180*/  MUFU.EX2 R61, R16 ;  /* 0x00000010003d7308 */ /* 0x0009e20000000800 */
[----:B------:R-:W-:Y:S07]  /*f190*/  SHFL.BFLY PT, R13, R5, 0x1, 0x1f ;  /* 0x0c201f00050d7f89 */ /* 0x000fee00000e0000 */
[----:B------:R1:W0:Y:S01]  /*f1a0*/  MUFU.EX2 R33, R12 ;  /* 0x0000000c00217308 */ /* 0x0002220000000800 */
[----:B----4-:R-:W4:Y:S04]  /*f1b0*/  SHFL.BFLY PT, R16, R4, 0x1, 0x1f ;  /* 0x0c201f0004107f89 */ /* 0x010f2800000e0000 */
[----:B-1----:R-:W1:Y:S01]  /*f1c0*/  SHFL.BFLY PT, R12, R6, 0x1, 0x1f ;  /* 0x0c201f00060c7f89 */ /* 0x002e6200000e0000 */
[----:B0-----:R-:W-:-:S05]  /*f1d0*/  FADD R14, R14, R18 ;  /* 0x000000120e0e7221 */ /* 0x001fca0000000000 */
[----:B------:R-:W0:Y:S01]  /*f1e0*/  SHFL.BFLY PT, R8, R14, 0x1, 0x1f ;  /* 0x0c201f000e087f89 */ /* 0x000e2200000e0000 */
[----:B------:R-:W-:Y:S02]  /*f1f0*/  FFMA R9, R9, c[0x0][0x188], -R19 ;  /* 0x0000620009097a23 */ /* 0x000fe40000000813 */
[----:B------:R-:W-:Y:S02]  /*f200*/  FMUL R7, R7, 1.4426950216293334961 ;  /* 0x3fb8aa3b07077820 */ /* 0x000fe40000400000 */
[----:B------:R-:W-:Y:S01]  /*f210*/  FMUL R9, R9, 1.4426950216293334961 ;  /* 0x3fb8aa3b09097820 */ /* 0x000fe20000400000 */
[----:B------:R4:W-:Y:S08]  /*f220*/  MUFU.EX2 R21, R2 ;  /* 0x0000000200157308 */ /* 0x0009f00000000800 */
[----:B------:R0:W0:Y:S01]  /*f230*/  MUFU.EX2 R32, R9 ;  /* 0x0000000900207308 */ /* 0x0000220000000800 */
[----:B----4-:R-:W-:-:S02]  /*f240*/  FADD R2, R4, R16 ;  /* 0x0000001004027221 */ /* 0x010fc40000000000 */
[----:B------:R-:W-:-:S05]  /*f250*/  FADD R4, R5, R13 ;  /* 0x0000000d05047221 */ /* 0x000fca0000000000 */
[----:B------:R4:W4:Y:S01]  /*f260*/  MUFU.EX2 R25, R7 ;  /* 0x0000000700197308 */ /* 0x0009220000000800 */
[----:B-1----:R-:W-:Y:S02]  /*f270*/  FADD R5, R6, R12 ;  /* 0x0000000c06057221 */ /* 0x002fe40000000000 */
[----:B0-----:R-:W-:Y:S02]  /*f280*/  FADD R6, R14, R8 ;  /* 0x000000080e067221 */ /* 0x001fe40000000000 */
[----:B------:R-:W-:Y:S02]  /*f290*/  FADD R9, R31, R38 ;  /* 0x000000261f097221 */ /* 0x000fe40000000000 */
[----:B----4-:R-:W-:Y:S02]  /*f2a0*/  FADD R7, R24, R40 ;  /* 0x0000002818077221 */ /* 0x010fe40000000000 */
[----:B------:R-:W-:Y:S02]  /*f2b0*/  FADD R10, R30, R37 ;  /* 0x000000251e0a7221 */ /* 0x000fe40000000000 */
[----:B------:R-:W-:Y:S01]  /*f2c0*/  FADD R11, R27, R36 ;  /* 0x000000241b0b7221 */ /* 0x000fe20000000000 */
[----:B------:R-:W0:Y:S01]  /*f2d0*/  SHFL.BFLY PT, R15, R7, 0x2, 0x1f ;  /* 0x0c401f00070f7f89 */ /* 0x000e2200000e0000 */
[----:B------:R-:W-:-:S02]  /*f2e0*/  FADD R13, R22, R34 ;  /* 0x00000022160d7221 */ /* 0x000fc40000000000 */
[----:B------:R-:W-:Y:S01]  /*f2f0*/  FADD R14, R61, R33 ;  /* 0x000000213d0e7221 */ /* 0x000fe20000000000 */
[----:B------:R-:W1:Y:S01]  /*f300*/  SHFL.BFLY PT, R17, R9, 0x2, 0x1f ;  /* 0x0c401f0009117f89 */ /* 0x000e6200000e0000 */
[----:B------:R-:W-:-:S03]  /*f310*/  FADD R20, R20, R32 ;  /* 0x0000002014147221 */ /* 0x000fc60000000000 */
[----:B------:R-:W4:Y:S04]  /*f320*/  SHFL.BFLY PT, R18, R10, 0x2, 0x1f ;  /* 0x0c401f000a127f89 */ /* 0x000f2800000e0000 */
[----:B------:R0:W-:Y:S04]  /*f330*/  STL [R1+0x4d4], R21 ;  /* 0x0004d41501007387 */ /* 0x0001e80000100800 */
[----:B------:R-:W4:Y:S04]  /*f340*/  SHFL.BFLY PT, R19, R11, 0x2, 0x1f ;  /* 0x0c401f000b137f89 */ /* 0x000f2800000e0000 */
[----:B------:R-:W-:Y:S01]  /*f350*/  STL [R1+0x9dc], R40 ;  /* 0x0009dc2801007387 */ /* 0x000fe20000100800 */
[----:B0-----:R-:W-:-:S03]  /*f360*/  FADD R21, R21, R25 ;  /* 0x0000001915157221 */ /* 0x001fc60000000000 */
[----:B------:R-:W-:Y:S04]  /*f370*/  STL [R1+0x4d0], R25 ;  /* 0x0004d01901007387 */ /* 0x000fe80000100800 */
[----:B------:R-:W0:Y:S04]  /*f380*/  SHFL.BFLY PT, R24, R14, 0x2, 0x1f ;  /* 0x0c401f000e187f89 */ /* 0x000e2800000e0000 */
[----:B------:R-:W0:Y:S04]  /*f390*/  SHFL.BFLY PT, R25, R20, 0x2, 0x1f ;  /* 0x0c401f0014197f89 */ /* 0x000e2800000e0000 */
[----:B------:R-:W0:Y:S01]  /*f3a0*/  SHFL.BFLY PT, R26, R21, 0x2, 0x1f ;  /* 0x0c401f00151a7f89 */ /* 0x000e2200000e0000 */
[----:B------:R-:W-:-:S02]  /*f3b0*/  FADD R7, R7, R15 ;  /* 0x0000000f07077221 */ /* 0x000fc40000000000 */
[----:B-1----:R-:W-:Y:S01]  /*f3c0*/  FADD R9, R9, R17 ;  /* 0x0000001109097221 */ /* 0x002fe20000000000 */
[----:B------:R-:W-:Y:S01]  /*f3d0*/  @P0 STS [R51+0x10080], R2 ;  /* 0x0100800233000388 */ /* 0x000fe20000000800 */
[----:B----4-:R-:W-:Y:S02]  /*f3e0*/  FADD R10, R10, R18 ;  /* 0x000000120a0a7221 */ /* 0x010fe40000000000 */
[----:B------:R-:W-:Y:S01]  /*f3f0*/  FADD R11, R11, R19 ;  /* 0x000000130b0b7221 */ /* 0x000fe20000000000 */
[----:B------:R-:W1:Y:S04]  /*f400*/  SHFL.BFLY PT, R15, R7, 0x1, 0x1f ;  /* 0x0c201f00070f7f89 */ /* 0x000e6800000e0000 */
[----:B------:R-:W-:Y:S01]  /*f410*/  SHFL.BFLY PT, R17, R9, 0x1, 0x1f ;  /* 0x0c201f0009117f89 */ /* 0x000fe200000e0000 */
[----:B0-----:R-:W-:-:S03]  /*f420*/  FADD R14, R14, R24 ;  /* 0x000000180e0e7221 */ /* 0x001fc60000000000 */
[----:B------:R-:W-:Y:S01]  /*f430*/  SHFL.BFLY PT, R18, R10, 0x1, 0x1f ;  /* 0x0c201f000a127f89 */ /* 0x000fe200000e0000 */
[----:B------:R-:W-:-:S03]  /*f440*/  FADD R20, R20, R25 ;  /* 0x0000001914147221 */ /* 0x000fc60000000000 */
[----:B------:R-:W0:Y:S01]  /*f450*/  SHFL.BFLY PT, R19, R11, 0x1, 0x1f ;  /* 0x0c201f000b137f89 */ /* 0x000e2200000e0000 */
[----:B------:R-:W-:-:S03]  /*f460*/  FADD R21, R21, R26 ;  /* 0x0000001a15157221 */ /* 0x000fc60000000000 */
[----:B------:R-:W-:Y:S04]  /*f470*/  SHFL.BFLY PT, R24, R14, 0x1, 0x1f ;  /* 0x0c201f000e187f89 */ /* 0x000fe800000e0000 */
[----:B------:R-:W-:Y:S04]  /*f480*/  SHFL.BFLY PT, R25, R20, 0x1, 0x1f ;  /* 0x0c201f0014197f89 */ /* 0x000fe800000e0000 */
[----:B------:R-:W-:Y:S01]  /*f490*/  SHFL.BFLY PT, R26, R21, 0x1, 0x1f ;  /* 0x0c201f00151a7f89 */ /* 0x000fe200000e0000 */
[----:B-1----:R-:W-:-:S03]  /*f4a0*/  FADD R2, R7, R15 ;  /* 0x0000000f07027221 */ /* 0x002fc60000000000 */
[----:B------:R-:W-:Y:S04]  /*f4b0*/  @P0 STS [R51+0x100c0], R4 ;  /* 0x0100c00433000388 */ /* 0x000fe80000000800 */
[----:B------:R1:W-:Y:S04]  /*f4c0*/  @P0 STS [R51+0x10100], R5 ;  /* 0x0101000533000388 */ /* 0x0003e80000000800 */
[----:B------:R4:W-:Y:S01]  /*f4d0*/  @P0 STS [R51+0x10140], R6 ;  /* 0x0101400633000388 */ /* 0x0009e20000000800 */
[----:B0-----:R-:W-:-:S03]  /*f4e0*/  FADD R7, R11, R19 ;  /* 0x000000130b077221 */ /* 0x001fc60000000000 */
[----:B------:R-:W0:Y:S01]  /*f4f0*/  S2R R41, SR_TID.X ;  /* 0x0000000000297919 */ /* 0x000e220000002100 */
[----:B-1----:R-:W-:-:S03]  /*f500*/  FADD R5, R9, R17 ;  /* 0x0000001109057221 */ /* 0x002fc60000000000 */
[----:B------:R-:W-:Y:S01]  /*f510*/  @P0 STS [R51+0x10180], R2 ;  /* 0x0101800233000388 */ /* 0x000fe20000000800 */
[----:B----4-:R-:W-:-:S03]  /*f520*/  FADD R6, R10, R18 ;  /* 0x000000120a067221 */ /* 0x010fc60000000000 */
[----:B------:R-:W4:Y:S04]  /*f530*/  LDL.LU R50, [R1+0x51c] ;  /* 0x00051c0001327983 */ /* 0x000f280000300800 */
[----:B------:R-:W4:Y:S04]  /*f540*/  LDL R49, [R1+0x4c8] ;  /* 0x0004c80001317983 */ /* 0x000f280000100800 */
[----:B------:R-:W4:Y:S04]  /*f550*/  LDL.LU R48, [R1+0x520] ;  /* 0x0005200001307983 */ /* 0x000f280000300800 */
[----:B------:R-:W4:Y:S04]  /*f560*/  LDL R44, [R1+0x4c4] ;  /* 0x0004c400012c7983 */ /* 0x000f280000100800 */
[----:B------:R-:W4:Y:S04]  /*f570*/  LDL.LU R40, [R1+0x568] ;  /* 0x0005680001287983 */ /* 0x000f280000300800 */
[----:B------:R-:W4:Y:S04]  /*f580*/  LDL.LU R43, [R1+0x524] ;  /* 0x00052400012b7983 */ /* 0x000f280000300800 */
[----:B------:R-:W4:Y:S01]  /*f590*/  LDL R45, [R1+0x4c0] ;  /* 0x0004c000012d7983 */ /* 0x000f220000100800 */
[----:B--2---:R-:W-:-:S03]  /*f5a0*/  FADD R12, R35, R23 ;  /* 0x00000017230c7221 */ /* 0x004fc60000000000 */
[----:B------:R-:W-:Y:S04]  /*f5b0*/  SHFL.BFLY PT, R23, R13, 0x2, 0x1f ;  /* 0x0c401f000d177f89 */ /* 0x000fe800000e0000 */
[----:B------:R-:W1:Y:S01]  /*f5c0*/  SHFL.BFLY PT, R22, R12, 0x2, 0x1f ;  /* 0x0c401f000c167f89 */ /* 0x000e6200000e0000 */
[----:B---3--:R-:W-:-:S05]  /*f5d0*/  FADD R8, R0, R39 ;  /* 0x0000002700087221 */ /* 0x008fca0000000000 */
[----:B------:R-:W2:Y:S01]  /*f5e0*/  SHFL.BFLY PT, R16, R8, 0x2, 0x1f ;  /* 0x0c401f0008107f89 */ /* 0x000ea200000e0000 */
[----:B-1----:R-:W-:Y:S02]  /*f5f0*/  FADD R12, R12, R22 ;  /* 0x000000160c0c7221 */ /* 0x002fe40000000000 */
[----:B------:R-:W-:-:S03]  /*f600*/  FADD R13, R13, R23 ;  /* 0x000000170d0d7221 */ /* 0x000fc60000000000 */
[----:B------:R-:W1:Y:S04]  /*f610*/  SHFL.BFLY PT, R22, R12, 0x1, 0x1f ;  /* 0x0c201f000c167f89 */ /* 0x000e6800000e0000 */
[----:B------:R-:W-:Y:S01]  /*f620*/  SHFL.BFLY PT, R23, R13, 0x1, 0x1f ;  /* 0x0c201f000d177f89 */ /* 0x000fe200000e0000 */
[----:B--2---:R-:W-:-:S05]  /*f630*/  FADD R8, R8, R16 ;  /* 0x0000001008087221 */ /* 0x004fca0000000000 */
[----:B------:R-:W2:Y:S01]  /*f640*/  SHFL.BFLY PT, R16, R8, 0x1, 0x1f ;  /* 0x0c201f0008107f89 */ /* 0x000ea200000e0000 */
[----:B-1----:R-:W-:Y:S02]  /*f650*/  FADD R2, R12, R22 ;  /* 0x000000160c027221 */ /* 0x002fe40000000000 */
[----:B--2---:R-:W-:-:S05]  /*f660*/  FADD R4, R8, R16 ;  /* 0x0000001008047221 */ /* 0x004fca0000000000 */
[----:B------:R1:W-:Y:S04]  /*f670*/  @P0 STS [R51+0x101c0], R4 ;  /* 0x0101c00433000388 */ /* 0x0003e80000000800 */
[----:B------:R2:W-:Y:S04]  /*f680*/  @P0 STS [R51+0x10200], R5 ;  /* 0x0102000533000388 */ /* 0x0005e80000000800 */
[----:B------:R3:W-:Y:S01]  /*f690*/  @P0 STS [R51+0x10240], R6 ;  /* 0x0102400633000388 */ /* 0x0007e20000000800 */
[----:B-1----:R-:W-:-:S03]  /*f6a0*/  FADD R4, R13, R23 ;  /* 0x000000170d047221 */ /* 0x002fc60000000000 */
[----:B------:R1:W-:Y:S01]  /*f6b0*/  @P0 STS [R51+0x10280], R7 ;  /* 0x0102800733000388 */ /* 0x0003e20000000800 */
[----:B--2---:R-:W-:-:S03]  /*f6c0*/  FADD R5, R14, R24 ;  /* 0x000000180e057221 */ /* 0x004fc60000000000 */
[----:B------:R-:W-:Y:S01]  /*f6d0*/  @P0 STS [R51+0x102c0], R2 ;  /* 0x0102c00233000388 */ /* 0x000fe20000000800 */
[----:B---3--:R-:W-:-:S03]  /*f6e0*/  FADD R6, R20, R25 ;  /* 0x0000001914067221 */ /* 0x008fc60000000000 */
[----:B------:R-:W-:Y:S01]  /*f6f0*/  @P0 STS [R51+0x10300], R4 ;  /* 0x0103000433000388 */ /* 0x000fe20000000800 */
[----:B-1----:R-:W-:-:S03]  /*f700*/  FADD R7, R21, R26 ;  /* 0x0000001a15077221 */ /* 0x002fc60000000000 */
[----:B------:R-:W-:Y:S04]  /*f710*/  @P0 STS [R51+0x10340], R5 ;  /* 0x0103400533000388 */ /* 0x000fe80000000800 */
[----:B------:R-:W-:Y:S04]  /*f720*/  @P0 STS [R51+0x10380], R6 ;  /* 0x0103800633000388 */ /* 0x000fe80000000800 */
[----:B------:R0:W-:Y:S04]  /*f730*/  @P0 STS [R51+0x103c0], R7 ;  /* 0x0103c00733000388 */ /* 0x0001e80000000800 */
[----:B------:R-:W2:Y:S04]  /*f740*/  LDL.LU R13, [R1+0x2c0] ;  /* 0x0002c000010d7983 */ /* 0x000ea80000300800 */
[----:B------:R-:W3:Y:S01]  /*f750*/  LDL.LU R8, [R1+0x310] ;  /* 0x0003100001087983 */ /* 0x000ee20000300800 */
[----:B0-----:R-:W-:-:S03]  /*f760*/  LOP3.LUT R51, R41, 0x7f, RZ, 0xc0, !PT ;  /* 0x0000007f29337812 */ /* 0x001fc600078ec0ff */
[----:B------:R-:W-:Y:S06]  /*f770*/  BAR.SYNC.DEFER_BLOCKING 0x0 ;  /* 0x0000000000007b1d */ /* 0x000fec0000010000 */
[----:B------:R-:W3:Y:S04]  /*f780*/  LDL.LU R9, [R1+0x2c4] ;  /* 0x0002c40001097983 */ /* 0x000ee80000300800 */
[----:B------:R-:W0:Y:S04]  /*f790*/  LDS R2, [R51.X4+0x10000] ;  /* 0x0100000033027984 */ /* 0x000e280000004800 */
[----:B------:R-:W-:Y:S04]  /*f7a0*/  LDS R4, [R51.X4+0x10200] ;  /* 0x0102000033047984 */ /* 0x000fe80000004800 */
[----:B0-----:R-:W0:Y:S02]  /*f7b0*/  SHFL.BFLY PT, R5, R2, 0x1, 0x1f ;  /* 0x0c201f0002057f89 */ /* 0x001e2400000e0000 */
[----:B0-----:R-:W-:-:S02]  /*f7c0*/  FADD R2, R2, R5 ;  /* 0x0000000502027221 */ /* 0x001fc40000000000 */
[----:B------:R-:W3:Y:S04]  /*f7d0*/  LDL.LU R5, [R1+0x314] ;  /* 0x0003140001057983 */ /* 0x000ee80000300800 */
[----:B------:R-:W0:Y:S04]  /*f7e0*/  SHFL.BFLY PT, R6, R4, 0x1, 0x1f ;  /* 0x0c201f0004067f89 */ /* 0x000e2800000e0000 */
[----:B------:R-:W-:Y:S01]  /*f7f0*/  @!P1 STS [R51.X4+0x10000], R2 ;  /* 0x0100000233009388 */ /* 0x000fe20000004800 */
[----:B------:R-:W-:-:S03]  /*f800*/  SHF.L.U32 R26, R41, 0x1, RZ ;  /* 0x00000001291a7819 */ /* 0x000fc600000006ff */
[----:B------:R-:W3:Y:S01]  /*f810*/  LDL.LU R15, [R1+0x300] ;  /* 0x00030000010f7983 */ /* 0x000ee20000300800 */
[----:B0-----:R-:W-:Y:S01]  /*f820*/  FADD R6, R4, R6 ;  /* 0x0000000604067221 */ /* 0x001fe20000000000 */
[----:B------:R-:W-:Y:S02]  /*f830*/  LOP3.LUT R26, R26, 0x38, RZ, 0xc0, !PT ;  /* 0x000000381a1a7812 */ /* 0x000fe400078ec0ff */
[----:B------:R-:W3:Y:S04]  /*f840*/  LDL.LU R12, [R1+0x304] ;  /* 0x00030400010c7983 */ /* 0x000ee80000300800 */
[----:B------:R-:W-:Y:S04]  /*f850*/  @!P1 STS [R51.X4+0x10200], R6 ;  /* 0x0102000633009388 */ /* 0x000fe80000004800 */
[----:B------:R-:W-:Y:S01]  /*f860*/  BAR.SYNC.DEFER_BLOCKING 0x0 ;  /* 0x0000000000007b1d */ /* 0x000fe20000010000 */
[----:B----4-:R-:W-:-:S05]  /*f870*/  FADD R4, -R49, R50 ;  /* 0x0000003231047221 */ /* 0x010fca0000000100 */
[----:B------:R-:W4:Y:S04]  /*f880*/  LDL.LU R18, [R1+0x2f0] ;  /* 0x0002f00001127983 */ /* 0x000f280000300800 */
[----:B------:R-:W0:Y:S01]  /*f890*/  LDS R2, [R26+0x10000] ;  /* 0x010000001a027984 */ /* 0x000e220000000800 */
[----:B------:R-:W-:-:S03]  /*f8a0*/  FMUL R4, R4, 1.4426950216293334961 ;  /* 0x3fb8aa3b04047820 */ /* 0x000fc60000400000 */
[----:B------:R-:W4:Y:S01]  /*f8b0*/  LDL.LU R17, [R1+0x2f4] ;  /* 0x0002f40001117983 */ /* 0x000f220000300800 */
[----:B------:R1:W0:Y:S01]  /*f8c0*/  MUFU.EX2 R10, R4 ;  /* 0x00000004000a7308 */ /* 0x0002220000000800 */
[----:B------:R-:W-:Y:S02]  /*f8d0*/  FADD R7, -R45, R43 ;  /* 0x0000002b2d077221 */ /* 0x000fe40000000100 */
[----:B------:R-:W2:Y:S01]  /*f8e0*/  LDS R6, [R26+0x10040] ;  /* 0x010040001a067984 */ /* 0x000ea20000000800 */
[----:B-1----:R-:W-:-:S04]  /*f8f0*/  FADD R4, -R44, R48 ;  /* 0x000000302c047221 */ /* 0x002fc80000000100 */
[----:B------:R-:W-:Y:S02]  /*f900*/  FMUL R4, R4, 1.4426950216293334961 ;  /* 0x3fb8aa3b04047820 */ /* 0x000fe40000400000 */
[----:B0-----:R-:W-:-:S05]  /*f910*/  FFMA R40, R10, R40, R2 ;  /* 0x000000280a287223 */ /* 0x001fca0000000002 */
[----:B------:R-:W-:Y:S01]  /*f920*/  STL [R1+0x568], R40 ;  /* 0x0005682801007387 */ /* 0x000fe20000100800 */
[----:B------:R0:W1:Y:S03]  /*f930*/  MUFU.EX2 R2, R4 ;  /* 0x0000000400027308 */ /* 0x0000660000000800 */
[----:B------:R-:W4:Y:S04]  /*f940*/  LDL.LU R14, [R1+0x2e0] ;  /* 0x0002e000010e7983 */ /* 0x000f280000300800 */
[----:B------:R-:W4:Y:S04]  /*f950*/  LDL.LU R11, [R1+0x2e4] ;  /* 0x0002e400010b7983 */ /* 0x000f280000300800 */
[----:B------:R-:W4:Y:S04]  /*f960*/  LDL.LU R43, [R1+0x528] ;  /* 0x00052800012b7983 */ /* 0x000f280000300800 */
[----:B------:R-:W4:Y:S04]  /*f970*/  LDL R45, [R1+0x4bc] ;  /* 0x0004bc00012d7983 */ /* 0x000f280000100800 */
[----:B0-----:R-:W4:Y:S01]  /*f980*/  LDL.LU R4, [R1+0x2d0] ;  /* 0x0002d00001047983 */ /* 0x001f220000300800 */
[----:B--2---:R-:W-:-:S02]  /*f990*/  FMUL R13, R10, R13 ;  /* 0x0000000d0a0d7220 */ /* 0x004fc40000400000 */
[----:B---3--:R-:W-:-:S03]  /*f9a0*/  FMUL R8, R10, R8 ;  /* 0x000000080a087220 */ /* 0x008fc60000400000 */
[----:B------:R-:W-:Y:S01]  /*f9b0*/  STL [R1+0x40], R13 ;  /* 0x0000400d01007387 */ /* 0x000fe20000100800 */
[----:B------:R-:W-:-:S03]  /*f9c0*/  FMUL R9, R10, R9 ;  /* 0x000000090a097220 */ /* 0x000fc60000400000 */
[----:B------:R-:W0:Y:S04]  /*f9d0*/  LDS R13, [R26+0x10080] ;  /* 0x010080001a0d7984 */ /* 0x000e280000000800 */
[----:B------:R2:W-:Y:S04]  /*f9e0*/  STL [R1+0x44], R9 ;  /* 0x0000440901007387 */ /* 0x0005e80000100800 */
[----:B------:R3:W-:Y:S01]  /*f9f0*/  STL [R1+0x30], R8 ;  /* 0x0000300801007387 */ /* 0x0007e20000100800 */
[----:B--2---:R-:W-:-:S03]  /*fa00*/  FMUL R9, R10, R5 ;  /* 0x000000050a097220 */ /* 0x004fc60000400000 */
[----:B------:R-:W2:Y:S04]  /*fa10*/  LDL.LU R5, [R1+0x2d4] ;  /* 0x0002d40001057983 */ /* 0x000ea80000300800 */
[----:B---3--:R-:W3:Y:S04]  /*fa20*/  LDL.LU R8, [R1+0x2b0] ;  /* 0x0002b00001087983 */ /* 0x008ee80000300800 */
[----:B------:R0:W-:Y:S04]  /*fa30*/  STL [R1+0x34], R9 ;  /* 0x0000340901007387 */ /* 0x0001e80000100800 */
[----:B0-----:R-:W3:Y:S04]  /*fa40*/  LDL.LU R9, [R1+0x2b4] ;  /* 0x0002b40001097983 */ /* 0x001ee80000300800 */
[----:B------:R-:W3:Y:S01]  /*fa50*/  LDL.LU R16, [R1+0x2a0] ;  /* 0x0002a00001107983 */ /* 0x000ee20000300800 */
[----:B------:R-:W-:-:S03]  /*fa60*/  FMUL R20, R10, R15 ;  /* 0x0000000f0a147220 */ /* 0x000fc60000400000 */
[----:B------:R-:W3:Y:S01]  /*fa70*/  LDL.LU R15, [R1+0x2a4] ;  /* 0x0002a400010f7983 */ /* 0x000ee20000300800 */
[----:B------:R-:W-:-:S03]  /*fa80*/  FMUL R19, R10, R12 ;  /* 0x0000000c0a137220 */ /* 0x000fc60000400000 */
[----:B------:R-:W-:Y:S04]  /*fa90*/  STL [R1+0x20], R20 ;  /* 0x0000201401007387 */ /* 0x000fe80000100800 */
[----:B------:R-:W1:Y:S04]  /*faa0*/  LDL.LU R12, [R1+0x56c] ;  /* 0x00056c00010c7983 */ /* 0x000e680000300800 */
[----:B------:R0:W-:Y:S01]  /*fab0*/  STL [R1+0x24], R19 ;  /* 0x0000241301007387 */ /* 0x0001e20000100800 */
[----:B----4-:R-:W-:-:S05]  /*fac0*/  FMUL R18, R10, R18 ;  /* 0x000000120a127220 */ /* 0x010fca0000400000 */
[----:B------:R-:W-:Y:S01]  /*fad0*/  STL [R1+0x10], R18 ;  /* 0x0000101201007387 */ /* 0x000fe20000100800 */
[----:B------:R-:W-:-:S05]  /*fae0*/  FMUL R17, R10, R17 ;  /* 0x000000110a117220 */ /* 0x000fca0000400000 */
[----:B------:R-:W-:Y:S04]  /*faf0*/  STL [R1+0x14], R17 ;  /* 0x0000141101007387 */ /* 0x000fe80000100800 */
[----:B0-----:R-:W4:Y:S01]  /*fb00*/  LDL.LU R19, [R1+0x2c8] ;  /* 0x0002c80001137983 */ /* 0x001f220000300800 */
[C---:B------:R-:W-:Y:S02]  /*fb10*/  FMUL R14, R10.reuse, R14 ;  /* 0x0000000e0a0e7220 */ /* 0x040fe40000400000 */
[----:B------:R-:W-:-:S03]  /*fb20*/  FMUL R11, R10, R11 ;  /* 0x0000000b0a0b7220 */ /* 0x000fc60000400000 */
[----:B------:R0:W-:Y:S04]  /*fb30*/  STL [R1], R14 ;  /* 0x0000000e01007387 */ /* 0x0001e80000100800 */
[----:B0-----:R-:W4:Y:S01]  /*fb40*/  LDL.LU R14, [R1+0x2cc] ;  /* 0x0002cc00010e7983 */ /* 0x001f220000300800 */
[----:B------:R-:W-:-:S03]  /*fb50*/  FMUL R4, R10, R4 ;  /* 0x000000040a047220 */ /* 0x000fc60000400000 */
[----:B------:R0:W-:Y:S04]  /*fb60*/  STL [R1+0x4], R11 ;  /* 0x0000040b01007387 */ /* 0x0001e80000100800 */
[----:B0-----:R-:W4:Y:S04]  /*fb70*/  LDL.LU R11, [R1+0x318] ;  /* 0x00031800010b7983 */ /* 0x001f280000300800 */
[----:B------:R-:W-:Y:S01]  /*fb80*/  STL [R1+0x954], R4 ;  /* 0x0009540401007387 */ /* 0x000fe20000100800 */
[C---:B--2---:R-:W-:Y:S02]  /*fb90*/  FMUL R5, R10.reuse, R5 ;  /* 0x000000050a057220 */ /* 0x044fe40000400000 */
[----:B---3--:R-:W-:-:S03]  /*fba0*/  FMUL R8, R10, R8 ;  /* 0x000000080a087220 */ /* 0x008fc60000400000 */
[----:B------:R-:W-:Y:S04]  /*fbb0*/  STL [R1+0x958], R5 ;  /* 0x0009580501007387 */ /* 0x000fe80000100800 */
[----:B------:R0:W-:Y:S01]  /*fbc0*/  STL [R1+0x950], R8 ;  /* 0x0009500801007387 */ /* 0x0001e20000100800 */
[----:B------:R-:W-:-:S05]  /*fbd0*/  FMUL R9, R10, R9 ;  /* 0x000000090a097220 */ /* 0x000fca0000400000 */
[----:B------:R-:W-:Y:S04]  /*fbe0*/  STL [R1+0x95c], R9 ;  /* 0x00095c0901007387 */ /* 0x000fe80000100800 */
[----:B0-----:R-:W2:Y:S01]  /*fbf0*/  LDL.LU R8, [R1+0x31c] ;  /* 0x00031c0001087983 */ /* 0x001ea20000300800 */
[----:B------:R-:W-:-:S05]  /*fc00*/  FMUL R5, R10, R16 ;  /* 0x000000100a057220 */ /* 0x000fca0000400000 */
[----:B------:R0:W-:Y:S04]  /*fc10*/  STL [R1+0x50], R5 ;  /* 0x0000500501007387 */ /* 0x0001e80000100800 */
[----:B0-----:R-:W3:Y:S01]  /*fc20*/  LDL.LU R5, [R1+0x308] ;  /* 0x0003080001057983 */ /* 0x001ee20000300800 */
[----:B------:R-:W-:-:S05]  /*fc30*/  FMUL R4, R10, R15 ;  /* 0x0000000f0a047220 */ /* 0x000fca0000400000 */
[----:B------:R0:W-:Y:S01]  /*fc40*/  STL [R1+0x54], R4 ;  /* 0x0000540401007387 */ /* 0x0001e20000100800 */
[----:B-1----:R-:W-:Y:S02]  /*fc50*/  FFMA R12, R2, R12, R6 ;  /* 0x0000000c020c7223 */ /* 0x002fe40000000006 */
[----:B------:R-:W-:Y:S01]  /*fc60*/  FMUL R7, R7, 1.4426950216293334961 ;  /* 0x3fb8aa3b07077820 */ /* 0x000fe20000400000 */
[----:B0-----:R-:W3:Y:S04]  /*fc70*/  LDL.LU R4, [R1+0x30c] ;  /* 0x00030c0001047983 */ /* 0x001ee80000300800 */
[----:B------:R-:W3:Y:S04]  /*fc80*/  LDL.LU R18, [R1+0x2f8] ;  /* 0x0002f80001127983 */ /* 0x000ee80000300800 */
[----:B------:R-:W3:Y:S04]  /*fc90*/  LDL.LU R17, [R1+0x2fc] ;  /* 0x0002fc0001117983 */ /* 0x000ee80000300800 */
[----:B------:R-:W3:Y:S04]  /*fca0*/  LDL.LU R16, [R1+0x2e8] ;  /* 0x0002e80001107983 */ /* 0x000ee80000300800 */
[----:B------:R0:W-:Y:S01]  /*fcb0*/  STL [R1+0x56c], R12 ;  /* 0x00056c0c01007387 */ /* 0x0001e20000100800 */
[----:B------:R-:W-:-:S03]  /*fcc0*/  FADD R15, -R45, R43 ;  /* 0x0000002b2d0f7221 */ /* 0x000fc60000000100 */
[----:B------:R-:W3:Y:S04]  /*fcd0*/  LDL.LU R9, [R1+0x2ec] ;  /* 0x0002ec0001097983 */ /* 0x000ee80000300800 */
[----:B------:R-:W3:Y:S01]  /*fce0*/  LDL.LU R45, [R1+0x52c] ;  /* 0x00052c00012d7983 */ /* 0x000ee20000300800 */
[----:B0-----:R4:W0:Y:S03]  /*fcf0*/  MUFU.EX2 R12, R7 ;  /* 0x00000007000c7308 */ /* 0x0018260000000800 */
[----:B------:R-:W3:Y:S01]  /*fd00*/  LDL.LU R6, [R1+0x2d8] ;  /* 0x0002d80001067983 */ /* 0x000ee20000300800 */
[----:B----4-:R-:W-:-:S05]  /*fd10*/  FMUL R7, R2, R19 ;  /* 0x0000001302077220 */ /* 0x010fca0000400000 */
[----:B------:R1:W-:Y:S01]  /*fd20*/  STL [R1+0x48], R7 ;  /* 0x0000480701007387 */ /* 0x0003e20000100800 */
[----:B------:R-:W-:-:S03]  /*fd30*/  FMUL R10, R2, R14 ;  /* 0x0000000e020a7220 */ /* 0x000fc60000400000 */
[----:B------:R-:W4:Y:S04]  /*fd40*/  LDS R14, [R26+0x100c0] ;  /* 0x0100c0001a0e7984 */ /* 0x000f280000000800 */
[----:B------:R-:W-:Y:S01]  /*fd50*/  STL [R1+0x4c], R10 ;  /* 0x00004c0a01007387 */ /* 0x000fe20000100800 */
[----:B-1----:R-:W-:-:S05]  /*fd60*/  FMUL R7, R2, R11 ;  /* 0x0000000b02077220 */ /* 0x002fca0000400000 */
[----:B------:R1:W-:Y:S04]  /*fd70*/  STL [R1+0x38], R7 ;  /* 0x0000380701007387 */ /* 0x0003e80000100800 */
[----:B-1----:R-:W4:Y:S04]  /*fd80*/  LDL.LU R7, [R1+0x2dc] ;  /* 0x0002dc0001077983 */ /* 0x002f280000300800 */
[----:B------:R-:W4:Y:S01]  /*fd90*/  LDL.LU R10, [R1+0x2b8] ;  /* 0x0002b800010a7983 */ /* 0x000f220000300800 */
[----:B--2---:R-:W-:-:S05]  /*fda0*/  FMUL R8, R2, R8 ;  /* 0x0000000802087220 */ /* 0x004fca0000400000 */
[----:B------:R1:W-:Y:S04]  /*fdb0*/  STL [R1+0x3c], R8 ;  /* 0x00003c0801007387 */ /* 0x0003e80000100800 */
[----:B------:R-:W2:Y:S04]  /*fdc0*/  LDL.LU R11, [R1+0x2bc] ;  /* 0x0002bc00010b7983 */ /* 0x000ea80000300800 */
[----:B-1----:R-:W2:Y:S01]  /*fdd0*/  LDL.LU R8, [R1+0x2a8] ;  /* 0x0002a80001087983 */ /* 0x002ea20000300800 */
[----:B---3--:R-:W-:-:S03]  /*fde0*/  FMUL R20, R2, R5 ;  /* 0x0000000502147220 */ /* 0x008fc60000400000 */
[----:B------:R-:W3:Y:S04]  /*fdf0*/  LDL.LU R5, [R1+0x2ac] ;  /* 0x0002ac0001057983 */ /* 0x000ee80000300800 */
[----:B------:R-:W-:Y:S01]  /*fe00*/  STL [R1+0x28], R20 ;  /* 0x0000281401007387 */ /* 0x000fe20000100800 */
[----:B------:R-:W-:-:S03]  /*fe10*/  FMUL R19, R2, R4 ;  /* 0x0000000402137220 */ /* 0x000fc60000400000 */
[----:B------:R-:W0:Y:S04]  /*fe20*/  LDL.LU R4, [R1+0x570] ;  /* 0x0005700001047983 */ /* 0x000e280000300800 */
[----:B------:R1:W-:Y:S02]  /*fe30*/  STL [R1+0x2c], R19 ;  /* 0x00002c1301007387 */ /* 0x0003e40000100800 */
[C---:B-1----:R-:W-:Y:S02]  /*fe40*/  FMUL R19, R2.reuse, R18 ;  /* 0x0000001202137220 */ /* 0x042fe40000400000 */
[C---:B------:R-:W-:Y:S02]  /*fe50*/  FMUL R18, R2.reuse, R17 ;  /* 0x0000001102127220 */ /* 0x040fe40000400000 */
[C---:B------:R-:W-:Y:S01]  /*fe60*/  FMUL R17, R2.reuse, R16 ;  /* 0x0000001002117220 */ /* 0x040fe20000400000 */
[----:B------:R-:W-:Y:S01]  /*fe70*/  STL [R1+0x18], R19 ;  /* 0x0000181301007387 */ /* 0x000fe20000100800 */
[----:B------:R-:W-:-:S03]  /*fe80*/  FMUL R16, R2, R9 ;  /* 0x0000000902107220 */ /* 0x000fc60000400000 */
[----:B------:R-:W-:Y:S01]  /*fe90*/  STL [R1+0x1c], R18 ;  /* 0x00001c1201007387 */ /* 0x000fe20000100800 */
[----:B------:R-:W-:-:S03]  /*fea0*/  FMUL R6, R2, R6 ;  /* 0x0000000602067220 */ /* 0x000fc60000400000 */
[----:B------:R-:W3:Y:S04]  /*feb0*/  LDL.LU R24, [R1+0x120] ;  /* 0x0001200001187983 */ /* 0x000ee80000300800 */
[----:B------:R-:W-:Y:S04]  /*fec0*/  STL [R1+0x8], R17 ;  /* 0x0000081101007387 */ /* 0x000fe80000100800 */
[----:B------:R-:W3:Y:S04]  /*fed0*/  LDL.LU R9, [R1+0x124] ;  /* 0x0001240001097983 */ /* 0x000ee80000300800 */
[----:B------:R-:W-:Y:S04]  /*fee0*/  STL [R1+0xc], R16 ;  /* 0x00000c1001007387 */ /* 0x000fe80000100800 */
[----:B------:R-:W3:Y:S04]  /*fef0*/  LDL.LU R23, [R1+0x110] ;  /* 0x0001100001177983 */ /* 0x000ee80000300800 */
[----:B------:R1:W-:Y:S01]  /*ff00*/  STL [R1+0x960], R6 ;  /* 0x0009600601007387 */ /* 0x0003e20000100800 */
[----:B----4-:R-:W-:-:S02]  /*ff10*/  FMUL R7, R2, R7 ;  /* 0x0000000702077220 */ /* 0x010fc40000400000 */
[----:B------:R-:W-:-:S03]  /*ff20*/  FMUL R10, R2, R10 ;  /* 0x0000000a020a7220 */ /* 0x000fc60000400000 */
[----:B------:R-:W-:Y:S04]  /*ff30*/  STL [R1+0x964], R7 ;  /* 0x0009640701007387 */ /* 0x000fe80000100800 */
[----:B------:R-:W-:Y:S01]  /*ff40*/  STL [R1+0x968], R10 ;  /* 0x0009680a01007387 */ /* 0x000fe20000100800 */
[----:B--2---:R-:W-:-:S05]  /*ff50*/  FMUL R11, R2, R11 ;  /* 0x0000000b020b7220 */ /* 0x004fca0000400000 */
[----:B------:R2:W-:Y:S01]  /*ff60*/  STL [R1+0x96c], R11 ;  /* 0x00096c0b01007387 */ /* 0x0005e20000100800 */
[C---:B-1----:R-:W-:Y:S02]  /*ff70*/  FMUL R6, R2.reuse, R8 ;  /* 0x0000000802067220 */ /* 0x042fe40000400000 */
[----:B---3--:R-:W-:Y:S01]  /*ff80*/  FMUL R2, R2, R5 ;  /* 0x0000000502027220 */ /* 0x008fe20000400000 */
[----:B--2---:R-:W2:Y:S04]  /*ff90*/  LDL.LU R11, [R1+0x114] ;  /* 0x00011400010b7983 */ /* 0x004ea80000300800 */
[----:B------:R-:W-:Y:S04]  /*ffa0*/  STL [R1+0x58], R6 ;  /* 0x0000580601007387 */ /* 0x000fe80000100800 */
[----:B------:R-:W3:Y:S04]  /*ffb0*/  LDL.LU R22, [R1+0x100] ;  /* 0x0001000001167983 */ /* 0x000ee80000300800 */
[----:B------:R1:W-:Y:S04]  /*ffc0*/  STL [R1+0x5c], R2 ;  /* 0x00005c0201007387 */ /* 0x0003e80000100800 */
[----:B------:R-:W4:Y:S04]  /*ffd0*/  LDL.LU R21, [R1+0x104] ;  /* 0x0001040001157983 */ /* 0x000f280000300800 */
[----:B------:R-:W3:Y:S01]  /*ffe0*/  LDL.LU R20, [R1+0xf0] ;  /* 0x0000f00001147983 */ /* 0x000ee20000300800 */
[----:B-1----:R-:W-:-:S02]  /*fff0*/  FMUL R2, R15, 1.4426950216293334961 ;  /* 0x3fb8aa3b0f027820 */ /* 0x002fc40000400000 */
[----:B------:R-:W-:Y:S02]  /*10000*/  FADD R15, -R3, R45 ;  /* 0x0000002d030f7221 */ /* 0x000fe40000000100 */
[----:B------:R-:W3:Y:S04]  /*10010*/  LDL.LU R3, [R1+0x9f0] ;  /* 0x0009f00001037983 */ /* 0x000ee80000300800 */
[----:B------:R-:W3:Y:S01]  /*10020*/  LDL.LU R16, [R1+0xf4] ;  /* 0x0000f40001107983 */ /* 0x000ee20000300800 */
[C---:B0-----:R-:W-:Y:S02]  /*10030*/  FFMA R4, R12.reuse, R4, R13 ;  /* 0x000000040c047223 */ /* 0x041fe4000000000d */
[----:B------:R-:W-:-:S03]  /*10040*/  FMUL R6, R12, R24 ;  /* 0x000000180c067220 */ /* 0x000fc60000400000 */
[----:B------:R0:W-:Y:S04]  /*10050*/  STL [R1+0x570], R4 ;  /* 0x0005700401007387 */ /* 0x0001e80000100800 */
[----:B------:R-:W3:Y:S04]  /*10060*/  LDL.LU R8, [R1+0xe0] ;  /* 0x0000e00001087983 */ /* 0x000ee80000300800 */
[----:B------:R-:W3:Y:S04]  /*10070*/  LDL.LU R19, [R1+0xe4] ;  /* 0x0000e40001137983 */ /* 0x000ee80000300800 */
[----:B------:R-:W3:Y:S04]  /*10080*/  LDL.LU R5, [R1+0xd0] ;  /* 0x0000d00001057983 */ /* 0x000ee80000300800 */
[----:B0-----:R-:W3:Y:S04]  /*10090*/  LDL.LU R4, [R1+0xd4] ;  /* 0x0000d40001047983 */ /* 0x001ee80000300800 */
[----:B------:R-:W3:Y:S04]  /*100a0*/  LDL.LU R10, [R1+0xc0] ;  /* 0x0000c000010a7983 */ /* 0x000ee80000300800 */
[----:B------:R-:W3:Y:S04]  /*100b0*/  LDL.LU R7, [R1+0xc4] ;  /* 0x0000c40001077983 */ /* 0x000ee80000300800 */
[----:B------:R-:W3:Y:S04]  /*100c0*/  LDL.LU R18, [R1+0xb0] ;  /* 0x0000b00001127983 */ /* 0x000ee80000300800 */
[----:B------:R-:W3:Y:S01]  /*100d0*/  LDL.LU R17, [R1+0xb4] ;  /* 0x0000b40001117983 */ /* 0x000ee20000300800 */
[----:B------:R-:W-:-:S03]  /*100e0*/  FMUL R9, R12, R9 ;  /* 0x000000090c097220 */ /* 0x000fc60000400000 */
[----:B------:R0:W-:Y:S04]  /*100f0*/  STL [R1+0x974], R6 ;  /* 0x0009740601007387 */ /* 0x0001e80000100800 */
[----:B------:R-:W-:Y:S01]  /*10100*/  STL [R1+0x970], R9 ;  /* 0x0009700901007387 */ /* 0x000fe20000100800 */
[C---:B--2---:R-:W-:Y:S01]  /*10110*/  FMUL R11, R12.reuse, R11 ;  /* 0x0000000b0c0b7220 */ /* 0x044fe20000400000 */
[----:B------:R-:W1:Y:S01]  /*10120*/  MUFU.EX2 R2, R2 ;  /* 0x0000000200027308 */ /* 0x000e620000000800 */
[C---:B0-----:R-:W-:Y:S01]  /*10130*/  FMUL R6, R12.reuse, R23 ;  /* 0x000000170c067220 */ /* 0x041fe20000400000 */
[----:B------:R-:W0:Y:S04]  /*10140*/  LDS R13, [R26+0x10100] ;  /* 0x010100001a0d7984 */ /* 0x000e280000000800 */
[----:B------:R4:W-:Y:S04]  /*10150*/  STL [R1+0x978], R11 ;  /* 0x0009780b01007387 */ /* 0x0009e80000100800 */
[----:B------:R3:W-:Y:S01]  /*10160*/  STL [R1+0x110], R6 ;  /* 0x0001100601007387 */ /* 0x0007e20000100800 */
[----:B----4-:R-:W-:-:S02]  /*10170*/  FMUL R11, R12, R21 ;  /* 0x000000150c0b7220 */ /* 0x010fc40000400000 */
[----:B---3--:R-:W-:-:S05]  /*10180*/  FMUL R6, R12, R22 ;  /* 0x000000160c067220 */ /* 0x008fca0000400000 */
[----:B------:R2:W-:Y:S04]  /*10190*/  STL [R1+0x100], R6 ;  /* 0x0001000601007387 */ /* 0x0005e80000100800 */
[----:B------:R-:W-:Y:S01]  /*101a0*/  STL [R1+0x104], R11 ;  /* 0x0001040b01007387 */ /* 0x000fe20000100800 */
[----:B--2---:R-:W-:-:S03]  /*101b0*/  FMUL R6, R12, R16 ;  /* 0x000000100c067220 */ /* 0x004fc60000400000 */
[----:B------:R-:W1:Y:S01]  /*101c0*/  LDL.LU R16, [R1+0x574] ;  /* 0x0005740001107983 */ /* 0x000e620000300800 */
[C---:B------:R-:W-:Y:S02]  /*101d0*/  FMUL R9, R12.reuse, R20 ;  /* 0x000000140c097220 */ /* 0x040fe40000400000 */
[----:B------:R-:W-:-:S03]  /*101e0*/  FMUL R8, R12, R8 ;  /* 0x000000080c087220 */ /* 0x000fc60000400000 */
[----:B------:R2:W-:Y:S04]  /*101f0*/  STL [R1+0xf0], R9 ;  /* 0x0000f00901007387 */ /* 0x0005e80000100800 */
[----:B------:R3:W-:Y:S04]  /*10200*/  STL [R1+0xf4], R6 ;  /* 0x0000f40601007387 */ /* 0x0007e80000100800 */
[----:B------:R4:W-:Y:S01]  /*10210*/  STL [R1+0x97c], R8 ;  /* 0x00097c0801007387 */ /* 0x0009e20000100800 */
[C---:B--2---:R-:W-:Y:S02]  /*10220*/  FMUL R9, R12.reuse, R19 ;  /* 0x000000130c097220 */ /* 0x044fe40000400000 */
[----:B---3--:R-:W-:-:S03]  /*10230*/  FMUL R6, R12, R4 ;  /* 0x000000040c067220 */ /* 0x008fc60000400000 */
[----:B------:R2:W-:Y:S01]  /*10240*/  STL [R1+0xe4], R9 ;  /* 0x0000e40901007387 */ /* 0x0005e20000100800 */
[----:B----4-:R-:W-:-:S03]  /*10250*/  FMUL R8, R12, R5 ;  /* 0x000000050c087220 */ /* 0x010fc60000400000 */
[----:B------:R-:W3:Y:S04]  /*10260*/  LDL.LU R5, [R1+0x128] ;  /* 0x0001280001057983 */ /* 0x000ee80000300800 */
[----:B------:R4:W-:Y:S04]  /*10270*/  STL [R1+0xd0], R8 ;  /* 0x0000d00801007387 */ /* 0x0009e80000100800 */
[----:B------:R-:W3:Y:S01]  /*10280*/  LDL.LU R4, [R1+0x12c] ;  /* 0x00012c0001047983 */ /* 0x000ee20000300800 */
[----:B--2---:R-:W-:-:S03]  /*10290*/  FMUL R9, R12, R18 ;  /* 0x000000120c097220 */ /* 0x004fc60000400000 */
[----:B------:R2:W-:Y:S01]  /*102a0*/  STL [R1+0xd4], R6 ;  /* 0x0000d40601007387 */ /* 0x0005e20000100800 */
[----:B----4-:R-:W-:-:S03]  /*102b0*/  FMUL R8, R12, R10 ;  /* 0x0000000a0c087220 */ /* 0x010fc60000400000 */
[----:B------:R-:W4:Y:S01]  /*102c0*/  LDL.LU R10, [R1+0x118] ;  /* 0x00011800010a7983 */ /* 0x000f220000300800 */
[----:B--2---:R-:W-:-:S03]  /*102d0*/  FMUL R6, R12, R7 ;  /* 0x000000070c067220 */ /* 0x004fc60000400000 */
[----:B------:R2:W-:Y:S04]  /*102e0*/  STL [R1+0xc0], R8 ;  /* 0x0000c00801007387 */ /* 0x0005e80000100800 */
[----:B------:R-:W4:Y:S04]  /*102f0*/  LDL.LU R7, [R1+0x11c] ;  /* 0x00011c0001077983 */ /* 0x000f280000300800 */
[----:B------:R0:W-:Y:S01]  /*10300*/  STL [R1+0xc4], R6 ;  /* 0x0000c40601007387 */ /* 0x0001e20000100800 */
[----:B--2---:R-:W-:-:S03]  /*10310*/  FMUL R8, R12, R17 ;  /* 0x000000110c087220 */ /* 0x004fc60000400000 */
[----:B0-----:R-:W4:Y:S04]  /*10320*/  LDL.LU R6, [R1+0x108] ;  /* 0x0001080001067983 */ /* 0x001f280000300800 */
[----:B------:R0:W-:Y:S04]  /*10330*/  STL [R1+0xb0], R9 ;  /* 0x0000b00901007387 */ /* 0x0001e80000100800 */
[----:B0-----:R-:W4:Y:S04]  /*10340*/  LDL.LU R9, [R1+0x10c] ;  /* 0x00010c0001097983 */ /* 0x001f280000300800 */
[----:B------:R0:W-:Y:S04]  /*10350*/  STL [R1+0xb4], R8 ;  /* 0x0000b40801007387 */ /* 0x0001e80000100800 */
[----:B0-----:R-:W4:Y:S04]  /*10360*/  LDL.LU R8, [R1+0xf8] ;  /* 0x0000f80001087983 */ /* 0x001f280000300800 */
[----:B------:R-:W4:Y:S04]  /*10370*/  LDL.LU R11, [R1+0xfc] ;  /* 0x0000fc00010b7983 */ /* 0x000f280000300800 */
[----:B------:R-:W4:Y:S04]  /*10380*/  LDL.LU R24, [R1+0xe8] ;  /* 0x0000e80001187983 */ /* 0x000f280000300800 */
[----:B------:R-:W4:Y:S04]  /*10390*/  LDL.LU R23, [R1+0xec] ;  /* 0x0000ec0001177983 */ /* 0x000f280000300800 */
[----:B------:R-:W4:Y:S01]  /*103a0*/  LDL.LU R21, [R1+0xd8] ;  /* 0x0000d80001157983 */ /* 0x000f220000300800 */
[----:B-1----:R-:W-:-:S05]  /*103b0*/  FFMA R16, R2, R16, R14 ;  /* 0x0000001002107223 */ /* 0x002fca000000000e */
[----:B------:R0:W-:Y:S04]  /*103c0*/  STL [R1+0x574], R16 ;  /* 0x0005741001007387 */ /* 0x0001e80000100800 */
[----:B------:R-:W2:Y:S04]  /*103d0*/  LDL.LU R20, [R1+0xdc] ;  /* 0x0000dc0001147983 */ /* 0x000ea80000300800 */
[----:B------:R-:W2:Y:S04]  /*103e0*/  LDL.LU R19, [R1+0xc8] ;  /* 0x0000c80001137983 */ /* 0x000ea80000300800 */
[----:B------:R-:W2:Y:S01]  /*103f0*/  LDL.LU R18, [R1+0xcc] ;  /* 0x0000cc0001127983 */ /* 0x000ea20000300800 */
[----:B---3--:R-:W-:-:S05]  /*10400*/  FMUL R5, R2, R5 ;  /* 0x0000000502057220 */ /* 0x008fca0000400000 */
[----:B------:R-:W-:Y:S01]  /*10410*/  STL [R1+0x980], R5 ;  /* 0x0009800501007387 */ /* 0x000fe20000100800 */
[----:B------:R-:W-:-:S03]  /*10420*/  FMUL R4, R2, R4 ;  /* 0x0000000402047220 */ /* 0x000fc60000400000 */
[----:B------:R-:W3:Y:S04]  /*10430*/  LDL.LU R17, [R1+0xb8] ;  /* 0x0000b80001117983 */ /* 0x000ee80000300800 */
[----:B0-----:R-:W3:Y:S01]  /*10440*/  LDL.LU R16, [R1+0xbc] ;  /* 0x0000bc0001107983 */ /* 0x001ee20000300800 */
[----:B----4-:R-:W-:-:S03]  /*10450*/  FMUL R10, R2, R10 ;  /* 0x0000000a020a7220 */ /* 0x010fc60000400000 */
[----:B------:R0:W-:Y:S04]  /*10460*/  STL [R1+0x984], R4 ;  /* 0x0009840401007387 */ /* 0x0001e80000100800 */
[----:B------:R-:W-:Y:S04]  /*10470*/  STL [R1+0x988], R10 ;  /* 0x0009880a01007387 */ /* 0x000fe80000100800 */
[----:B------:R-:W4:Y:S01]  /*10480*/  LDL.LU R22, [R1+0x578] ;  /* 0x0005780001167983 */ /* 0x000f220000300800 */
[----:B------:R-:W-:-:S05]  /*10490*/  FMUL R7, R2, R7 ;  /* 0x0000000702077220 */ /* 0x000fca0000400000 */
[----:B------:R-:W-:Y:S01]  /*104a0*/  STL [R1+0x98c], R7 ;  /* 0x00098c0701007387 */ /* 0x000fe20000100800 */
[----:B------:R-:W-:-:S05]  /*104b0*/  FMUL R6, R2, R6 ;  /* 0x0000000602067220 */ /* 0x000fca0000400000 */
[----:B------:R1:W-:Y:S01]  /*104c0*/  STL [R1+0x990], R6 ;  /* 0x0009900601007387 */ /* 0x0003e20000100800 */
[----:B------:R-:W-:-:S05]  /*104d0*/  FMUL R9, R2, R9 ;  /* 0x0000000902097220 */ /* 0x000fca0000400000 */
[----:B------:R-:W-:Y:S01]  /*104e0*/  STL [R1+0x994], R9 ;  /* 0x0009940901007387 */ /* 0x000fe20000100800 */
[C---:B------:R-:W-:Y:S02]  /*104f0*/  FMUL R8, R2.reuse, R8 ;  /* 0x0000000802087220 */ /* 0x040fe40000400000 */
[----:B------:R-:W-:-:S03]  /*10500*/  FMUL R11, R2, R11 ;  /* 0x0000000b020b7220 */ /* 0x000fc60000400000 */
[----:B------:R-:W-:Y:S01]  /*10510*/  STL [R1+0x998], R8 ;  /* 0x0009980801007387 */ /* 0x000fe20000100800 */
[----:B0-----:R-:W-:-:S03]  /*10520*/  FMUL R4, R2, R24 ;  /* 0x0000001802047220 */ /* 0x001fc60000400000 */
[----:B------:R-:W-:Y:S04]  /*10530*/  STL [R1+0x99c], R11 ;  /* 0x00099c0b01007387 */ /* 0x000fe80000100800 */
[----:B------:R-:W4:Y:S04]  /*10540*/  LDL.LU R5, [R1+0xa0] ;  /* 0x0000a00001057983 */ /* 0x000f280000300800 */
[----:B------:R0:W-:Y:S01]  /*10550*/  STL [R1+0xe8], R4 ;  /* 0x0000e80401007387 */ /* 0x0001e20000100800 */
[----:B-1----:R-:W-:-:S03]  /*10560*/  FMUL R6, R2, R23 ;  /* 0x0000001702067220 */ /* 0x002fc60000400000 */
[----:B0-----:R-:W4:Y:S01]  /*10570*/  LDL.LU R4, [R1+0xa4] ;  /* 0x0000a40001047983 */ /* 0x001f220000300800 */
[----:B------:R-:W-:-:S03]  /*10580*/  FMUL R7, R2, R21 ;  /* 0x0000001502077220 */ /* 0x000fc60000400000 */
[----:B------:R2:W-:Y:S04]  /*10590*/  STL [R1+0xec], R6 ;  /* 0x0000ec0601007387 */ /* 0x0005e80000100800 */
[----:B------:R-:W4:Y:S04]  /*105a0*/  LDL.LU R11, [R1+0x90] ;  /* 0x00009000010b7983 */ /* 0x000f280000300800 */
[----:B------:R0:W-:Y:S04]  /*105b0*/  STL [R1+0xd8], R7 ;  /* 0x0000d80701007387 */ /* 0x0001e80000100800 */
[----:B------:R-:W4:Y:S01]  /*105c0*/  LDL.LU R8, [R1+0x94] ;  /* 0x0000940001087983 */ /* 0x000f220000300800 */
[----:B--2---:R-:W-:-:S02]  /*105d0*/  FMUL R6, R2, R20 ;  /* 0x0000001402067220 */ /* 0x004fc40000400000 */
[----:B0-----:R-:W-:-:S03]  /*105e0*/  FMUL R7, R2, R19 ;  /* 0x0000001302077220 */ /* 0x001fc60000400000 */
[----:B------:R0:W-:Y:S04]  /*105f0*/  STL [R1+0xdc], R6 ;  /* 0x0000dc0601007387 */ /* 0x0001e80000100800 */
[----:B------:R-:W2:Y:S04]  /*10600*/  LDL.LU R21, [R1+0x80] ;  /* 0x0000800001157983 */ /* 0x000ea80000300800 */
[----:B------:R-:W2:Y:S01]  /*10610*/  LDL.LU R20, [R1+0x84] ;  /* 0x0000840001147983 */ /* 0x000ea20000300800 */
[----:B0-----:R-:W-:-:S03]  /*10620*/  FMUL R6, R2, R18 ;  /* 0x0000001202067220 */ /* 0x001fc60000400000 */
[----:B------:R0:W-:Y:S04]  /*10630*/  STL [R1+0xc8], R7 ;  /* 0x0000c80701007387 */ /* 0x0001e80000100800 */
[----:B0-----:R-:W2:Y:S04]  /*10640*/  LDL.LU R7, [R1+0x330] ;  /* 0x0003300001077983 */ /* 0x001ea80000300800 */
[----:B------:R3:W-:Y:S04]  /*10650*/  STL [R1+0xcc], R6 ;  /* 0x0000cc0601007387 */ /* 0x0007e80000100800 */
[----:B------:R-:W2:Y:S04]  /*10660*/  LDL.LU R10, [R1+0x334] ;  /* 0x00033400010a7983 */ /* 0x000ea80000300800 */
[----:B------:R-:W2:Y:S04]  /*10670*/  LDL.LU R19, [R1+0x320] ;  /* 0x0003200001137983 */ /* 0x000ea80000300800 */
[----:B------:R-:W2:Y:S01]  /*10680*/  LDL.LU R18, [R1+0x324] ;  /* 0x0003240001127983 */ /* 0x000ea20000300800 */
[----:B------:R-:W-:-:S02]  /*10690*/  FMUL R12, R15, 1.4426950216293334961 ;  /* 0x3fb8aa3b0f0c7820 */ /* 0x000fc40000400000 */
[C---:B---3--:R-:W-:Y:S01]  /*106a0*/  FMUL R6, R2.reuse, R17 ;  /* 0x0000001102067220 */ /* 0x048fe20000400000 */
[----:B------:R-:W0:Y:S03]  /*106b0*/  LDS R15, [R26+0x10140] ;  /* 0x010140001a0f7984 */ /* 0x000e260000000800 */
[----:B------:R-:W4:Y:S01]  /*106c0*/  MUFU.EX2 R12, R12 ;  /* 0x0000000c000c7308 */ /* 0x000f220000000800 */
[----:B------:R-:W-:Y:S01]  /*106d0*/  FMUL R2, R2, R16 ;  /* 0x0000001002027220 */ /* 0x000fe20000400000 */
[----:B------:R1:W-:Y:S04]  /*106e0*/  STL [R1+0xb8], R6 ;  /* 0x0000b80601007387 */ /* 0x0003e80000100800 */
[----:B------:R-:W3:Y:S04]  /*106f0*/  LDL.LU R17, [R1+0x250] ;  /* 0x0002500001117983 */ /* 0x000ee80000300800 */
[----:B------:R-:W-:Y:S04]  /*10700*/  STL [R1+0xbc], R2 ;  /* 0x0000bc0201007387 */ /* 0x000fe80000100800 */
[----:B------:R-:W3:Y:S01]  /*10710*/  LDL.LU R16, [R1+0x254] ;  /* 0x0002540001107983 */ /* 0x000ee20000300800 */
[----:B----4-:R-:W-:-:S03]  /*10720*/  FFMA R22, R12, R22, R13 ;  /* 0x000000160c167223 */ /* 0x010fc6000000000d */
[----:B------:R-:W4:Y:S04]  /*10730*/  LDL.LU R9, [R1+0x240] ;  /* 0x0002400001097983 */ /* 0x000f280000300800 */
[----:B------:R-:W-:Y:S04]  /*10740*/  STL [R1+0x578], R22 ;  /* 0x0005781601007387 */ /* 0x000fe80000100800 */
[----:B-1----:R-:W4:Y:S01]  /*10750*/  LDL.LU R6, [R1+0x244] ;  /* 0x0002440001067983 */ /* 0x002f220000300800 */
[----:B------:R-:W-:-:S05]  /*10760*/  FMUL R5, R12, R5 ;  /* 0x000000050c057220 */ /* 0x000fca0000400000 */
[----:B------:R1:W-:Y:S01]  /*10770*/  STL [R1+0xa0], R5 ;  /* 0x0000a00501007387 */ /* 0x0003e20000100800 */
[----:B------:R-:W-:-:S03]  /*10780*/  FMUL R4, R12, R4 ;  /* 0x000000040c047220 */ /* 0x000fc60000400000 */
[----:B-1----:R-:W4:Y:S04]  /*10790*/  LDL.LU R5, [R1+0x230] ;  /* 0x0002300001057983 */ /* 0x002f280000300800 */
[----:B------:R1:W-:Y:S04]  /*107a0*/  STL [R1+0xa4], R4 ;  /* 0x0000a40401007387 */ /* 0x0003e80000100800 */
[----:B-1----:R-:W4:Y:S01]  /*107b0*/  LDL.LU R4, [R1+0x234] ;  /* 0x0002340001047983 */ /* 0x002f220000300800 */
[C---:B------:R-:W-:Y:S02]  /*107c0*/  FMUL R11, R12.reuse, R11 ;  /* 0x0000000b0c0b7220 */ /* 0x040fe40000400000 */
[----:B------:R-:W-:-:S03]  /*107d0*/  FMUL R8, R12, R8 ;  /* 0x000000080c087220 */ /* 0x000fc60000400000 */
[----:B------:R2:W-:Y:S04]  /*107e0*/  STL [R1+0x9a0], R11 ;  /* 0x0009a00b01007387 */ /* 0x0005e80000100800 */
[----:B------:R1:W-:Y:S04]  /*107f0*/  STL [R1+0x9a4], R8 ;  /* 0x0009a40801007387 */ /* 0x0003e80000100800 */
[----:B------:R-:W0:Y:S01]  /*10800*/  LDL.LU R13, [R1+0x57c] ;  /* 0x00057c00010d7983 */ /* 0x000e220000300800 */
[C---:B--2---:R-:W-:Y:S02]  /*10810*/  FMUL R11, R12.reuse, R21 ;  /* 0x000000150c0b7220 */ /* 0x044fe40000400000 */
[----:B-1----:R-:W-:-:S03]  /*10820*/  FMUL R8, R12, R20 ;  /* 0x000000140c087220 */ /* 0x002fc60000400000 */
[----:B------:R-:W-:Y:S04]  /*10830*/  STL [R1+0x80], R11 ;  /* 0x0000800b01007387 */ /* 0x000fe80000100800 */
[----:B------:R-:W-:Y:S01]  /*10840*/  STL [R1+0x84], R8 ;  /* 0x0000840801007387 */ /* 0x000fe20000100800 */
[----:B------:R-:W-:-:S05]  /*10850*/  FMUL R7, R12, R7 ;  /* 0x000000070c077220 */ /* 0x000fca0000400000 */
[----:B------:R1:W-:Y:S01]  /*10860*/  STL [R1+0x9a8], R7 ;  /* 0x0009a80701007387 */ /* 0x0003e20000100800 */
[C---:B------:R-:W-:Y:S02]  /*10870*/  FMUL R10, R12.reuse, R10 ;  /* 0x0000000a0c0a7220 */ /* 0x040fe40000400000 */
[C---:B-1----:R-:W-:Y:S02]  /*10880*/  FMUL R7, R12.reuse, R19 ;  /* 0x000000130c077220 */ /* 0x042fe40000400000 */
[C---:B------:R-:W-:Y:S01]  /*10890*/  FMUL R8, R12.reuse, R18 ;  /* 0x000000120c087220 */ /* 0x040fe20000400000 */
[----:B------:R-:W-:Y:S04]  /*108a0*/  STL [R1+0x9ac], R10 ;  /* 0x0009ac0a01007387 */ /* 0x000fe80000100800 */
[----:B------:R-:W-:Y:S04]  /*108b0*/  STL [R1+0x60], R7 ;  /* 0x0000600701007387 */ /* 0x000fe80000100800 */
[----:B------:R1:W-:Y:S04]  /*108c0*/  STL [R1+0x64], R8 ;  /* 0x0000640801007387 */ /* 0x0003e80000100800 */
[----:B-1----:R-:W2:Y:S01]  /*108d0*/  LDL.LU R8, [R1+0xa8] ;  /* 0x0000a80001087983 */ /* 0x002ea20000300800 */
[----:B---3--:R-:W-:-:S02]  /*108e0*/  FMUL R10, R12, R17 ;  /* 0x000000110c0a7220 */ /* 0x008fc40000400000 */
[----:B------:R-:W-:Y:S02]  /*108f0*/  FMUL R7, R12, R16 ;  /* 0x000000100c077220 */ /* 0x000fe40000400000 */
[----:B------:R-:W-:Y:S01]  /*10900*/  FADD R14, -R58, R59 ;  /* 0x0000003b3a0e7221 */ /* 0x000fe20000000100 */
[----:B------:R4:W-:Y:S03]  /*10910*/  STL [R1+0x250], R10 ;  /* 0x0002500a01007387 */ /* 0x0009e60000100800 */
[----:B------:R-:W-:Y:S01]  /*10920*/  FMUL R2, R14, 1.4426950216293334961 ;  /* 0x3fb8aa3b0e027820 */ /* 0x000fe20000400000 */
[----:B------:R-:W3:Y:S04]  /*10930*/  LDL.LU R11, [R1+0xac] ;  /* 0x0000ac00010b7983 */ /* 0x000ee80000300800 */
[----:B------:R1:W-:Y:S01]  /*10940*/  STL [R1+0x254], R7 ;  /* 0x0002540701007387 */ /* 0x0003e20000100800 */
[----:B----4-:R-:W-:-:S03]  /*10950*/  FMUL R10, R12, R9 ;  /* 0x000000090c0a7220 */ /* 0x010fc60000400000 */
[----:B------:R-:W4:Y:S01]  /*10960*/  LDL.LU R9, [R1+0x98] ;  /* 0x0000980001097983 */ /* 0x000f220000300800 */
[----:B------:R-:W0:Y:S03]  /*10970*/  MUFU.EX2 R2, R2 ;  /* 0x0000000200027308 */ /* 0x000e260000000800 */
[----:B------:R-:W0:Y:S01]  /*10980*/  LDS R14, [R26+0x10180] ;  /* 0x010180001a0e7984 */ /* 0x000e220000000800 */
[----:B-1----:R-:W-:-:S03]  /*10990*/  FMUL R7, R12, R6 ;  /* 0x000000060c077220 */ /* 0x002fc60000400000 */
[----:B------:R1:W-:Y:S04]  /*109a0*/  STL [R1+0x240], R10 ;  /* 0x0002400a01007387 */ /* 0x0003e80000100800 */
[----:B------:R-:W4:Y:S04]  /*109b0*/  LDL.LU R6, [R1+0x9c] ;  /* 0x00009c0001067983 */ /* 0x000f280000300800 */
[----:B------:R1:W-:Y:S04]  /*109c0*/  STL [R1+0x244], R7 ;  /* 0x0002440701007387 */ /* 0x0003e80000100800 */
[----:B-1----:R-:W4:Y:S01]  /*109d0*/  LDL.LU R10, [R1+0x88] ;  /* 0x00008800010a7983 */ /* 0x002f220000300800 */
[----:B------:R-:W-:-:S05]  /*109e0*/  FMUL R5, R12, R5 ;  /* 0x000000050c057220 */ /* 0x000fca0000400000 */
[----:B------:R-:W-:Y:S04]  /*109f0*/  STL [R1+0x230], R5 ;  /* 0x0002300501007387 */ /* 0x000fe80000100800 */
[----:B------:R-:W4:Y:S01]  /*10a00*/  LDL.LU R7, [R1+0x8c] ;  /* 0x00008c0001077983 */ /* 0x000f220000300800 */
[----:B------:R-:W-:-:S05]  /*10a10*/  FMUL R4, R12, R4 ;  /* 0x000000040c047220 */ /* 0x000fca0000400000 */
[----:B------:R1:W-:Y:S04]  /*10a20*/  STL [R1+0x234], R4 ;  /* 0x0002340401007387 */ /* 0x0003e80000100800 */
[----:B-1----:R-:W4:Y:S04]  /*10a30*/  LDL.LU R4, [R1+0x338] ;  /* 0x0003380001047983 */ /* 0x002f280000300800 */
[----:B------:R-:W4:Y:S04]  /*10a40*/  LDL.LU R5, [R1+0x33c] ;  /* 0x00033c0001057983 */ /* 0x000f280000300800 */
[----:B------:R-:W4:Y:S01]  /*10a50*/  LDL.LU R25, [R1+0x328] ;  /* 0x0003280001197983 */ /* 0x000f220000300800 */
[----:B0-----:R-:W-:-:S03]  /*10a60*/  FFMA R13, R2, R13, R15 ;  /* 0x0000000d020d7223 */ /* 0x001fc6000000000f */
[----:B------:R-:W4:Y:S04]  /*10a70*/  LDL.LU R20, [R1+0x32c] ;  /* 0x00032c0001147983 */ /* 0x000f280000300800 */
[----:B------:R-:W-:Y:S04]  /*10a80*/  STL [R1+0x57c], R13 ;  /* 0x00057c0d01007387 */ /* 0x000fe80000100800 */
[----:B------:R-:W4:Y:S04]  /*10a90*/  LDL.LU R24, [R1+0x258] ;  /* 0x0002580001187983 */ /* 0x000f280000300800 */
[----:B------:R-:W4:Y:S04]  /*10aa0*/  LDL.LU R19, [R1+0x25c] ;  /* 0x00025c0001137983 */ /* 0x000f280000300800 */
[----:B------:R-:W4:Y:S04]  /*10ab0*/  LDL.LU R18, [R1+0x248] ;  /* 0x0002480001127983 */ /* 0x000f280000300800 */
[----:B------:R-:W4:Y:S01]  /*10ac0*/  LDL.LU R17, [R1+0x24c] ;  /* 0x00024c0001117983 */ /* 0x000f220000300800 */
[----:B--2---:R-:W-:-:S03]  /*10ad0*/  FMUL R8, R2, R8 ;  /* 0x0000000802087220 */ /* 0x004fc60000400000 */
[----:B------:R-:W0:Y:S04]  /*10ae0*/  LDS R15, [R26+0x101c0] ;  /* 0x0101c0001a0f7984 */ /* 0x000e280000000800 */
[----:B------:R1:W-:Y:S04]  /*10af0*/  STL [R1+0x9b0], R8 ;  /* 0x0009b00801007387 */ /* 0x0003e80000100800 */
[----:B------:R-:W2:Y:S04]  /*10b00*/  LDL.LU R16, [R1+0x238] ;  /* 0x0002380001107983 */ /* 0x000ea80000300800 */
[----:B-1----:R-:W2:Y:S01]  /*10b10*/  LDL.LU R8, [R1+0x23c] ;  /* 0x00023c0001087983 */ /* 0x002ea20000300800 */
[----:B---3--:R-:W-:-:S02]  /*10b20*/  FMUL R11, R2, R11 ;  /* 0x0000000b020b7220 */ /* 0x008fc40000400000 */
[----:B----4-:R-:W-:-:S03]  /*10b30*/  FMUL R9, R2, R9 ;  /* 0x0000000902097220 */ /* 0x010fc60000400000 */
[----:B------:R-:W-:Y:S04]  /*10b40*/  STL [R1+0x9b4], R11 ;  /* 0x0009b40b01007387 */ /* 0x000fe80000100800 */
[----:B------:R-:W-:Y:S04]  /*10b50*/  STL [R1+0x9b8], R9 ;  /* 0x0009b80901007387 */ /* 0x000fe80000100800 */
[----:B------:R-:W3:Y:S01]  /*10b60*/  LDL.LU R23, [R1+0x580] ;  /* 0x0005800001177983 */ /* 0x000ee20000300800 */
[----:B------:R-:W-:-:S03]  /*10b70*/  FMUL R6, R2, R6 ;  /* 0x0000000602067220 */ /* 0x000fc60000400000 */
[----:B------:R-:W4:Y:S04]  /*10b80*/  LDL.LU R22, [R1+0x220] ;  /* 0x0002200001167983 */ /* 0x000f280000300800 */
[----:B------:R-:W3:Y:S01]  /*10b90*/  LDL.LU R21, [R1+0x224] ;  /* 0x0002240001157983 */ /* 0x000ee20000300800 */
[----:B------:R-:W-:-:S03]  /*10ba0*/  FMUL R10, R2, R10 ;  /* 0x0000000a020a7220 */ /* 0x000fc60000400000 */
[----:B------:R-:W-:Y:S04]  /*10bb0*/  STL [R1+0x9bc], R6 ;  /* 0x0009bc0601007387 */ /* 0x000fe80000100800 */
[----:B------:R-:W-:Y:S01]  /*10bc0*/  STL [R1+0x9c0], R10 ;  /* 0x0009c00a01007387 */ /* 0x000fe20000100800 */
[----:B------:R-:W-:-:S05]  /*10bd0*/  FMUL R7, R2, R7 ;  /* 0x0000000702077220 */ /* 0x000fca0000400000 */
[----:B------:R-:W-:Y:S01]  /*10be0*/  STL [R1+0x9c4], R7 ;  /* 0x0009c40701007387 */ /* 0x000fe20000100800 */
[C---:B------:R-:W-:Y:S02]  /*10bf0*/  FMUL R4, R2.reuse, R4 ;  /* 0x0000000402047220 */ /* 0x040fe40000400000 */
[----:B------:R-:W-:-:S03]  /*10c00*/  FMUL R5, R2, R5 ;  /* 0x0000000502057220 */ /* 0x000fc60000400000 */
[----:B------:R1:W-:Y:S04]  /*10c10*/  STL [R1+0x9c8], R4 ;  /* 0x0009c80401007387 */ /* 0x0003e80000100800 */
[----:B------:R0:W-:Y:S01]  /*10c20*/  STL [R1+0x9cc], R5 ;  /* 0x0009cc0501007387 */ /* 0x0001e20000100800 */
[----:B-1----:R-:W-:-:S03]  /*10c30*/  FMUL R4, R2, R20 ;  /* 0x0000001402047220 */ /* 0x002fc60000400000 */
[----:B------:R-:W4:Y:S01]  /*10c40*/  LDL.LU R20, [R1+0x210] ;  /* 0x0002100001147983 */ /* 0x000f220000300800 */
[----:B0-----:R-:W-:-:S05]  /*10c50*/  FMUL R5, R2, R25 ;  /* 0x0000001902057220 */ /* 0x001fca0000400000 */
[----:B------:R0:W-:Y:S01]  /*10c60*/  STL [R1+0x68], R5 ;  /* 0x0000680501007387 */ /* 0x0001e20000100800 */
[----:B------:R-:W-:-:S03]  /*10c70*/  FMUL R6, R2, R24 ;  /* 0x0000001802067220 */ /* 0x000fc60000400000 */
[----:B0-----:R-:W4:Y:S04]  /*10c80*/  LDL.LU R5, [R1+0x214] ;  /* 0x0002140001057983 */ /* 0x001f280000300800 */
[----:B------:R0:W-:Y:S04]  /*10c90*/  STL [R1+0x6c], R4 ;  /* 0x00006c0401007387 */ /* 0x0001e80000100800 */
[----:B------:R-:W4:Y:S01]  /*10ca0*/  LDL.LU R11, [R1+0x200] ;  /* 0x00020000010b7983 */ /* 0x000f220000300800 */
[----:B------:R-:W-:-:S03]  /*10cb0*/  FMUL R7, R2, R18 ;  /* 0x0000001202077220 */ /* 0x000fc60000400000 */
[----:B------:R-:W4:Y:S01]  /*10cc0*/  LDL.LU R10, [R1+0x204] ;  /* 0x00020400010a7983 */ /* 0x000f220000300800 */
[----:B0-----:R-:W-:-:S03]  /*10cd0*/  FMUL R4, R2, R19 ;  /* 0x0000001302047220 */ /* 0x001fc60000400000 */
[----:B------:R0:W-:Y:S04]  /*10ce0*/  STL [R1+0x258], R6 ;  /* 0x0002580601007387 */ /* 0x0001e80000100800 */
[----:B------:R-:W4:Y:S04]  /*10cf0*/  LDL.LU R19, [R1+0x1f0] ;  /* 0x0001f00001137983 */ /* 0x000f280000300800 */
[----:B------:R1:W-:Y:S01]  /*10d00*/  STL [R1+0x25c], R4 ;  /* 0x00025c0401007387 */ /* 0x0003e20000100800 */
[----:B0-----:R-:W-:-:S03]  /*10d10*/  FMUL R6, R2, R17 ;  /* 0x0000001102067220 */ /* 0x001fc60000400000 */
[----:B-1----:R-:W4:Y:S04]  /*10d20*/  LDL.LU R4, [R1+0x1f4] ;  /* 0x0001f40001047983 */ /* 0x002f280000300800 */
[----:B------:R-:W-:Y:S04]  /*10d30*/  STL [R1+0x248], R7 ;  /* 0x0002480701007387 */ /* 0x000fe80000100800 */
[----:B------:R-:W4:Y:S04]  /*10d40*/  LDL.LU R18, [R1+0x1e0] ;  /* 0x0001e00001127983 */ /* 0x000f280000300800 */
[----:B------:R2:W-:Y:S04]  /*10d50*/  STL [R1+0x24c], R6 ;  /* 0x00024c0601007387 */ /* 0x0005e80000100800 */
[----:B------:R-:W4:Y:S01]  /*10d60*/  LDL.LU R9, [R1+0x1e4] ;  /* 0x0001e40001097983 */ /* 0x000f220000300800 */
[----:B--2---:R-:W-:-:S02]  /*10d70*/  FMUL R6, R2, R16 ;  /* 0x0000001002067220 */ /* 0x004fc40000400000 */
[----:B------:R-:W-:-:S03]  /*10d80*/  FMUL R2, R2, R8 ;  /* 0x0000000802027220 */ /* 0x000fc60000400000 */
[----:B------:R-:W-:Y:S04]  /*10d90*/  STL [R1+0x238], R6 ;  /* 0x0002380601007387 */ /* 0x000fe80000100800 */
[----:B------:R-:W2:Y:S04]  /*10da0*/  LDL.LU R17, [R1+0x1d0] ;  /* 0x0001d00001117983 */ /* 0x000ea80000300800 */
[----:B------:R0:W-:Y:S04]  /*10db0*/  STL [R1+0x23c], R2 ;  /* 0x00023c0201007387 */ /* 0x0001e80000100800 */
[----:B------:R-:W2:Y:S01]  /*10dc0*/  LDL.LU R8, [R1+0x1d4] ;  /* 0x0001d40001087983 */ /* 0x000ea20000300800 */
[----:B------:R-:W-:-:S02]  /*10dd0*/  FADD R12, -R56, R57 ;  /* 0x00000039380c7221 */ /* 0x000fc40000000100 */
[----:B------:R-:W-:Y:S01]  /*10de0*/  FADD R13, -R54, R55 ;  /* 0x00000037360d7221 */ /* 0x000fe20000000100 */
[----:B------:R-:W2:Y:S01]  /*10df0*/  LDL.LU R16, [R1+0x1c0] ;  /* 0x0001c00001107983 */ /* 0x000ea20000300800 */
[----:B------:R-:W-:-:S06]  /*10e00*/  FMUL R12, R12, 1.4426950216293334961 ;  /* 0x3fb8aa3b0c0c7820 */ /* 0x000fcc0000400000 */
[----:B------:R-:W3:Y:S01]  /*10e10*/  MUFU.EX2 R12, R12 ;  /* 0x0000000c000c7308 */ /* 0x000ee20000000800 */
[----:B0-----:R-:W-:Y:S02]  /*10e20*/  FMUL R2, R13, 1.4426950216293334961 ;  /* 0x3fb8aa3b0d027820 */ /* 0x001fe40000400000 */
[C---:B---3--:R-:W-:Y:S02]  /*10e30*/  FFMA R23, R12.reuse, R23, R14 ;  /* 0x000000170c177223 */ /* 0x048fe4000000000e */
[C---:B----4-:R-:W-:Y:S02]  /*10e40*/  FMUL R6, R12.reuse, R22 ;  /* 0x000000160c067220 */ /* 0x050fe40000400000 */
[C---:B------:R-:W-:Y:S01]  /*10e50*/  FMUL R13, R12.reuse, R21 ;  /* 0x000000150c0d7220 */ /* 0x040fe20000400000 */
[----:B------:R-:W-:Y:S04]  /*10e60*/  STL [R1+0x580], R23 ;  /* 0x0005801701007387 */ /* 0x000fe80000100800 */
[----:B------:R-:W3:Y:S04]  /*10e70*/  LDL.LU R7, [R1+0x1c4] ;  /* 0x0001c40001077983 */ /* 0x000ee80000300800 */
[----:B------:R0:W-:Y:S04]  /*10e80*/  STL [R1+0x220], R6 ;  /* 0x0002200601007387 */ /* 0x0001e80000100800 */
[----:B0-----:R-:W4:Y:S04]  /*10e90*/  LDL.LU R6, [R1+0x1b0] ;  /* 0x0001b00001067983 */ /* 0x001f280000300800 */
[----:B------:R0:W-:Y:S01]  /*10ea0*/  STL [R1+0x224], R13 ;  /* 0x0002240d01007387 */ /* 0x0001e20000100800 */
[----:B------:R-:W-:-:S02]  /*10eb0*/  FMUL R14, R12, R20 ;  /* 0x000000140c0e7220 */ /* 0x000fc40000400000 */
[C---:B0-----:R-:W-:Y:S02]  /*10ec0*/  FMUL R13, R12.reuse, R5 ;  /* 0x000000050c0d7220 */ /* 0x041fe40000400000 */
[----:B------:R-:W4:Y:S04]  /*10ed0*/  LDL.LU R5, [R1+0x1b4] ;  /* 0x0001b40001057983 */ /* 0x000f280000300800 */
[----:B------:R0:W-:Y:S04]  /*10ee0*/  STL [R1+0x210], R14 ;  /* 0x0002100e01007387 */ /* 0x0001e80000100800 */
[----:B------:R1:W-:Y:S01]  /*10ef0*/  STL [R1+0x214], R13 ;  /* 0x0002140d01007387 */ /* 0x0003e20000100800 */
[----:B0-----:R-:W-:-:S03]  /*10f00*/  FMUL R14, R12, R11 ;  /* 0x0000000b0c0e7220 */ /* 0x001fc60000400000 */
[----:B------:R-:W4:Y:S01]  /*10f10*/  LDL.LU R11, [R1+0x584] ;  /* 0x00058400010b7983 */ /* 0x000f220000300800 */
[----:B-1----:R-:W-:-:S03]  /*10f20*/  FMUL R13, R12, R10 ;  /* 0x0000000a0c0d7220 */ /* 0x002fc60000400000 */
[----:B------:R0:W-:Y:S04]  /*10f30*/  STL [R1+0x200], R14 ;  /* 0x0002000e01007387 */ /* 0x0001e80000100800 */
[----:B------:R-:W4:Y:S04]  /*10f40*/  LDL.LU R10, [R1+0x228] ;  /* 0x00022800010a7983 */ /* 0x000f280000300800 */
[----:B------:R1:W-:Y:S01]  /*10f50*/  STL [R1+0x204], R13 ;  /* 0x0002040d01007387 */ /* 0x0003e20000100800 */
[C---:B0-----:R-:W-:Y:S02]  /*10f60*/  FMUL R14, R12.reuse, R19 ;  /* 0x000000130c0e7220 */ /* 0x041fe40000400000 */
[----:B-1----:R-:W-:-:S02]  /*10f70*/  FMUL R13, R12, R4 ;  /* 0x000000040c0d7220 */ /* 0x002fc40000400000 */
[----:B------:R-:W4:Y:S01]  /*10f80*/  LDL.LU R4, [R1+0x22c] ;  /* 0x00022c0001047983 */ /* 0x000f220000300800 */
[----:B------:R-:W-:-:S03]  /*10f90*/  FMUL R19, R12, R18 ;  /* 0x000000120c137220 */ /* 0x000fc60000400000 */
[----:B------:R0:W-:Y:S01]  /*10fa0*/  STL [R1+0x1f0], R14 ;  /* 0x0001f00e01007387 */ /* 0x0001e20000100800 */
[----:B------:R-:W-:-:S03]  /*10fb0*/  FMUL R18, R12, R9 ;  /* 0x000000090c127220 */ /* 0x000fc60000400000 */
[----:B0-----:R-:W4:Y:S04]  /*10fc0*/  LDL.LU R14, [R1+0x218] ;  /* 0x00021800010e7983 */ /* 0x001f280000300800 */
[----:B------:R0:W-:Y:S04]  /*10fd0*/  STL [R1+0x1f4], R13 ;  /* 0x0001f40d01007387 */ /* 0x0001e80000100800 */
[----:B0-----:R-:W4:Y:S04]  /*10fe0*/  LDL.LU R13, [R1+0x21c] ;  /* 0x00021c00010d7983 */ /* 0x001f280000300800 */
[----:B------:R-:W-:Y:S04]  /*10ff0*/  STL [R1+0x1e0], R19 ;  /* 0x0001e01301007387 */ /* 0x000fe80000100800 */
[----:B------:R-:W4:Y:S04]  /*11000*/  LDL.LU R9, [R1+0x208] ;  /* 0x0002080001097983 */ /* 0x000f280000300800 */
[----:B------:R2:W-:Y:S02]  /*11010*/  STL [R1+0x1e4], R18 ;  /* 0x0001e41201007387 */ /* 0x0005e40000100800 */
[----:B--2---:R-:W-:-:S02]  /*11020*/  FMUL R18, R12, R17 ;  /* 0x000000110c127220 */ /* 0x004fc40000400000 */
[C---:B------:R-:W-:Y:S02]  /*11030*/  FMUL R17, R12.reuse, R8 ;  /* 0x000000080c117220 */ /* 0x040fe40000400000 */
[----:B------:R-:W2:Y:S04]  /*11040*/  LDL.LU R8, [R1+0x20c] ;  /* 0x00020c0001087983 */ /* 0x000ea80000300800 */
[----:B------:R0:W-:Y:S04]  /*11050*/  STL [R1+0x1d0], R18 ;  /* 0x0001d01201007387 */ /* 0x0001e80000100800 */
[----:B------:R-:W2:Y:S04]  /*11060*/  LDL.LU R19, [R1+0x1f8] ;  /* 0x0001f80001137983 */ /* 0x000ea80000300800 */
[----:B------:R1:W-:Y:S04]  /*11070*/  STL [R1+0x1d4], R17 ;  /* 0x0001d41101007387 */ /* 0x0003e80000100800 */
[----:B0-----:R-:W2:Y:S01]  /*11080*/  LDL.LU R18, [R1+0x1fc] ;  /* 0x0001fc0001127983 */ /* 0x001ea20000300800 */
[----:B------:R-:W0:Y:S01]  /*11090*/  MUFU.EX2 R2, R2 ;  /* 0x0000000200027308 */ /* 0x000e220000000800 */
[----:B------:R-:W-:-:S05]  /*110a0*/  FMUL R16, R12, R16 ;  /* 0x000000100c107220 */ /* 0x000fca0000400000 */
[----:B------:R0:W-:Y:S04]  /*110b0*/  STL [R1+0x1c0], R16 ;  /* 0x0001c01001007387 */ /* 0x0001e80000100800 */
[----:B-1----:R-:W2:Y:S01]  /*110c0*/  LDL.LU R17, [R1+0x1e8] ;  /* 0x0001e80001117983 */ /* 0x002ea20000300800 */
[----:B---3--:R-:W-:-:S05]  /*110d0*/  FMUL R7, R12, R7 ;  /* 0x000000070c077220 */ /* 0x008fca0000400000 */
[----:B------:R1:W-:Y:S04]  /*110e0*/  STL [R1+0x1c4], R7 ;  /* 0x0001c40701007387 */ /* 0x0003e80000100800 */
[----:B0-----:R-:W3:Y:S01]  /*110f0*/  LDL.LU R16, [R1+0x1ec] ;  /* 0x0001ec0001107983 */ /* 0x001ee20000300800 */
[----:B----4-:R-:W-:-:S05]  /*11100*/  FMUL R6, R12, R6 ;  /* 0x000000060c067220 */ /* 0x010fca0000400000 */
[----:B------:R0:W-:Y:S04]  /*11110*/  STL [R1+0x1b0], R6 ;  /* 0x0001b00601007387 */ /* 0x0001e80000100800 */
[----:B-1----:R-:W4:Y:S01]  /*11120*/  LDL.LU R7, [R1+0x1d8] ;  /* 0x0001d80001077983 */ /* 0x002f220000300800 */
[----:B------:R-:W-:-:S05]  /*11130*/  FMUL R5, R12, R5 ;  /* 0x000000050c057220 */ /* 0x000fca0000400000 */
[----:B------:R1:W-:Y:S04]  /*11140*/  STL [R1+0x1b4], R5 ;  /* 0x0001b40501007387 */ /* 0x0003e80000100800 */
[----:B0-----:R-:W4:Y:S04]  /*11150*/  LDL.LU R6, [R1+0x1dc] ;  /* 0x0001dc0001067983 */ /* 0x001f280000300800 */
[----:B-1----:R-:W4:Y:S01]  /*11160*/  LDL.LU R5, [R1+0x1c8] ;  /* 0x0001c80001057983 */ /* 0x002f220000300800 */
[----:B------:R-:W-:-:S05]  /*11170*/  FFMA R11, R2, R11, R15 ;  /* 0x0000000b020b7223 */ /* 0x000fca000000000f */
[----:B------:R0:W-:Y:S02]  /*11180*/  STL [R1+0x584], R11 ;  /* 0x0005840b01007387 */ /* 0x0001e40000100800 */
[C---:B0-----:R-:W-:Y:S02]  /*11190*/  FMUL R11, R2.reuse, R10 ;  /* 0x0000000a020b7220 */ /* 0x041fe40000400000 */
[C---:B------:R-:W-:Y:S02]  /*111a0*/  FMUL R10, R2.reuse, R4 ;  /* 0x00000004020a7220 */ /* 0x040fe40000400000 */
[----:B------:R-:W4:Y:S04]  /*111b0*/  LDL.LU R4, [R1+0x1cc] ;  /* 0x0001cc0001047983 */ /* 0x000f280000300800 */
[----:B------:R-:W-:Y:S04]  /*111c0*/  STL [R1+0x228], R11 ;  /* 0x0002280b01007387 */ /* 0x000fe80000100800 */
[----:B------:R-:W4:Y:S01]  /*111d0*/  LDL.LU R15, [R1+0x1b8] ;  /* 0x0001b800010f7983 */ /* 0x000f220000300800 */
[----:B------:R-:W-:-:S03]  /*111e0*/  FMUL R20, R2, R14 ;  /* 0x0000000e02147220 */ /* 0x000fc60000400000 */
[----:B------:R0:W-:Y:S04]  /*111f0*/  STL [R1+0x22c], R10 ;  /* 0x00022c0a01007387 */ /* 0x0001e80000100800 */
[----:B0-----:R-:W4:Y:S01]  /*11200*/  LDL.64 R10, [R1+0x6a0] ;  /* 0x0006a000010a7983 */ /* 0x001f220000100a00 */
[----:B------:R-:W-:-:S03]  /*11210*/  FMUL R12, R2, R13 ;  /* 0x0000000d020c7220 */ /* 0x000fc60000400000 */
[----:B------:R-:W4:Y:S04]  /*11220*/  LDL.LU R14, [R1+0x1bc] ;  /* 0x0001bc00010e7983 */ /* 0x000f280000300800 */
[----:B------:R-:W-:Y:S01]  /*11230*/  STL [R1+0x218], R20 ;  /* 0x0002181401007387 */ /* 0x000fe20000100800 */
[----:B------:R-:W-:-:S03]  /*11240*/  FMUL R9, R2, R9 ;  /* 0x0000000902097220 */ /* 0x000fc60000400000 */
[----:B------:R0:W-:Y:S04]  /*11250*/  STL [R1+0x21c], R12 ;  /* 0x00021c0c01007387 */ /* 0x0001e80000100800 */
[----:B0-----:R-:W4:Y:S04]  /*11260*/  LDL.64 R12, [R1+0x698] ;  /* 0x00069800010c7983 */ /* 0x001f280000100a00 */
[----:B------:R0:W-:Y:S01]  /*11270*/  STL [R1+0x208], R9 ;  /* 0x0002080901007387 */ /* 0x0001e20000100800 */
[----:B--2---:R-:W-:-:S03]  /*11280*/  FMUL R20, R2, R8 ;  /* 0x0000000802147220 */ /* 0x004fc60000400000 */
[----:B0-----:R-:W2:Y:S01]  /*11290*/  LDL.64 R8, [R1+0x690] ;  /* 0x0006900001087983 */ /* 0x001ea20000100a00 */
[----:B------:R-:W-:-:S03]  /*112a0*/  FMUL R19, R2, R19 ;  /* 0x0000001302137220 */ /* 0x000fc60000400000 */
[----:B------:R0:W-:Y:S01]  /*112b0*/  STL [R1+0x20c], R20 ;  /* 0x00020c1401007387 */ /* 0x0001e20000100800 */
[----:B------:R-:W-:-:S03]  /*112c0*/  FMUL R18, R2, R18 ;  /* 0x0000001202127220 */ /* 0x000fc60000400000 */
[----:B------:R-:W-:Y:S04]  /*112d0*/  STL [R1+0x1f8], R19 ;  /* 0x0001f81301007387 */ /* 0x000fe80000100800 */
[----:B------:R-:W-:Y:S04]  /*112e0*/  STL [R1+0x1fc], R18 ;  /* 0x0001fc1201007387 */ /* 0x000fe80000100800 */
[----:B0-----:R-:W2:Y:S01]  /*112f0*/  LDL.64 R20, [R1+0x688] ;  /* 0x0006880001147983 */ /* 0x001ea20000100a00 */
[----:B------:R-:W-:-:S05]  /*11300*/  FMUL R17, R2, R17 ;  /* 0x0000001102117220 */ /* 0x000fca0000400000 */
[----:B------:R-:W-:Y:S01]  /*11310*/  STL [R1+0x1e8], R17 ;  /* 0x0001e81101007387 */ /* 0x000fe20000100800 */
[----:B---3--:R-:W-:-:S05]  /*11320*/  FMUL R16, R2, R16 ;  /* 0x0000001002107220 */ /* 0x008fca0000400000 */
[----:B------:R-:W-:Y:S01]  /*11330*/  STL [R1+0x1ec], R16 ;  /* 0x0001ec1001007387 */ /* 0x000fe20000100800 */
[----:B----4-:R-:W-:-:S05]  /*11340*/  FMUL R7, R2, R7 ;  /* 0x0000000702077220 */ /* 0x010fca0000400000 */
[----:B------:R-:W-:Y:S01]  /*11350*/  STL [R1+0x1d8], R7 ;  /* 0x0001d80701007387 */ /* 0x000fe20000100800 */
[C---:B------:R-:W-:Y:S02]  /*11360*/  FMUL R6, R2.reuse, R6 ;  /* 0x0000000602067220 */ /* 0x040fe40000400000 */
[----:B------:R-:W-:-:S03]  /*11370*/  FMUL R5, R2, R5 ;  /* 0x0000000502057220 */ /* 0x000fc60000400000 */
[----:B------:R0:W-:Y:S04]  /*11380*/  STL [R1+0x1dc], R6 ;  /* 0x0001dc0601007387 */ /* 0x0001e80000100800 */
[----:B0-----:R-:W3:Y:S04]  /*11390*/  LDL.64 R6, [R1+0x680] ;  /* 0x0006800001067983 */ /* 0x001ee80000100a00 */
[----:B------:R0:W-:Y:S01]  /*113a0*/  STL [R1+0x1c8], R5 ;  /* 0x0001c80501007387 */ /* 0x0001e20000100800 */
[----:B------:R-:W-:-:S03]  /*113b0*/  FMUL R16, R2, R4 ;  /* 0x0000000402107220 */ /* 0x000fc60000400000 */
[----:B0-----:R-:W4:Y:S01]  /*113c0*/  LDL.64 R4, [R1+0x678] ;  /* 0x0006780001047983 */ /* 0x001f220000100a00 */
[----:B------:R-:W-:-:S03]  /*113d0*/  FMUL R15, R2, R15 ;  /* 0x0000000f020f7220 */ /* 0x000fc60000400000 */
[----:B------:R0:W-:Y:S04]  /*113e0*/  STL [R1+0x1cc], R16 ;  /* 0x0001cc1001007387 */ /* 0x0001e80000100800 */
[----:B------:R1:W-:Y:S04]  /*113f0*/  STL [R1+0x1b8], R15 ;  /* 0x0001b80f01007387 */ /* 0x0003e80000100800 */
[----:B------:R-:W4:Y:S01]  /*11400*/  LDL.64 R18, [R1+0x670] ;  /* 0x0006700001127983 */ /* 0x000f220000100a00 */
[----:B------:R-:W-:Y:S02]  /*11410*/  FMUL R2, R2, R14 ;  /* 0x0000000e02027220 */ /* 0x000fe40000400000 */
[----:B0-----:R-:W-:-:S03]  /*11420*/  IMAD.WIDE R16, R3, 0x2, R10 ;  /* 0x0000000203107825 */ /* 0x001fc600078e020a */
[----:B------:R0:W-:Y:S04]  /*11430*/  STL [R1+0x1bc], R2 ;  /* 0x0001bc0201007387 */ /* 0x0001e80000100800 */
[----:B------:R-:W4:Y:S04]  /*11440*/  LDL.64 R40, [R1+0x658] ;  /* 0x0006580001287983 */ /* 0x000f280000100a00 */
[----:B------:R-:W4:Y:S04]  /*11450*/  LDL.64 R10, [R1+0x668] ;  /* 0x00066800010a7983 */ /* 0x000f280000100a00 */
[----:B------:R0:W4:Y:S01]  /*11460*/  LDG.E.U16 R57, [R16.64] ;  /* 0x0000000410397981 */ /* 0x000122000c1e1500 */
[----:B-1----:R-:W-:-:S03]  /*11470*/  IMAD.WIDE R14, R3, 0x2, R12 ;  /* 0x00000002030e7825 */ /* 0x002fc600078e020c */
[----:B------:R-:W4:Y:S04]  /*11480*/  LDL.64 R24, [R1+0x650] ;  /* 0x0006500001187983 */ /* 0x000f280000100a00 */
[----:B------:R3:W4:Y:S04]  /*11490*/  LDG.E.U16 R49, [R14.64] ;  /* 0x000000040e317981 */ /* 0x000728000c1e1500 */
[----:B------:R-:W4:Y:S01]  /*114a0*/  LDL.64 R22, [R1+0x648] ;  /* 0x0006480001167983 */ /* 0x000f220000100a00 */
[----:B--2---:R-:W-:-:S03]  /*114b0*/  IMAD.WIDE R12, R3, 0x2, R8 ;  /* 0x00000002030c7825 */ /* 0x004fc600078e0208 */
[----:B------:R-:W2:Y:S04]  /*114c0*/  LDL.64 R8, [R1+0x660] ;  /* 0x0006600001087983 */ /* 0x000ea80000100a00 */
[----:B------:R4:W2:Y:S01]  /*114d0*/  LDG.E.U16 R48, [R12.64] ;  /* 0x000000040c307981 */ /* 0x0008a2000c1e1500 */
[----:B0-----:R-:W-:-:S03]  /*114e0*/  IMAD.WIDE R16, R3, 0x2, R20 ;  /* 0x0000000203107825 */ /* 0x001fc600078e0214 */
[----:B------:R-:W2:Y:S04]  /*114f0*/  LDL.64 R20, [R1+0x640] ;  /* 0x0006400001147983 */ /* 0x000ea80000100a00 */
[----:B------:R0:W2:Y:S01]  /*11500*/  LDG.E.U16 R56, [R16.64] ;  /* 0x0000000410387981 */ /* 0x0000a2000c1e1500 */
[----:B---3--:R-:W-:-:S03]  /*11510*/  IMAD.WIDE R14, R3, 0x2, R6 ;  /* 0x00000002030e7825 */ /* 0x008fc600078e0206 */
[----:B------:R-:W3:Y:S04]  /*11520*/  LDL.64 R6, [R1+0x638] ;  /* 0x0006380001067983 */ /* 0x000ee80000100a00 */
[----:B------:R1:W3:Y:S01]  /*11530*/  LDG.E.U16 R55, [R14.64] ;  /* 0x000000040e377981 */ /* 0x0002e2000c1e1500 */
[----:B----4-:R-:W-:-:S03]  /*11540*/  IMAD.WIDE R12, R3, 0x2, R4 ;  /* 0x00000002030c7825 */ /* 0x010fc600078e0204 */
[----:B------:R-:W4:Y:S04]  /*11550*/  LDL.64 R4, [R1+0x630] ;  /* 0x0006300001047983 */ /* 0x000f280000100a00 */
[----:B------:R2:W4:Y:S01]  /*11560*/  LDG.E.U16 R45, [R12.64] ;  /* 0x000000040c2d7981 */ /* 0x000522000c1e1500 */
[----:B0-----:R-:W-:-:S03]  /*11570*/  IMAD.WIDE R16, R3, 0x2, R18 ;  /* 0x0000000203107825 */ /* 0x001fc600078e0212 */
[----:B------:R-:W4:Y:S04]  /*11580*/  LDL.64 R18, [R1+0x628] ;  /* 0x0006280001127983 */ /* 0x000f280000100a00 */
[----:B------:R0:W4:Y:S02]  /*11590*/  LDG.E.U16 R51, [R16.64] ;  /* 0x0000000410337981 */ /* 0x000124000c1e1500 */
[----:B0-----:R-:W-:-:S04]  /*115a0*/  IMAD.WIDE R16, R3, 0x2, R40 ;  /* 0x0000000203107825 */ /* 0x001fc800078e0228 */
[C---:B-1----:R-:W-:Y:S01]  /*115b0*/  IMAD.WIDE R14, R3.reuse, 0x2, R10 ;  /* 0x00000002030e7825 */ /* 0x042fe200078e020a */
[----:B------:R0:W4:Y:S04]  /*115c0*/  LDG.E.U16 R44, [R16.64] ;  /* 0x00000004102c7981 */ /* 0x000128000c1e1500 */
[----:B------:R-:W4:Y:S04]  /*115d0*/  LDL.64 R10, [R1+0x620] ;  /* 0x00062000010a7983 */ /* 0x000f280000100a00 */
[----:B------:R1:W4:Y:S01]  /*115e0*/  LDG.E.U16 R50, [R14.64] ;  /* 0x000000040e327981 */ /* 0x000322000c1e1500 */
[----:B--2---:R-:W-:-:S03]  /*115f0*/  IMAD.WIDE R12, R3, 0x2, R8 ;  /* 0x00000002030c7825 */ /* 0x004fc600078e0208 */
[----:B------:R-:W2:Y:S04]  /*11600*/  LDL.64 R8, [R1+0x618] ;  /* 0x0006180001087983 */ /* 0x000ea80000100a00 */
[----:B------:R-:W-:Y:S01]  /*11610*/  STL [R1+0x2ec], R57 ;  /* 0x0002ec3901007387 */ /* 0x000fe20000100800 */
[----:B0-----:R-:W-:-:S03]  /*11620*/  IMAD.WIDE R16, R3, 0x2, R20 ;  /* 0x0000000203107825 */ /* 0x001fc600078e0214 */
[----:B------:R0:W2:Y:S04]  /*11630*/  LDG.E.U16 R54, [R12.64] ;  /* 0x000000040c367981 */ /* 0x0000a8000c1e1500 */
[----:B------:R-:W2:Y:S01]  /*11640*/  LDL.64 R20, [R1+0x610] ;  /* 0x0006100001147983 */ /* 0x000ea20000100a00 */
[----:B-1----:R-:W-:-:S03]  /*11650*/  IMAD.WIDE R14, R3, 0x2, R24 ;  /* 0x00000002030e7825 */ /* 0x002fc600078e0218 */
[----:B------:R-:W-:Y:S04]  /*11660*/  STL [R1+0x2e8], R49 ;  /* 0x0002e83101007387 */ /* 0x000fe80000100800 */
[----:B------:R1:W-:Y:S04]  /*11670*/  STL [R1+0x2e4], R48 ;  /* 0x0002e43001007387 */ /* 0x0003e80000100800 */
[----:B------:R-:W2:Y:S01]  /*11680*/  LDL.64 R24, [R1+0x600] ;  /* 0x0006000001187983 */ /* 0x000ea20000100a00 */
[----:B0-----:R-:W-:-:S03]  /*11690*/  IMAD.WIDE R12, R3, 0x2, R22 ;  /* 0x00000002030c7825 */ /* 0x001fc600078e0216 */
[----:B------:R3:W2:Y:S04]  /*116a0*/  LDG.E.U16 R43, [R14.64] ;  /* 0x000000040e2b7981 */ /* 0x0006a8000c1e1500 */
[----:B------:R4:W2:Y:S04]  /*116b0*/  LDG.E.U16 R2, [R12.64] ;  /* 0x000000040c027981 */ /* 0x0008a8000c1e1500 */
[----:B-1----:R-:W2:Y:S01]  /*116c0*/  LDL.64 R48, [R1+0x608] ;  /* 0x0006080001307983 */ /* 0x002ea20000100a00 */
[----:B---3--:R-:W-:-:S04]  /*116d0*/  IMAD.WIDE R14, R3, 0x2, R6 ;  /* 0x00000002030e7825 */ /* 0x008fc800078e0206 */
[C---:B----4-:R-:W-:Y:S02]  /*116e0*/  IMAD.WIDE R12, R3.reuse, 0x2, R4 ;  /* 0x00000002030c7825 */ /* 0x050fe400078e0204 */
[----:B------:R0:W3:Y:S04]  /*116f0*/  LDG.E.U16 R5, [R16.64] ;  /* 0x0000000410057981 */ /* 0x0000e8000c1e1500 */
[----:B------:R1:W4:Y:S04]  /*11700*/  LDG.E.U16 R4, [R14.64] ;  /* 0x000000040e047981 */ /* 0x000328000c1e1500 */
[----:B------:R1:W3:Y:S01]  /*11710*/  LDG.E.U16 R7, [R12.64] ;  /* 0x000000040c077981 */ /* 0x0002e2000c1e1500 */
[----:B0-----:R-:W-:-:S03]  /*11720*/  IMAD.WIDE R16, R3, 0x2, R18 ;  /* 0x0000000203107825 */ /* 0x001fc600078e0212 */
[----:B------:R-:W3:Y:S04]  /*11730*/  LDL.64 R18, [R1+0x5f8] ;  /* 0x0005f80001127983 */ /* 0x000ee80000100a00 */
[----:B------:R-:W-:Y:S04]  /*11740*/  STL [R1+0x2e0], R56 ;  /* 0x0002e03801007387 */ /* 0x000fe80000100800 */
[----:B------:R-:W3:Y:S04]  /*11750*/  LDL.64 R40, [R1+0x5f0] ;  /* 0x0005f00001287983 */ /* 0x000ee80000100a00 */
[----:B------:R-:W-:Y:S04]  /*11760*/  STL [R1+0x2dc], R55 ;  /* 0x0002dc3701007387 */ /* 0x000fe80000100800 */
[----:B------:R-:W4:Y:S04]  /*11770*/  LDL.64 R22, [R1+0x5e8] ;  /* 0x0005e80001167983 */ /* 0x000f280000100a00 */
[----:B------:R0:W-:Y:S01]  /*11780*/  STL [R1+0x2d8], R45 ;  /* 0x0002d82d01007387 */ /* 0x0001e20000100800 */
[----:B-1----:R-:W-:-:S03]  /*11790*/  IMAD.WIDE R14, R3, 0x2, R10 ;  /* 0x00000002030e7825 */ /* 0x002fc600078e020a */
[----:B------:R2:W4:Y:S04]  /*117a0*/  LDG.E.U16 R10, [R16.64] ;  /* 0x00000004100a7981 */ /* 0x000528000c1e1500 */
[----:B------:R1:W4:Y:S01]  /*117b0*/  LDG.E.U16 R6, [R14.64] ;  /* 0x000000040e067981 */ /* 0x000322000c1e1500 */
[----:B--2---:R-:W-:-:S03]  /*117c0*/  IMAD.WIDE R16, R3, 0x2, R20 ;  /* 0x0000000203107825 */ /* 0x004fc600078e0214 */
[----:B------:R-:W2:Y:S01]  /*117d0*/  LDL.64 R20, [R1+0x5e0] ;  /* 0x0005e00001147983 */ /* 0x000ea20000100a00 */
[----:B------:R-:W-:-:S03]  /*117e0*/  IMAD.WIDE R12, R3, 0x2, R8 ;  /* 0x00000002030c7825 */ /* 0x000fc600078e0208 */
[----:B0-----:R-:W2:Y:S04]  /*117f0*/  LDL.LU R45, [R1+0x540] ;  /* 0x00054000012d7983 */ /* 0x001ea80000300800 */
[----:B------:R-:W-:Y:S04]  /*11800*/  STL [R1+0x2d4], R51 ;  /* 0x0002d43301007387 */ /* 0x000fe80000100800 */
[----:B------:R0:W-:Y:S04]  /*11810*/  STL [R1+0x2d0], R50 ;  /* 0x0002d03201007387 */ /* 0x0001e80000100800 */
[----:B------:R1:W2:Y:S04]  /*11820*/  LDG.E.U16 R9, [R12.64] ;  /* 0x000000040c097981 */ /* 0x0002a8000c1e1500 */
[----:B------:R3:W2:Y:S04]  /*11830*/  LDG.E.U16 R11, [R16.64] ;  /* 0x00000004100b7981 */ /* 0x0006a8000c1e1500 */
[----:B0-----:R-:W2:Y:S01]  /*11840*/  LDL.64 R50, [R1+0x5d8] ;  /* 0x0005d80001327983 */ /* 0x001ea20000100a00 */
[----:B-1----:R-:W-:-:S03]  /*11850*/  IMAD.WIDE R12, R3, 0x2, R24 ;  /* 0x00000002030c7825 */ /* 0x002fc600078e0218 */
[----:B------:R-:W-:Y:S04]  /*11860*/  STL [R1+0x2cc], R54 ;  /* 0x0002cc3601007387 */ /* 0x000fe80000100800 */
[----:B------:R-:W2:Y:S01]  /*11870*/  LDL.64 R24, [R1+0x5d0] ;  /* 0x0005d00001187983 */ /* 0x000ea20000100a00 */
[----:B------:R-:W-:-:S03]  /*11880*/  IMAD.WIDE R14, R3, 0x2, R48 ;  /* 0x00000002030e7825 */ /* 0x000fc600078e0230 */
[----:B------:R-:W-:Y:S04]  /*11890*/  STL [R1+0x2c8], R44 ;  /* 0x0002c82c01007387 */ /* 0x000fe80000100800 */
[----:B------:R-:W-:Y:S04]  /*118a0*/  STL [R1+0x2c4], R43 ;  /* 0x0002c42b01007387 */ /* 0x000fe80000100800 */
[----:B------:R0:W-:Y:S04]  /*118b0*/  STL [R1+0x2c0], R2 ;  /* 0x0002c00201007387 */ /* 0x0001e80000100800 */
[----:B------:R-:W2:Y:S04]  /*118c0*/  LDL.64 R48, [R1+0x5c8] ;  /* 0x0005c80001307983 */ /* 0x000ea80000100a00 */
[----:B------:R3:W2:Y:S04]  /*118d0*/  LDG.E.U16 R8, [R14.64] ;  /* 0x000000040e087981 */ /* 0x0006a8000c1e1500 */
[----:B------:R4:W2:Y:S01]  /*118e0*/  LDG.E.U16 R59, [R12.64] ;  /* 0x000000040c3b7981 */ /* 0x0008a2000c1e1500 */
[----:B---3--:R-:W-:-:S03]  /*118f0*/  IMAD.WIDE R14, R3, 0x2, R40 ;  /* 0x00000002030e7825 */ /* 0x008fc600078e0228 */
[----:B------:R-:W3:Y:S01]  /*11900*/  LDL.64 R40, [R1+0x5c0] ;  /* 0x0005c00001287983 */ /* 0x000ee20000100a00 */
[----:B------:R-:W-:-:S03]  /*11910*/  IMAD.WIDE R16, R3, 0x2, R18 ;  /* 0x0000000203107825 */ /* 0x000fc600078e0212 */
[----:B------:R-:W1:Y:S01]  /*11920*/  LDS R18, [R26+0x10200] ;  /* 0x010200001a127984 */ /* 0x000e620000000800 */
[----:B----4-:R-:W-:-:S03]  /*11930*/  IMAD.WIDE R12, R3, 0x2, R22 ;  /* 0x00000002030c7825 */ /* 0x010fc600078e0216 */
[----:B------:R-:W1:Y:S04]  /*11940*/  LDL.LU R22, [R1+0x588] ;  /* 0x0005880001167983 */ /* 0x000e680000300800 */
[----:B------:R2:W4:Y:S01]  /*11950*/  LDG.E.U16 R56, [R12.64] ;  /* 0x000000040c387981 */ /* 0x000522000c1e1500 */
[----:B0-----:R-:W-:-:S03]  /*11960*/  FADD R2, -R52, R53 ;  /* 0x0000003534027221 */ /* 0x001fc60000000100 */
[----:B------:R0:W4:Y:S04]  /*11970*/  LDG.E.U16 R57, [R14.64] ;  /* 0x000000040e397981 */ /* 0x000128000c1e1500 */
[----:B------:R0:W4:Y:S01]  /*11980*/  LDG.E.U16 R58, [R16.64] ;  /* 0x00000004103a7981 */ /* 0x000122000c1e1500 */
[----:B--2---:R-:W-:-:S03]  /*11990*/  IMAD.WIDE R12, R3, 0x2, R20 ;  /* 0x00000002030c7825 */ /* 0x004fc600078e0214 */
[----:B------:R-:W2:Y:S01]  /*119a0*/  LDL.64 R20, [R1+0x5b8] ;  /* 0x0005b80001147983 */ /* 0x000ea20000100a00 */
[----:B------:R-:W-:-:S03]  /*119b0*/  FMUL R2, R2, 1.4426950216293334961 ;  /* 0x3fb8aa3b02027820 */ /* 0x000fc60000400000 */
[----:B------:R0:W4:Y:S03]  /*119c0*/  LDG.E.U16 R55, [R12.64] ;  /* 0x000000040c377981 */ /* 0x000126000c1e1500 */
[----:B------:R-:W1:Y:S01]  /*119d0*/  MUFU.EX2 R2, R2 ;  /* 0x0000000200027308 */ /* 0x000e620000000800 */
[C---:B0-----:R-:W-:Y:S02]  /*119e0*/  IMAD.WIDE R14, R3.reuse, 0x2, R24 ;  /* 0x00000002030e7825 */ /* 0x041fe400078e0218 */
[----:B------:R-:W4:Y:S04]  /*119f0*/  LDL.LU R24, [R1+0x1a0] ;  /* 0x0001a00001187983 */ /* 0x000f280000300800 */
[----:B------:R-:W4:Y:S01]  /*11a00*/  LDL.LU R19, [R1+0x1a4] ;  /* 0x0001a40001137983 */ /* 0x000f220000300800 */
[----:B------:R-:W-:-:S03]  /*11a10*/  IMAD.WIDE R16, R3, 0x2, R50 ;  /* 0x0000000203107825 */ /* 0x000fc600078e0232 */
[----:B------:R0:W4:Y:S04]  /*11a20*/  LDG.E.U16 R53, [R14.64] ;  /* 0x000000040e357981 */ /* 0x000128000c1e1500 */
[----:B------:R0:W4:Y:S01]  /*11a30*/  LDG.E.U16 R54, [R16.64] ;  /* 0x0000000410367981 */ /* 0x000122000c1e1500 */
[----:B------:R-:W-:-:S05]  /*11a40*/  IMAD.WIDE R12, R3, 0x2, R48 ;  /* 0x00000002030c7825 */ /* 0x000fca00078e0230 */
[----:B------:R3:W4:Y:S01]  /*11a50*/  LDG.E.U16 R52, [R12.64] ;  /* 0x000000040c347981 */ /* 0x000722000c1e1500 */
[----:B-1----:R-:W-:-:S03]  /*11a60*/  FFMA R22, R2, R22, R18 ;  /* 0x0000001602167223 */ /* 0x002fc60000000012 */
[----:B0-----:R-:W0:Y:S01]  /*11a70*/  LDS R16, [R26+0x10240] ;  /* 0x010240001a107984 */ /* 0x001e220000000800 */
[----:B---3--:R-:W-:-:S05]  /*11a80*/  IMAD.WIDE R12, R3, 0x2, R40 ;  /* 0x00000002030c7825 */ /* 0x008fca00078e0228 */
[----:B------:R2:W3:Y:S02]  /*11a90*/  LDG.E.U16 R51, [R12.64] ;  /* 0x000000040c337981 */ /* 0x0004e4000c1e1500 */
[----:B--2---:R-:W-:Y:S02]  /*11aa0*/  IMAD.WIDE R12, R3, 0x2, R20 ;  /* 0x00000002030c7825 */ /* 0x004fe400078e0214 */
[----:B------:R-:W2:Y:S04]  /*11ab0*/  LDL.LU R21, [R1+0x190] ;  /* 0x0001900001157983 */ /* 0x000ea80000300800 */
[----:B------:R1:W-:Y:S04]  /*11ac0*/  STL [R1+0x588], R22 ;  /* 0x0005881601007387 */ /* 0x0003e80000100800 */
[----:B------:R-:W3:Y:S01]  /*11ad0*/  LDL.LU R20, [R1+0x194] ;  /* 0x0001940001147983 */ /* 0x000ee20000300800 */
[----:B------:R-:W-:-:S03]  /*11ae0*/  FADD R14, -R46, R45 ;  /* 0x0000002d2e0e7221 */ /* 0x000fc60000000100 */
[----:B------:R0:W3:Y:S01]  /*11af0*/  LDG.E.U16 R50, [R12.64] ;  /* 0x000000040c327981 */ /* 0x0000e2000c1e1500 */
[----:B------:R-:W-:-:S03]  /*11b00*/  FMUL R14, R14, 1.4426950216293334961 ;  /* 0x3fb8aa3b0e0e7820 */ /* 0x000fc60000400000 */
[----:B------:R-:W3:Y:S04]  /*11b10*/  LDL.LU R23, [R1+0x544] ;  /* 0x0005440001177983 */ /* 0x000ee80000300800 */
[----:B-1----:R-:W3:Y:S01]  /*11b20*/  LDL R22, [R1+0x4a0] ;  /* 0x0004a00001167983 */ /* 0x002ee20000100800 */
[----:B0-----:R4:W0:Y:S03]  /*11b30*/  MUFU.EX2 R12, R14 ;  /* 0x0000000e000c7308 */ /* 0x0018260000000800 */
[----:B------:R-:W3:Y:S01]  /*11b40*/  LDL.LU R48, [R1+0x180] ;  /* 0x0001800001307983 */ /* 0x000ee20000300800 */
[C---:B----4-:R-:W-:Y:S02]  /*11b50*/  FMUL R14, R2.reuse, R24 ;  /* 0x00000018020e7220 */ /* 0x050fe40000400000 */
[----:B------:R-:W-:-:S03]  /*11b60*/  FMUL R13, R2, R19 ;  /* 0x00000013020d7220 */ /* 0x000fc60000400000 */
[----:B------:R1:W-:Y:S04]  /*11b70*/  STL [R1+0x1a0], R14 ;  /* 0x0001a00e01007387 */ /* 0x0003e80000100800 */
[----:B------:R-:W4:Y:S04]  /*11b80*/  LDL.LU R46, [R1+0x184] ;  /* 0x00018400012e7983 */ /* 0x000f280000300800 */
[----:B------:R0:W-:Y:S04]  /*11b90*/  STL [R1+0x1a4], R13 ;  /* 0x0001a40d01007387 */ /* 0x0001e80000100800 */
        /* <DEDUP_REMOVED lines=10> */
[----:B-1----:R-:W4:Y:S04]  /*11c40*/  LDL.64 R14, [R1+0x5b0] ;  /* 0x0005b000010e7983 */ /* 0x002f280000100a00 */
[----:B0-----:R-:W4:Y:S01]  /*11c50*/  LDL.LU R13, [R1+0x58c] ;  /* 0x00058c00010d7983 */ /* 0x001f220000300800 */
[----:B--2---:R-:W-:-:S05]  /*11c60*/  FMUL R21, R2, R21 ;  /* 0x0000001502157220 */ /* 0x004fca0000400000 */
[----:B------:R0:W-:Y:S01]  /*11c70*/  STL [R1+0x190], R21 ;  /* 0x0001901501007387 */ /* 0x0001e20000100800 */
[----:B---3--:R-:W-:-:S03]  /*11c80*/  FMUL R49, R2, R20 ;  /* 0x0000001402317220 */ /* 0x008fc60000400000 */
[----:B0-----:R-:W2:Y:S04]  /*11c90*/  LDL.64 R20, [R1+0x5a8] ;  /* 0x0005a80001147983 */ /* 0x001ea80000100a00 */
[----:B------:R-:W-:Y:S01]  /*11ca0*/  STL [R1+0x194], R49 ;  /* 0x0001943101007387 */ /* 0x000fe20000100800 */
[----:B------:R-:W-:-:S05]  /*11cb0*/  FMUL R48, R2, R48 ;  /* 0x0000003002307220 */ /* 0x000fca0000400000 */
[----:B------:R-:W-:Y:S01]  /*11cc0*/  STL [R1+0x180], R48 ;  /* 0x0001803001007387 */ /* 0x000fe20000100800 */
[C---:B----4-:R-:W-:Y:S02]  /*11cd0*/  FMUL R46, R2.reuse, R46 ;  /* 0x0000002e022e7220 */ /* 0x050fe40000400000 */
[----:B------:R-:W-:-:S03]  /*11ce0*/  FMUL R45, R2, R45 ;  /* 0x0000002d022d7220 */ /* 0x000fc60000400000 */
[----:B------:R-:W-:Y:S01]  /*11cf0*/  STL [R1+0x184], R46 ;  /* 0x0001842e01007387 */ /* 0x000fe20000100800 */
        /* <DEDUP_REMOVED lines=15> */
[----:B------:R0:W-:Y:S01]  /*11df0*/  STL [R1+0x144], R19 ;  /* 0x0001441301007387 */ /* 0x0001e20000100800 */
[----:B------:R-:W-:-:S03]  /*11e00*/  FMUL R2, R2, R17 ;  /* 0x0000001102027220 */ /* 0x000fc60000400000 */
[----:B------:R1:W-:Y:S01]  /*11e10*/  STL [R1+0x280], R18 ;  /* 0x0002801201007387 */ /* 0x0003e20000100800 */
[----:B------:R-:W-:-:S03]  /*11e20*/  IMAD.WIDE R14, R3, 0x2, R14 ;  /* 0x00000002030e7825 */ /* 0x000fc600078e020e */
[----:B0-----:R-:W3:Y:S01]  /*11e30*/  LDL.LU R19, [R1+0x514] ;  /* 0x0005140001137983 */ /* 0x001ee20000300800 */
[----:B------:R-:W-:-:S03]  /*11e40*/  FFMA R13, R12, R13, R16 ;  /* 0x0000000d0c0d7223 */ /* 0x000fc60000000010 */
[----:B------:R-:W-:Y:S04]  /*11e50*/  STL [R1+0x284], R2 ;  /* 0x0002840201007387 */ /* 0x000fe80000100800 */
[----:B------:R-:W4:Y:S04]  /*11e60*/  LDL.LU R40, [R1+0x510] ;  /* 0x0005100001287983 */ /* 0x000f280000300800 */
[----:B------:R-:W3:Y:S04]  /*11e70*/  LDL.LU R43, [R1+0x1a8] ;  /* 0x0001a800012b7983 */ /* 0x000ee80000300800 */
[----:B------:R-:W4:Y:S04]  /*11e80*/  LDL.LU R44, [R1+0x1ac] ;  /* 0x0001ac00012c7983 */ /* 0x000f280000300800 */
[----:B------:R0:W-:Y:S04]  /*11e90*/  STL [R1+0x58c], R13 ;  /* 0x00058c0d01007387 */ /* 0x0001e80000100800 */
[----:B------:R-:W4:Y:S04]  /*11ea0*/  LDL.LU R45, [R1+0x198] ;  /* 0x00019800012d7983 */ /* 0x000f280000300800 */
[----:B------:R-:W4:Y:S04]  /*11eb0*/  LDL.LU R46, [R1+0x19c] ;  /* 0x00019c00012e7983 */ /* 0x000f280000300800 */
[----:B------:R2:W4:Y:S04]  /*11ec0*/  LDG.E.U16 R49, [R14.64] ;  /* 0x000000040e317981 */ /* 0x000528000c1e1500 */
[----:B------:R-:W4:Y:S04]  /*11ed0*/  LDL.LU R25, [R1+0x17c] ;  /* 0x00017c0001197983 */ /* 0x000f280000300800 */
[----:B------:R-:W4:Y:S01]  /*11ee0*/  LDL.LU R24, [R1+0x168] ;  /* 0x0001680001187983 */ /* 0x000f220000300800 */
[----:B--2---:R-:W-:-:S03]  /*11ef0*/  IMAD.WIDE R14, R3, 0x2, R20 ;  /* 0x00000002030e7825 */ /* 0x004fc600078e0214 */
[----:B------:R-:W2:Y:S04]  /*11f00*/  LDL.LU R21, [R1+0x16c] ;  /* 0x00016c0001157983 */ /* 0x000ea80000300800 */
[----:B------:R-:W2:Y:S04]  /*11f10*/  LDL.LU R20, [R1+0x158] ;  /* 0x0001580001147983 */ /* 0x000ea80000300800 */
[----:B-1----:R-:W2:Y:S04]  /*11f20*/  LDL.LU R18, [R1+0x15c] ;  /* 0x00015c0001127983 */ /* 0x002ea80000300800 */
[----:B------:R-:W2:Y:S04]  /*11f30*/  LDL.LU R17, [R1+0x148] ;  /* 0x0001480001117983 */ /* 0x000ea80000300800 */
[----:B------:R-:W2:Y:S04]  /*11f40*/  LDL.LU R16, [R1+0x14c] ;  /* 0x00014c0001107983 */ /* 0x000ea80000300800 */
[----:B0-----:R-:W2:Y:S04]  /*11f50*/  LDL.LU R13, [R1+0x288] ;  /* 0x00028800010d7983 */ /* 0x001ea80000300800 */
[----:B------:R-:W2:Y:S04]  /*11f60*/  LDL.LU R2, [R1+0x28c] ;  /* 0x00028c0001027983 */ /* 0x000ea80000300800 */
[----:B------:R-:W2:Y:S04]  /*11f70*/  LDL.LU R60, [R1+0x548] ;  /* 0x00054800013c7983 */ /* 0x000ea80000300800 */
[----:B------:R-:W2:Y:S04]  /*11f80*/  LDL R41, [R1+0x49c] ;  /* 0x00049c0001297983 */ /* 0x000ea80000100800 */
[----:B------:R0:W-:Y:S04]  /*11f90*/  STL [R1+0x7d0], R3 ;  /* 0x0007d00301007387 */ /* 0x0001e80000100800 */
[----:B------:R1:W2:Y:S04]  /*11fa0*/  LDG.E.U16 R48, [R14.64] ;  /* 0x000000040e307981 */ /* 0x0002a8000c1e1500 */
[----:B0-----:R-:W2:Y:S04]  /*11fb0*/  LDL.LU R3, [R1+0x178] ;  /* 0x0001780001037983 */ /* 0x001ea80000300800 */
[----:B-1----:R-:W2:Y:S04]  /*11fc0*/  LDL.LU R14, [R1+0x188] ;  /* 0x00018800010e7983 */ /* 0x002ea80000300800 */
[----:B------:R-:W2:Y:S01]  /*11fd0*/  LDL.LU R15, [R1+0x18c] ;  /* 0x00018c00010f7983 */ /* 0x000ea20000300800 */
[----:B---3--:R-:W-:-:S02]  /*11fe0*/  FMUL R43, R12, R43 ;  /* 0x0000002b0c2b7220 */ /* 0x008fc40000400000 */
[----:B----4-:R-:W-:-:S03]  /*11ff0*/  FMUL R44, R12, R44 ;  /* 0x0000002c0c2c7220 */ /* 0x010fc60000400000 */
[----:B------:R0:W-:Y:S01]  /*12000*/  STL [R1+0x1a8], R43 ;  /* 0x0001a82b01007387 */ /* 0x0001e20000100800 */
[----:B------:R-:W-:-:S03]  /*12010*/  FMUL R45, R12, R45 ;  /* 0x0000002d0c2d7220 */ /* 0x000fc60000400000 */
[----:B0-----:R-:W3:Y:S01]  /*12020*/  LDL.LU R43, [R1+0x9ec] ;  /* 0x0009ec00012b7983 */ /* 0x001ee20000300800 */
[----:B------:R-:W-:-:S03]  /*12030*/  FMUL R46, R12, R46 ;  /* 0x0000002e0c2e7220 */ /* 0x000fc60000400000 */
[----:B------:R0:W-:Y:S04]  /*12040*/  STL [R1+0x1ac], R44 ;  /* 0x0001ac2c01007387 */ /* 0x0001e80000100800 */
[----:B0-----:R-:W3:Y:S04]  /*12050*/  LDL.LU R44, [R1+0x9e8] ;  /* 0x0009e800012c7983 */ /* 0x001ee80000300800 */
[----:B------:R0:W-:Y:S04]  /*12060*/  STL [R1+0x198], R45 ;  /* 0x0001982d01007387 */ /* 0x0001e80000100800 */
[----:B0-----:R-:W4:Y:S04]  /*12070*/  LDL.LU R45, [R1+0x9e4] ;  /* 0x0009e400012d7983 */ /* 0x001f280000300800 */
[----:B------:R0:W-:Y:S04]  /*12080*/  STL [R1+0x19c], R46 ;  /* 0x00019c2e01007387 */ /* 0x0001e80000100800 */
[----:B0-----:R-:W3:Y:S01]  /*12090*/  LDL.LU R46, [R1+0x9e0] ;  /* 0x0009e000012e7983 */ /* 0x001ee20000300800 */
[----:B--2---:R-:W-:-:S02]  /*120a0*/  FMUL R14, R12, R14 ;  /* 0x0000000e0c0e7220 */ /* 0x004fc40000400000 */
[----:B------:R-:W-:-:S03]  /*120b0*/  FMUL R15, R12, R15 ;  /* 0x0000000f0c0f7220 */ /* 0x000fc60000400000 */
[----:B------:R0:W-:Y:S04]  /*120c0*/  STL [R1+0x188], R14 ;  /* 0x0001880e01007387 */ /* 0x0001e80000100800 */
[----:B------:R-:W-:Y:S01]  /*120d0*/  STL [R1+0x18c], R15 ;  /* 0x00018c0f01007387 */ /* 0x000fe20000100800 */
[C---:B0-----:R-:W-:Y:S02]  /*120e0*/  FMUL R14, R12.reuse, R3 ;  /* 0x000000030c0e7220 */ /* 0x041fe40000400000 */
[----:B------:R-:W-:-:S03]  /*120f0*/  FMUL R3, R12, R25 ;  /* 0x000000190c037220 */ /* 0x000fc60000400000 */
[----:B------:R-:W-:Y:S04]  /*12100*/  STL [R1+0x178], R14 ;  /* 0x0001780e01007387 */ /* 0x000fe80000100800 */
[----:B------:R0:W-:Y:S04]  /*12110*/  STL [R1+0x17c], R3 ;  /* 0x00017c0301007387 */ /* 0x0001e80000100800 */
[----:B0-----:R-:W2:Y:S01]  /*12120*/  LDL.LU R3, [R1+0x590] ;  /* 0x0005900001037983 */ /* 0x001ea20000300800 */
[C---:B------:R-:W-:Y:S02]  /*12130*/  FMUL R15, R12.reuse, R24 ;  /* 0x000000180c0f7220 */ /* 0x040fe40000400000 */
[----:B------:R-:W-:-:S03]  /*12140*/  FMUL R14, R12, R21 ;  /* 0x000000150c0e7220 */ /* 0x000fc60000400000 */
[----:B------:R0:W-:Y:S04]  /*12150*/  STL [R1+0x168], R15 ;  /* 0x0001680f01007387 */ /* 0x0001e80000100800 */
[----:B------:R1:W-:Y:S01]  /*12160*/  STL [R1+0x16c], R14 ;  /* 0x00016c0e01007387 */ /* 0x0003e20000100800 */
[C---:B0-----:R-:W-:Y:S02]  /*12170*/  FMUL R15, R12.reuse, R20 ;  /* 0x000000140c0f7220 */ /* 0x041fe40000400000 */
[----:B-1----:R-:W-:-:S03]  /*12180*/  FMUL R14, R12, R18 ;  /* 0x000000120c0e7220 */ /* 0x002fc60000400000 */
[----:B------:R0:W-:Y:S01]  /*12190*/  STL [R1+0x158], R15 ;  /* 0x0001580f01007387 */ /* 0x0001e20000100800 */
[----:B------:R-:W-:-:S03]  /*121a0*/  FMUL R17, R12, R17 ;  /* 0x000000110c117220 */ /* 0x000fc60000400000 */
[----:B------:R1:W-:Y:S01]  /*121b0*/  STL [R1+0x15c], R14 ;  /* 0x00015c0e01007387 */ /* 0x0003e20000100800 */
[C---:B0-----:R-:W-:Y:S02]  /*121c0*/  FMUL R15, R12.reuse, R16 ;  /* 0x000000100c0f7220 */ /* 0x041fe40000400000 */
[C---:B-1----:R-:W-:Y:S02]  /*121d0*/  FMUL R14, R12.reuse, R13 ;  /* 0x0000000d0c0e7220 */ /* 0x042fe40000400000 */
[----:B------:R-:W-:Y:S02]  /*121e0*/  FMUL R13, R12, R2 ;  /* 0x000000020c0d7220 */ /* 0x000fe40000400000 */
[----:B------:R-:W2:Y:S01]  /*121f0*/  LDS R12, [R26+0x10280] ;  /* 0x010280001a0c7984 */ /* 0x000ea20000000800 */
[----:B------:R-:W-:-:S04]  /*12200*/  FADD R2, -R22, R23 ;  /* 0x0000001716027221 */ /* 0x000fc80000000100 */
[----:B------:R-:W-:-:S06]  /*12210*/  FMUL R2, R2, 1.4426950216293334961 ;  /* 0x3fb8aa3b02027820 */ /* 0x000fcc0000400000 */
[----:B------:R-:W2:Y:S01]  /*12220*/  MUFU.EX2 R2, R2 ;  /* 0x0000000200027308 */ /* 0x000ea20000000800 */
[----:B------:R-:W-:Y:S04]  /*12230*/  STL [R1+0x148], R17 ;  /* 0x0001481101007387 */ /* 0x000fe80000100800 */
[----:B------:R-:W-:Y:S04]  /*12240*/  STL [R1+0x14c], R15 ;  /* 0x00014c0f01007387 */ /* 0x000fe80000100800 */
[----:B------:R-:W-:Y:S01]  /*12250*/  STL [R1+0x288], R14 ;  /* 0x0002880e01007387 */ /* 0x000fe20000100800 */
[----:B---3--:R-:W-:-:S03]  /*12260*/  F2FP.PACK_AB R46, R46, R19 ;  /* 0x000000132e2e723e */ /* 0x008fc600000000ff */
[----:B------:R0:W-:Y:S01]  /*12270*/  STL [R1+0x28c], R13 ;  /* 0x00028c0d01007387 */ /* 0x0001e20000100800 */
[----:B----4-:R-:W-:-:S03]  /*12280*/  F2FP.PACK_AB R45, R45, R40 ;  /* 0x000000282d2d723e */ /* 0x010fc600000000ff */
[----:B------:R-:W3:Y:S04]  /*12290*/  LDL.LU R23, [R1+0x50c] ;  /* 0x00050c0001177983 */ /* 0x000ee80000300800 */
[----:B------:R-:W4:Y:S01]  /*122a0*/  LDL.LU R22, [R1+0x504] ;  /* 0x0005040001167983 */ /* 0x000f220000300800 */
[----:B------:R-:W-:-:S03]  /*122b0*/  F2FP.PACK_AB R44, R44, R43 ;  /* 0x0000002b2c2c723e */ /* 0x000fc600000000ff */
[----:B------:R-:W3:Y:S01]  /*122c0*/  LDL.LU R19, [R1+0x54c] ;  /* 0x00054c0001137983 */ /* 0x000ee20000300800 */
[----:B------:R-:W-:-:S03]  /*122d0*/  F2FP.PACK_AB R43, R29, R47 ;  /* 0x0000002f1d2b723e */ /* 0x000fc600000000ff */
[----:B------:R-:W3:Y:S01]  /*122e0*/  LDL.LU R40, [R1+0x270] ;  /* 0x0002700001287983 */ /* 0x000ee20000300800 */
[----:B------:R-:W-:-:S03]  /*122f0*/  F2FP.PACK_AB R42, R42, R28 ;  /* 0x0000001c2a2a723e */ /* 0x000fc600000000ff */
[----:B------:R-:W1:Y:S01]  /*12300*/  LDS R15, [R26+0x102c0] ;  /* 0x0102c0001a0f7984 */ /* 0x000e620000000800 */
[----:B--2---:R-:W-:Y:S02]  /*12310*/  FFMA R3, R2, R3, R12 ;  /* 0x0000000302037223 */ /* 0x004fe4000000000c */
[----:B------:R-:W-:-:S03]  /*12320*/  FADD R12, -R41, R60 ;  /* 0x0000003c290c7221 */ /* 0x000fc60000000100 */
[----:B------:R2:W-:Y:S04]  /*12330*/  STL [R1+0x590], R3 ;  /* 0x0005900301007387 */ /* 0x0005e80000100800 */
[----:B------:R-:W4:Y:S04]  /*12340*/  LDL.LU R60, [R1+0x274] ;  /* 0x00027400013c7983 */ /* 0x000f280000300800 */
[----:B------:R-:W4:Y:S04]  /*12350*/  LDL.LU R41, [R1+0x260] ;  /* 0x0002600001297983 */ /* 0x000f280000300800 */
[----:B------:R-:W4:Y:S04]  /*12360*/  LDL.LU R47, [R1+0x130] ;  /* 0x00013000012f7983 */ /* 0x000f280000300800 */
[----:B------:R-:W4:Y:S04]  /*12370*/  LDL.LU R29, [R1+0x134] ;  /* 0x00013400011d7983 */ /* 0x000f280000300800 */
[----:B------:R-:W4:Y:S04]  /*12380*/  LDL.LU R28, [R1+0x380] ;  /* 0x00038000011c7983 */ /* 0x000f280000300800 */
[----:B0-----:R-:W4:Y:S04]  /*12390*/  LDL.LU R13, [R1+0x384] ;  /* 0x00038400010d7983 */ /* 0x001f280000300800 */
[----:B------:R-:W4:Y:S04]  /*123a0*/  LDL.LU R16, [R1+0x370] ;  /* 0x0003700001107983 */ /* 0x000f280000300800 */
[----:B------:R-:W4:Y:S04]  /*123b0*/  LDL.LU R17, [R1+0x374] ;  /* 0x0003740001117983 */ /* 0x000f280000300800 */
[----:B------:R-:W4:Y:S04]  /*123c0*/  LDL.LU R20, [R1+0x360] ;  /* 0x0003600001147983 */ /* 0x000f280000300800 */
[----:B------:R-:W4:Y:S01]  /*123d0*/  LDL.LU R21, [R1+0x364] ;  /* 0x0003640001157983 */ /* 0x000f220000300800 */
[----:B------:R-:W-:-:S03]  /*123e0*/  FMUL R14, R12, 1.4426950216293334961 ;  /* 0x3fb8aa3b0c0e7820 */ /* 0x000fc60000400000 */
[----:B------:R-:W4:Y:S04]  /*123f0*/  LDL.LU R24, [R1+0x350] ;  /* 0x0003500001187983 */ /* 0x000f280000300800 */
[----:B------:R-:W4:Y:S04]  /*12400*/  LDL.LU R25, [R1+0x354] ;  /* 0x0003540001197983 */ /* 0x000f280000300800 */
[----:B------:R-:W4:Y:S04]  /*12410*/  LDL.LU R18, [R1+0x340] ;  /* 0x0003400001127983 */ /* 0x000f280000300800 */
[----:B--2---:R-:W2:Y:S04]  /*12420*/  LDL.LU R3, [R1+0x344] ;  /* 0x0003440001037983 */ /* 0x004ea80000300800 */
[----:B------:R-:W2:Y:S01]  /*12430*/  LDL.LU R12, [R1+0x264] ;  /* 0x00026400010c7983 */ /* 0x000ea20000300800 */
[----:B---3--:R-:W-:-:S05]  /*12440*/  FMUL R40, R2, R40 ;  /* 0x0000002802287220 */ /* 0x008fca0000400000 */
[----:B------:R0:W-:Y:S04]  /*12450*/  STL [R1+0x270], R40 ;  /* 0x0002702801007387 */ /* 0x0001e80000100800 */
[----:B0-----:R-:W3:Y:S01]  /*12460*/  LDL.LU R40, [R1+0x9dc] ;  /* 0x0009dc0001287983 */ /* 0x001ee20000300800 */
[C---:B----4-:R-:W-:Y:S02]  /*12470*/  FMUL R60, R2.reuse, R60 ;  /* 0x0000003c023c7220 */ /* 0x050fe40000400000 */
[----:B------:R-:W-:-:S03]  /*12480*/  FMUL R41, R2, R41 ;  /* 0x0000002902297220 */ /* 0x000fc60000400000 */
[----:B------:R0:W-:Y:S01]  /*12490*/  STL [R1+0x274], R60 ;  /* 0x0002743c01007387 */ /* 0x0001e20000100800 */
[C---:B------:R-:W-:Y:S02]  /*124a0*/  FMUL R47, R2.reuse, R47 ;  /* 0x0000002f022f7220 */ /* 0x040fe40000400000 */
[C---:B------:R-:W-:Y:S01]  /*124b0*/  FMUL R29, R2.reuse, R29 ;  /* 0x0000001d021d7220 */ /* 0x040fe20000400000 */
[----:B0-----:R-:W4:Y:S04]  /*124c0*/  LDL.LU R60, [R1+0x9d8] ;  /* 0x0009d800013c7983 */ /* 0x001f280000300800 */
[----:B------:R0:W-:Y:S01]  /*124d0*/  STL [R1+0x260], R41 ;  /* 0x0002602901007387 */ /* 0x0001e20000100800 */
[----:B------:R-:W-:-:S03]  /*124e0*/  FMUL R16, R2, R16 ;  /* 0x0000001002107220 */ /* 0x000fc60000400000 */
[----:B0-----:R-:W3:Y:S01]  /*124f0*/  LDL.LU R41, [R1+0x9d4] ;  /* 0x0009d40001297983 */ /* 0x001ee20000300800 */
[----:B--2---:R-:W-:-:S05]  /*12500*/  FMUL R12, R2, R12 ;  /* 0x0000000c020c7220 */ /* 0x004fca0000400000 */
[----:B------:R0:W-:Y:S04]  /*12510*/  STL [R1+0x264], R12 ;  /* 0x0002640c01007387 */ /* 0x0001e80000100800 */
[----:B------:R-:W-:Y:S04]  /*12520*/  STL [R1+0x130], R47 ;  /* 0x0001302f01007387 */ /* 0x000fe80000100800 */
[----:B------:R2:W-:Y:S04]  /*12530*/  STL [R1+0x134], R29 ;  /* 0x0001341d01007387 */ /* 0x0005e80000100800 */
[----:B------:R1:W-:Y:S01]  /*12540*/  STL [R1+0x7ec], R16 ;  /* 0x0007ec1001007387 */ /* 0x0003e20000100800 */
[----:B0-----:R-:W-:-:S02]  /*12550*/  FMUL R12, R2, R28 ;  /* 0x0000001c020c7220 */ /* 0x001fc40000400000 */
[C---:B------:R-:W-:Y:S01]  /*12560*/  FMUL R13, R2.reuse, R13 ;  /* 0x0000000d020d7220 */ /* 0x040fe20000400000 */
[----:B------:R-:W-:Y:S01]  /*12570*/  F2FP.PACK_AB R39, R39, R0 ;  /* 0x000000002727723e */ /* 0x000fe200000000ff */
[----:B------:R-:W-:Y:S01]  /*12580*/  FMUL R17, R2, R17 ;  /* 0x0000001102117220 */ /* 0x000fe20000400000 */
[----:B------:R-:W-:Y:S01]  /*12590*/  F2FP.PACK_AB R38, R38, R31 ;  /* 0x0000001f2626723e */ /* 0x000fe200000000ff */
[C---:B--2---:R-:W-:Y:S01]  /*125a0*/  FMUL R29, R2.reuse, R3 ;  /* 0x00000003021d7220 */ /* 0x044fe20000400000 */
[----:B------:R-:W-:Y:S01]  /*125b0*/  F2FP.PACK_AB R37, R37, R30 ;  /* 0x0000001e2525723e */ /* 0x000fe200000000ff */
[----:B------:R-:W2:Y:S01]  /*125c0*/  LDL.LU R3, [R1+0x594] ;  /* 0x0005940001037983 */ /* 0x000ea20000300800 */
[C---:B------:R-:W-:Y:S02]  /*125d0*/  FMUL R20, R2.reuse, R20 ;  /* 0x0000001402147220 */ /* 0x040fe40000400000 */
[C---:B------:R-:W-:Y:S01]  /*125e0*/  FMUL R21, R2.reuse, R21 ;  /* 0x0000001502157220 */ /* 0x040fe20000400000 */
[----:B-1----:R-:W2:Y:S01]  /*125f0*/  LDL.LU R16, [R1+0x268] ;  /* 0x0002680001107983 */ /* 0x002ea20000300800 */
[----:B------:R-:W-:-:S02]  /*12600*/  FMUL R24, R2, R24 ;  /* 0x0000001802187220 */ /* 0x000fc40000400000 */
[C---:B------:R-:W-:Y:S01]  /*12610*/  FMUL R25, R2.reuse, R25 ;  /* 0x0000001902197220 */ /* 0x040fe20000400000 */
[----:B------:R-:W2:Y:S01]  /*12620*/  LDL.LU R0, [R1+0x26c] ;  /* 0x00026c0001007983 */ /* 0x000ea20000300800 */
[----:B------:R-:W-:Y:S02]  /*12630*/  FMUL R28, R2, R18 ;  /* 0x00000012021c7220 */ /* 0x000fe40000400000 */
[----:B------:R4:W2:Y:S01]  /*12640*/  MUFU.EX2 R2, R14 ;  /* 0x0000000e00027308 */ /* 0x0008a20000000800 */
[----:B------:R-:W2:Y:S04]  /*12650*/  LDL.LU R31, [R1+0x138] ;  /* 0x00013800011f7983 */ /* 0x000ea80000300800 */
[----:B------:R0:W1:Y:S04]  /*12660*/  LDS R47, [R26+0x10300] ;  /* 0x010300001a2f7984 */ /* 0x0000680000000800 */
[----:B------:R-:W2:Y:S01]  /*12670*/  LDL.LU R30, [R1+0x13c] ;  /* 0x00013c00011e7983 */ /* 0x000ea20000300800 */
[----:B------:R-:W-:-:S03]  /*12680*/  F2FP.PACK_AB R36, R36, R27 ;  /* 0x0000001b2424723e */ /* 0x000fc600000000ff */
[----:B0-----:R-:W2:Y:S01]  /*12690*/  LDL.LU R26, [R1+0x388] ;  /* 0x00038800011a7983 */ /* 0x001ea20000300800 */
[----:B----4-:R-:W-:Y:S01]  /*126a0*/  FADD R14, -R60, R19 ;  /* 0x000000133c0e7221 */ /* 0x010fe20000000100 */
[----:B---3--:R-:W-:Y:S02]  /*126b0*/  F2FP.PACK_AB R41, R41, R23 ;  /* 0x000000172929723e */ /* 0x008fe400000000ff */
[----:B------:R-:W3:Y:S04]  /*126c0*/  LDL.LU R23, [R1+0x38c] ;  /* 0x00038c0001177983 */ /* 0x000ee80000300800 */
[----:B------:R-:W4:Y:S04]  /*126d0*/  LDL.LU R18, [R1+0x378] ;  /* 0x0003780001127983 */ /* 0x000f280000300800 */
[----:B------:R-:W3:Y:S04]  /*126e0*/  LDL.LU R19, [R1+0x37c] ;  /* 0x00037c0001137983 */ /* 0x000ee80000300800 */
[----:B------:R-:W3:Y:S01]  /*126f0*/  LDL.LU R27, [R1+0x27c] ;  /* 0x00027c00011b7983 */ /* 0x000ee20000300800 */
[----:B--2---:R-:W-:-:S03]  /*12700*/  FFMA R3, R2, R3, R15 ;  /* 0x0000000302037223 */ /* 0x004fc6000000000f */
[----:B------:R-:W2:Y:S01]  /*12710*/  LDL.LU R15, [R1+0x278] ;  /* 0x00027800010f7983 */ /* 0x000ea20000300800 */
[----:B------:R-:W-:Y:S01]  /*12720*/  FMUL R14, R14, 1.4426950216293334961 ;  /* 0x3fb8aa3b0e0e7820 */ /* 0x000fe20000400000 */
[----:B------:R-:W-:Y:S02]  /*12730*/  F2FP.PACK_AB R40, R40, R22 ;  /* 0x000000162828723e */ /* 0x000fe400000000ff */
[----:B------:R-:W2:Y:S01]  /*12740*/  LDL.LU R22, [R1+0x368] ;  /* 0x0003680001167983 */ /* 0x000ea20000300800 */
[----:B------:R3:W1:Y:S01]  /*12750*/  MUFU.EX2 R60, R14 ;  /* 0x0000000e003c7308 */ /* 0x0006620000000800 */
[C---:B------:R-:W-:Y:S02]  /*12760*/  FMUL R0, R2.reuse, R0 ;  /* 0x0000000002007220 */ /* 0x040fe40000400000 */
[----:B------:R0:W-:Y:S04]  /*12770*/  STL [R1+0x594], R3 ;  /* 0x0005940301007387 */ /* 0x0001e80000100800 */
[----:B0-----:R-:W2:Y:S01]  /*12780*/  LDL.LU R3, [R1+0x36c] ;  /* 0x00036c0001037983 */ /* 0x001ea20000300800 */
[----:B------:R-:W-:-:S02]  /*12790*/  FMUL R16, R2, R16 ;  /* 0x0000001002107220 */ /* 0x000fc40000400000 */
[C---:B---3--:R-:W-:Y:S02]  /*127a0*/  FMUL R14, R2.reuse, R27 ;  /* 0x0000001b020e7220 */ /* 0x048fe40000400000 */
[C---:B----4-:R-:W-:Y:S02]  /*127b0*/  FMUL R18, R2.reuse, R18 ;  /* 0x0000001202127220 */ /* 0x050fe40000400000 */
[C---:B------:R-:W-:Y:S02]  /*127c0*/  FMUL R19, R2.reuse, R19 ;  /* 0x0000001302137220 */ /* 0x040fe40000400000 */
[----:B--2---:R-:W-:-:S05]  /*127d0*/  FMUL R15, R2, R15 ;  /* 0x0000000f020f7220 */ /* 0x004fca0000400000 */
[----:B------:R0:W-:Y:S04]  /*127e0*/  STL [R1+0x278], R15 ;  /* 0x0002780f01007387 */ /* 0x0001e80000100800 */
[----:B------:R2:W-:Y:S01]  /*127f0*/  STL [R1+0x27c], R14 ;  /* 0x00027c0e01007387 */ /* 0x0005e20000100800 */
[----:B0-----:R-:W-:-:S03]  /*12800*/  FMUL R15, R2, R31 ;  /* 0x0000001f020f7220 */ /* 0x001fc60000400000 */
[----:B------:R-:W-:Y:S01]  /*12810*/  STL [R1+0x8d8], R0 ;  /* 0x0008d80001007387 */ /* 0x000fe20000100800 */
[----:B--2---:R-:W-:-:S03]  /*12820*/  FMUL R14, R2, R26 ;  /* 0x0000001a020e7220 */ /* 0x004fc60000400000 */
[----:B------:R0:W-:Y:S02]  /*12830*/  STL [R1+0x138], R15 ;  /* 0x0001380f01007387 */ /* 0x0001e40000100800 */
[----:B0-----:R-:W-:-:S05]  /*12840*/  FMUL R15, R2, R23 ;  /* 0x00000017020f7220 */ /* 0x001fca0000400000 */
[----:B------:R-:W-:Y:S04]  /*12850*/  STL.64 [R1+0x7e0], R14 ;  /* 0x0007e00e01007387 */ /* 0x000fe80000100a00 */
[----:B------:R-:W-:Y:S04]  /*12860*/  STL.64 [R1+0x7d8], R12 ;  /* 0x0007d80c01007387 */ /* 0x000fe80000100a00 */
[----:B------:R-:W-:Y:S04]  /*12870*/  STL.64 [R1+0x7f8], R18 ;  /* 0x0007f81201007387 */ /* 0x000fe80000100a00 */
[----:B------:R0:W-:Y:S04]  /*12880*/  STL.64 [R1+0x7f0], R16 ;  /* 0x0007f01001007387 */ /* 0x0001e80000100a00 */
[----:B------:R-:W2:Y:S04]  /*12890*/  LDL.LU R26, [R1+0x358] ;  /* 0x00035800011a7983 */ /* 0x000ea80000300800 */
[----:B------:R-:W3:Y:S01]  /*128a0*/  LDL.LU R27, [R1+0x35c] ;  /* 0x00035c00011b7983 */ /* 0x000ee20000300800 */
[----:B------:R-:W-:-:S03]  /*128b0*/  FMUL R0, R2, R30 ;  /* 0x0000001e02007220 */ /* 0x000fc60000400000 */
[----:B------:R-:W4:Y:S04]  /*128c0*/  LDL.LU R30, [R1+0x348] ;  /* 0x00034800011e7983 */ /* 0x000f280000300800 */
[----:B------:R-:W4:Y:S04]  /*128d0*/  LDL.LU R31, [R1+0x34c] ;  /* 0x00034c00011f7983 */ /* 0x000f280000300800 */
[----:B0-----:R-:W4:Y:S01]  /*128e0*/  LDL.LU R16, [R1+0x2e0] ;  /* 0x0002e00001107983 */ /* 0x001f220000300800 */
[----:B------:R-:W-:-:S03]  /*128f0*/  FMUL R22, R2, R22 ;  /* 0x0000001602167220 */ /* 0x000fc60000400000 */
[----:B------:R-:W4:Y:S01]  /*12900*/  LDL.LU R17, [R1+0x2dc] ;  /* 0x0002dc0001117983 */ /* 0x000f220000300800 */
[----:B------:R-:W-:-:S03]  /*12910*/  FMUL R23, R2, R3 ;  /* 0x0000000302177220 */ /* 0x000fc60000400000 */
[----:B------:R-:W4:Y:S04]  /*12920*/  LDL.LU R18, [R1+0x2d8] ;  /* 0x0002d80001127983 */ /* 0x000f280000300800 */
[----:B------:R-:W4:Y:S04]  /*12930*/  LDL.LU R19, [R1+0x2d4] ;  /* 0x0002d40001137983 */ /* 0x000f280000300800 */
[----:B------:R-:W4:Y:S04]  /*12940*/  LDL.LU R12, [R1+0x2d0] ;  /* 0x0002d000010c7983 */ /* 0x000f280000300800 */
[----:B------:R-:W4:Y:S04]  /*12950*/  LDL.LU R13, [R1+0x2cc] ;  /* 0x0002cc00010d7983 */ /* 0x000f280000300800 */
[----:B------:R-:W4:Y:S04]  /*12960*/  LDL.LU R14, [R1+0x2c8] ;  /* 0x0002c800010e7983 */ /* 0x000f280000300800 */
[----:B------:R-:W4:Y:S04]  /*12970*/  LDL.LU R15, [R1+0x2c4] ;  /* 0x0002c400010f7983 */ /* 0x000f280000300800 */
[----:B------:R-:W4:Y:S04]  /*12980*/  LDL.LU R3, [R1+0x2c0] ;  /* 0x0002c00001037983 */ /* 0x000f280000300800 */
[----:B------:R0:W-:Y:S04]  /*12990*/  STL.64 [R1+0x808], R22 ;  /* 0x0008081601007387 */ /* 0x0001e80000100a00 */
[----:B0-----:R-:W4:Y:S04]  /*129a0*/  LDL.LU R22, [R1+0x2e8] ;  /* 0x0002e80001167983 */ /* 0x001f280000300800 */
[----:B------:R-:W4:Y:S04]  /*129b0*/  LDL.LU R23, [R1+0x2e4] ;  /* 0x0002e40001177983 */ /* 0x000f280000300800 */
[----:B------:R0:W-:Y:S04]  /*129c0*/  STL.64 [R1+0x800], R20 ;  /* 0x0008001401007387 */ /* 0x0001e80000100a00 */
[----:B0-----:R-:W4:Y:S01]  /*129d0*/  LDL.LU R21, [R1+0x2ec] ;  /* 0x0002ec0001157983 */ /* 0x001f220000300800 */
[----:B------:R-:W-:Y:S01]  /*129e0*/  F2FP.PACK_AB R33, R33, R61 ;  /* 0x0000003d2121723e */ /* 0x000fe200000000ff */
[----:B--2---:R-:W-:-:S02]  /*129f0*/  FMUL R26, R2, R26 ;  /* 0x0000001a021a7220 */ /* 0x004fc40000400000 */
[----:B---3--:R-:W-:-:S05]  /*12a00*/  FMUL R27, R2, R27 ;  /* 0x0000001b021b7220 */ /* 0x008fca0000400000 */
[----:B------:R0:W-:Y:S01]  /*12a10*/  STL.64 [R1+0x818], R26 ;  /* 0x0008181a01007387 */ /* 0x0001e20000100a00 */
[C---:B----4-:R-:W-:Y:S02]  /*12a20*/  FMUL R30, R2.reuse, R30 ;  /* 0x0000001e021e7220 */ /* 0x050fe40000400000 */
[----:B------:R-:W-:Y:S01]  /*12a30*/  FMUL R31, R2, R31 ;  /* 0x0000001f021f7220 */ /* 0x000fe20000400000 */
[----:B0-----:R-:W2:Y:S04]  /*12a40*/  LDL.LU R26, [R1+0x4d4] ;  /* 0x0004d400011a7983 */ /* 0x001ea80000300800 */
[----:B------:R-:W1:Y:S04]  /*12a50*/  LDL.LU R27, [R1+0x598] ;  /* 0x00059800011b7983 */ /* 0x000e680000300800 */
[----:B------:R0:W-:Y:S04]  /*12a60*/  STL.64 [R1+0x810], R24 ;  /* 0x0008101801007387 */ /* 0x0001e80000100a00 */
[----:B0-----:R-:W3:Y:S04]  /*12a70*/  LDL.LU R24, [R1+0x4d8] ;  /* 0x0004d80001187983 */ /* 0x001ee80000300800 */
[----:B------:R-:W2:Y:S04]  /*12a80*/  LDL.LU R25, [R1+0x4d0] ;  /* 0x0004d00001197983 */ /* 0x000ea80000300800 */
[----:B------:R-:W4:Y:S04]  /*12a90*/  LDL.LU R2, [R1+0x4f8] ;  /* 0x0004f80001027983 */ /* 0x000f280000300800 */
[----:B------:R0:W-:Y:S04]  /*12aa0*/  STL.64 [R1+0x828], R30 ;  /* 0x0008281e01007387 */ /* 0x0001e80000100a00 */
[----:B0-----:R-:W2:Y:S04]  /*12ab0*/  LDL.LU R31, [R1+0x4fc] ;  /* 0x0004fc00011f7983 */ /* 0x001ea80000300800 */
[----:B------:R-:W-:Y:S04]  /*12ac0*/  STL.64 [R1+0x820], R28 ;  /* 0x0008201c01007387 */ /* 0x000fe80000100a00 */
[----:B------:R-:W2:Y:S04]  /*12ad0*/  LDL.LU R61, [R1+0x9d0] ;  /* 0x0009d000013d7983 */ /* 0x000ea80000300800 */
[----:B------:R-:W0:Y:S02]  /*12ae0*/  S2R R20, SR_TID.X ;  /* 0x0000000000147919 */ /* 0x000e240000002100 */
[----:B0-----:R-:W-:-:S04]  /*12af0*/  SHF.L.U32 R20, R20, 0x1, RZ ;  /* 0x0000000114147819 */ /* 0x001fc800000006ff */
[----:B------:R-:W-:Y:S02]  /*12b00*/  LOP3.LUT R20, R20, 0x38, RZ, 0xc0, !PT ;  /* 0x0000003814147812 */ /* 0x000fe400078ec0ff */
[----:B---3--:R-:W-:-:S03]  /*12b10*/  F2FP.PACK_AB R32, R32, R24 ;  /* 0x000000182020723e */ /* 0x008fc600000000ff */
[----:B------:R-:W-:Y:S01]  /*12b20*/  LDS R24, [R20+0x10380] ;  /* 0x0103800014187984 */ /* 0x000fe20000000800 */
[----:B----4-:R-:W-:Y:S02]  /*12b30*/  F2FP.PACK_AB R34, R34, R2 ;  /* 0x000000022222723e */ /* 0x010fe400000000ff */
[----:B--2---:R-:W-:Y:S02]  /*12b40*/  F2FP.PACK_AB R2, R25, R26 ;  /* 0x0000001a1902723e */ /* 0x004fe400000000ff */
[----:B------:R-:W0:Y:S04]  /*12b50*/  LDS R25, [R20+0x10340] ;  /* 0x0103400014197984 */ /* 0x000e280000000800 */
[----:B------:R-:W2:Y:S04]  /*12b60*/  LDS R20, [R20+0x103c0] ;  /* 0x0103c00014147984 */ /* 0x000ea80000000800 */
[----:B------:R-:W-:Y:S01]  /*12b70*/  BAR.SYNC.DEFER_BLOCKING 0x0 ;  /* 0x0000000000007b1d */ /* 0x000fe20000010000 */
[----:B-1----:R-:W-:-:S05]  /*12b80*/  FFMA R27, R60, R27, R47 ;  /* 0x0000001b3c1b7223 */ /* 0x002fca000000002f */
[----:B------:R-:W-:Y:S04]  /*12b90*/  STL [R1+0x598], R27 ;  /* 0x0005981b01007387 */ /* 0x000fe80000100800 */
[----:B------:R1:W-:Y:S04]  /*12ba0*/  STS.U16 [R61+0x10c00], R5 ;  /* 0x010c00053d007388 */ /* 0x0003e80000000400 */
[----:B------:R3:W-:Y:S04]  /*12bb0*/  STS.U16 [R61+0x10d00], R4 ;  /* 0x010d00043d007388 */ /* 0x0007e80000000400 */
[----:B0-----:R-:W-:Y:S04]  /*12bc0*/  STL [R1+0x4d8], R25 ;  /* 0x0004d81901007387 */ /* 0x001fe80000100800 */
[----:B------:R-:W-:Y:S04]  /*12bd0*/  STL [R1+0x4d4], R24 ;  /* 0x0004d41801007387 */ /* 0x000fe80000100800 */
[----:B--2---:R-:W-:Y:S04]  /*12be0*/  STL [R1+0x4d0], R20 ;  /* 0x0004d01401007387 */ /* 0x004fe80000100800 */
[----:B-1----:R-:W2:Y:S04]  /*12bf0*/  LDL.LU R5, [R1+0x9cc] ;  /* 0x0009cc0001057983 */ /* 0x002ea80000300800 */
[----:B---3--:R-:W3:Y:S04]  /*12c00*/  LDL.LU R4, [R1+0x9c8] ;  /* 0x0009c80001047983 */ /* 0x008ee80000300800 */
[----:B------:R0:W-:Y:S04]  /*12c10*/  STS.U16 [R61+0x10e00], R7 ;  /* 0x010e00073d007388 */ /* 0x0001e80000000400 */
[----:B------:R1:W-:Y:S04]  /*12c20*/  STS.U16 [R61+0x10f00], R10 ;  /* 0x010f000a3d007388 */ /* 0x0003e80000000400 */
[----:B------:R4:W-:Y:S04]  /*12c30*/  STS.U16 [R61+0x11000], R6 ;  /* 0x011000063d007388 */ /* 0x0009e80000000400 */
[----:B0-----:R-:W2:Y:S04]  /*12c40*/  LDL.LU R7, [R1+0x9c4] ;  /* 0x0009c40001077983 */ /* 0x001ea80000300800 */
[----:B-1----:R-:W2:Y:S04]  /*12c50*/  LDL.LU R10, [R1+0x9c0] ;  /* 0x0009c000010a7983 */ /* 0x002ea80000300800 */
[----:B----4-:R-:W4:Y:S04]  /*12c60*/  LDL.LU R6, [R1+0x9bc] ;  /* 0x0009bc0001067983 */ /* 0x010f280000300800 */
[----:B------:R-:W2:Y:S04]  /*12c70*/  LDL R25, [R1+0x298] ;  /* 0x0002980001197983 */ /* 0x000ea80000100800 */
[----:B------:R0:W-:Y:S04]  /*12c80*/  STS.U16 [R61+0x11100], R9 ;  /* 0x011100093d007388 */ /* 0x0001e80000000400 */
[----:B------:R1:W-:Y:S04]  /*12c90*/  STS.U16 [R61+0x11200], R11 ;  /* 0x0112000b3d007388 */ /* 0x0003e80000000400 */
[----:B------:R1:W-:Y:S04]  /*12ca0*/  STS.U16 [R61+0x11300], R8 ;  /* 0x011300083d007388 */ /* 0x0003e80000000400 */
[----:B0-----:R-:W3:Y:S04]  /*12cb0*/  LDL.LU R9, [R1+0x9b8] ;  /* 0x0009b80001097983 */ /* 0x001ee80000300800 */
[----:B-1----:R-:W3:Y:S04]  /*12cc0*/  LDL.LU R11, [R1+0x9b4] ;  /* 0x0009b400010b7983 */ /* 0x002ee80000300800 */
[----:B------:R0:W-:Y:S04]  /*12cd0*/  STS.U16 [R61+0x10700], R12 ;  /* 0x0107000c3d007388 */ /* 0x0001e80000000400 */
        /* <DEDUP_REMOVED lines=17> */
[----:B------:R-:W3:Y:S04]  /*12df0*/  LDL.LU R20, [R1+0x40] ;  /* 0x0000400001147983 */ /* 0x000ee80000300800 */
[----:B------:R1:W-:Y:S04]  /*12e00*/  STS.U16 [R61+0x10100], R22 ;  /* 0x010100163d007388 */ /* 0x0003e80000000400 */
[----:B0-----:R-:W3:Y:S04]  /*12e10*/  LDL.LU R21, [R1+0x44] ;  /* 0x0000440001157983 */ /* 0x001ee80000300800 */
[----:B------:R0:W-:Y:S04]  /*12e20*/  STS.U16 [R61+0x10200], R23 ;  /* 0x010200173d007388 */ /* 0x0001e80000000400 */
[----:B-1----:R-:W3:Y:S04]  /*12e30*/  LDL.LU R22, [R1+0x48] ;  /* 0x0000480001167983 */ /* 0x002ee80000300800 */
[----:B------:R1:W-:Y:S04]  /*12e40*/  STS.U16 [R61+0x10b00], R3 ;  /* 0x010b00033d007388 */ /* 0x0003e80000000400 */
[----:B0-----:R-:W3:Y:S04]  /*12e50*/  LDL.LU R23, [R1+0x4c] ;  /* 0x00004c0001177983 */ /* 0x001ee80000300800 */
[----:B------:R-:W3:Y:S04]  /*12e60*/  LDL R24, [R1+0x518] ;  /* 0x0005180001187983 */ /* 0x000ee80000100800 */
[----:B-1----:R-:W4:Y:S04]  /*12e70*/  LDL R3, [R1+0x4cc] ;  /* 0x0004cc0001037983 */ /* 0x002f280000100800 */
        /* <DEDUP_REMOVED lines=12> */
[----:B------:R-:W-:-:S03]  /*12f40*/  F2FP.PACK_AB R35, R31, R35 ;  /* 0x000000231f23723e */ /* 0x000fc600000000ff */
[----:B--2---:R-:W-:Y:S04]  /*12f50*/  STS [R25+0x12000], R46 ;  /* 0x0120002e19007388 */ /* 0x004fe80000000800 */
[----:B------:R-:W-:Y:S04]  /*12f60*/  STS [R25+0x12100], R45 ;  /* 0x0121002d19007388 */ /* 0x000fe80000000800 */
        /* <DEDUP_REMOVED lines=14> */
[----:B------:R-:W-:Y:S06]  /*13050*/  BAR.SYNC.DEFER_BLOCKING 0x0 ;  /* 0x0000000000007b1d */ /* 0x000fec0000010000 */
[----:B---3--:R-:W-:Y:S04]  /*13060*/  LDSM.16.M88.4 R36, [R24+0x10000] ;  /* 0x010000001824783b */ /* 0x008fe80000000200 */
[----:B----4-:R-:W0:Y:S04]  /*13070*/  LDSM.16.M88.4 R32, [R3+0x12000] ;  /* 0x012000000320783b */ /* 0x010e280000000200 */
[----:B------:R-:W1:Y:S04]  /*13080*/  LDSM.16.M88.4 R40, [R24+0x10800] ;  /* 0x010800001828783b */ /* 0x000e680000000200 */
[----:B------:R-:W2:Y:S01]  /*13090*/  LDSM.16.M88.4 R56, [R3+0x12400] ;  /* 0x012400000338783b */ /* 0x000ea20000000200 */
[----:B------:R-:W-:-:S02]  /*130a0*/  MOV R30, R8 ;  /* 0x00000008001e7202 */ /* 0x000fc40000000f00 */
[----:B------:R-:W-:Y:S01]  /*130b0*/  MOV R31, R11 ;  /* 0x0000000b001f7202 */ /* 0x000fe20000000f00 */
[----:B------:R-:W3:Y:S04]  /*130c0*/  LDSM.16.M88.4 R44, [R24+0x11000] ;  /* 0x01100000182c783b */ /* 0x000ee80000000200 */
[----:B------:R-:W4:Y:S01]  /*130d0*/  LDSM.16.M88.4 R48, [R24+0x11800] ;  /* 0x011800001830783b */ /* 0x000f220000000200 */
[----:B------:R-:W-:Y:S02]  /*130e0*/  MOV R26, R9 ;  /* 0x00000009001a7202 */ /* 0x000fe40000000f00 */
[----:B------:R-:W-:Y:S01]  /*130f0*/  MOV R27, R6 ;  /* 0x00000006001b7202 */ /* 0x000fe20000000f00 */
[----:B------:R-:W-:Y:S01]  /*13100*/  LDSM.16.M88.4 R52, [R3+0x12200] ;  /* 0x012200000334783b */ /* 0x000fe20000000200 */
[C---:B0-----:R-:W-:Y:S08]  /*13110*/  HMMA.16816.F32 R20, R32.reuse, R36, R20 ;  /* 0x000000242014723c */ /* 0x041ff00000001814 */
[C---:B------:R-:W-:Y:S08]  /*13120*/  HMMA.16816.F32 R16, R32.reuse, R38, R16 ;  /* 0x000000262010723c */ /* 0x040ff00000001810 */
[----:B-1----:R-:W-:Y:S01]  /*13130*/  HMMA.16816.F32 R12, R32, R40, R12 ;  /* 0x00000028200c723c */ /* 0x002fe2000000180c */
[----:B--2---:R-:W-:Y:S04]  /*13140*/  STL.64 [R1+0x908], R58 ;  /* 0x0009083a01007387 */ /* 0x004fe80000100a00 */
[----:B------:R0:W-:Y:S04]  /*13150*/  STL.64 [R1+0x900], R56 ;  /* 0x0009003801007387 */ /* 0x0001e80000100a00 */
[----:B0-----:R-:W2:Y:S04]  /*13160*/  LDL.LU R56, [R1+0x10] ;  /* 0x0000100001387983 */ /* 0x001ea80000300800 */
[----:B------:R0:W-:Y:S04]  /*13170*/  STL.64 [R1+0x2c0], R20 ;  /* 0x0002c01401007387 */ /* 0x0001e80000100a00 */
[----:B------:R1:W-:Y:S04]  /*13180*/  STL.64 [R1+0x2c8], R22 ;  /* 0x0002c81601007387 */ /* 0x0003e80000100a00 */
[----:B------:R-:W2:Y:S04]  /*13190*/  LDL.LU R57, [R1+0x14] ;  /* 0x0000140001397983 */ /* 0x000ea80000300800 */
[----:B------:R-:W2:Y:S04]  /*131a0*/  LDL.LU R58, [R1+0x18] ;  /* 0x00001800013a7983 */ /* 0x000ea80000300800 */
[----:B------:R-:W2:Y:S04]  /*131b0*/  LDL.LU R59, [R1+0x1c] ;  /* 0x00001c00013b7983 */ /* 0x000ea80000300800 */
[----:B0-----:R-:W2:Y:S04]  /*131c0*/  LDL.LU R20, [R1+0x80] ;  /* 0x0000800001147983 */ /* 0x001ea80000300800 */
[----:B------:R-:W-:Y:S04]  /*131d0*/  STL.64 [R1+0x310], R16 ;  /* 0x0003101001007387 */ /* 0x000fe80000100a00 */
[----:B------:R-:W-:Y:S04]  /*131e0*/  STL.64 [R1+0x318], R18 ;  /* 0x0003181201007387 */ /* 0x000fe80000100a00 */
[----:B------:R0:W-:Y:S04]  /*131f0*/  STL.64 [R1+0x300], R12 ;  /* 0x0003000c01007387 */ /* 0x0001e80000100a00 */
[----:B------:R0:W-:Y:S04]  /*13200*/  STL.64 [R1+0x308], R14 ;  /* 0x0003080e01007387 */ /* 0x0001e80000100a00 */
[----:B------:R-:W2:Y:S01]  /*13210*/  LDL.LU R21, [R1+0x84] ;  /* 0x0000840001157983 */ /* 0x000ea20000300800 */
[----:B-1----:R-:W-:-:S02]  /*13220*/  MOV R22, R10 ;  /* 0x0000000a00167202 */ /* 0x002fc40000000f00 */
[----:B------:R-:W-:Y:S01]  /*13230*/  MOV R23, R7 ;  /* 0x0000000700177202 */ /* 0x000fe20000000f00 */
[----:B------:R-:W3:Y:S04]  /*13240*/  LDL.LU R10, [R1+0x9ac] ;  /* 0x0009ac00010a7983 */ /* 0x000ee80000300800 */
[----:B------:R-:W3:Y:S04]  /*13250*/  LDL.LU R7, [R1+0x9a8] ;  /* 0x0009a80001077983 */ /* 0x000ee80000300800 */
[----:B------:R-:W-:Y:S04]  /*13260*/  STL.64 [R1+0x918], R22 ;  /* 0x0009181601007387 */ /* 0x000fe80000100a00 */
[----:B--2---:R1:W-:Y:S04]  /*13270*/  STL.64 [R1+0x910], R20 ;  /* 0x0009101401007387 */ /* 0x0043e80000100a00 */
[----:B------:R-:W2:Y:S04]  /*13280*/  LDL.LU R28, [R1+0xa0] ;  /* 0x0000a000011c7983 */ /* 0x000ea80000300800 */
[----:B------:R-:W2:Y:S04]  /*13290*/  LDL.LU R29, [R1+0xa4] ;  /* 0x0000a400011d7983 */ /* 0x000ea80000300800 */
[----:B------:R-:W4:Y:S04]  /*132a0*/  LDL.LU R8, [R1+0x9a4] ;  /* 0x0009a40001087983 */ /* 0x000f280000300800 */
[----:B------:R-:W4:Y:S04]  /*132b0*/  LDL.LU R11, [R1+0x9a0] ;  /* 0x0009a000010b7983 */ /* 0x000f280000300800 */
[----:B0-----:R-:W4:Y:S04]  /*132c0*/  LDL.LU R12, [R1] ;  /* 0x00000000010c7983 */ /* 0x001f280000300800 */
[----:B------:R-:W4:Y:S04]  /*132d0*/  LDL.LU R13, [R1+0x4] ;  /* 0x00000400010d7983 */ /* 0x000f280000300800 */
[----:B------:R-:W4:Y:S04]  /*132e0*/  LDL.LU R14, [R1+0x8] ;  /* 0x00000800010e7983 */ /* 0x000f280000300800 */
[----:B------:R-:W4:Y:S04]  /*132f0*/  LDL.LU R15, [R1+0xc] ;  /* 0x00000c00010f7983 */ /* 0x000f280000300800 */
[----:B------:R-:W-:Y:S01]  /*13300*/  STL.64 [R1+0x928], R30 ;  /* 0x0009281e01007387 */ /* 0x000fe20000100a00 */
[----:B---3--:R-:W-:-:S03]  /*13310*/  MOV R16, R7 ;  /* 0x0000000700107202 */ /* 0x008fc60000000f00 */
[----:B--2---:R-:W-:Y:S01]  /*13320*/  STL.64 [R1+0x920], R28 ;  /* 0x0009201c01007387 */ /* 0x004fe20000100a00 */
[----:B----4-:R-:W-:Y:S02]  /*13330*/  MOV R25, R8 ;  /* 0x0000000800197202 */ /* 0x010fe40000000f00 */
[----:B------:R-:W-:Y:S02]  /*13340*/  MOV R24, R11 ;  /* 0x0000000b00187202 */ /* 0x000fe40000000f00 */
[----:B------:R-:W2:Y:S04]  /*13350*/  LDL.LU R11, [R1+0x99c] ;  /* 0x00099c00010b7983 */ /* 0x000ea80000300800 */
[----:B------:R-:W3:Y:S04]  /*13360*/  LDL.LU R8, [R1+0x998] ;  /* 0x0009980001087983 */ /* 0x000ee80000300800 */
[----:B------:R-:W4:Y:S04]  /*13370*/  LDL.LU R9, [R1+0x994] ;  /* 0x0009940001097983 */ /* 0x000f280000300800 */
[----:B------:R-:W4:Y:S01]  /*13380*/  LDL.LU R6, [R1+0x990] ;  /* 0x0009900001067983 */ /* 0x000f220000300800 */
[----:B------:R-:W-:-:S02]  /*13390*/  MOV R18, R4 ;  /* 0x0000000400127202 */ /* 0x000fc40000000f00 */
[----:B------:R-:W-:Y:S01]  /*133a0*/  MOV R19, R5 ;  /* 0x0000000500137202 */ /* 0x000fe20000000f00 */
[----:B------:R-:W-:Y:S01]  /*133b0*/  STL.64 [R1+0x938], R26 ;  /* 0x0009381a01007387 */ /* 0x000fe20000100a00 */
[----:B------:R-:W-:-:S03]  /*133c0*/  MOV R17, R10 ;  /* 0x0000000a00117202 */ /* 0x000fc60000000f00 */
[----:B------:R-:W-:Y:S04]  /*133d0*/  STL.64 [R1+0x930], R24 ;  /* 0x0009301801007387 */ /* 0x000fe80000100a00 */
[----:B------:R-:W4:Y:S04]  /*133e0*/  LDL.LU R7, [R1+0x98c] ;  /* 0x00098c0001077983 */ /* 0x000f280000300800 */
[----:B------:R-:W4:Y:S04]  /*133f0*/  LDL.LU R10, [R1+0x988] ;  /* 0x00098800010a7983 */ /* 0x000f280000300800 */
[----:B------:R-:W4:Y:S04]  /*13400*/  LDL.LU R4, [R1+0x984] ;  /* 0x0009840001047983 */ /* 0x000f280000300800 */
[----:B------:R-:W4:Y:S04]  /*13410*/  LDL.LU R5, [R1+0x980] ;  /* 0x0009800001057983 */ /* 0x000f280000300800 */
[----:B------:R-:W-:Y:S04]  /*13420*/  STL.64 [R1+0x948], R18 ;  /* 0x0009481201007387 */ /* 0x000fe80000100a00 */
[----:B------:R0:W-:Y:S04]  /*13430*/  STL.64 [R1+0x940], R16 ;  /* 0x0009401001007387 */ /* 0x0001e80000100a00 */
[----:B-1----:R-:W4:Y:S01]  /*13440*/  LDL.LU R20, [R1+0xf0] ;  /* 0x0000f00001147983 */ /* 0x002f220000300800 */
[----:B0-----:R-:W-:Y:S11]  /*13450*/  HMMA.16816.F32 R16, R32, R42, R56 ;  /* 0x0000002a2010723c */ /* 0x001ff60000001838 */
[----:B------:R-:W-:Y:S11]  /*13460*/  @!UPT UIADD3 URZ, URZ, URZ, URZ ;  /* 0x0000003f3f3ff290 */ /* 0x000ff6000fffe03f */
[----:B------:R-:W-:Y:S01]  /*13470*/  @!UPT UIADD3 URZ, URZ, URZ, URZ ;  /* 0x0000003f3f3ff290 */ /* 0x000fe2000fffe03f */
[----:B------:R-:W-:Y:S04]  /*13480*/  STL.64 [R1+0x2f0], R16 ;  /* 0x0002f01001007387 */ /* 0x000fe80000100a00 */
[----:B------:R0:W-:Y:S04]  /*13490*/  STL.64 [R1+0x2f8], R18 ;  /* 0x0002f81201007387 */ /* 0x0001e80000100a00 */
[----:B------:R-:W4:Y:S01]  /*134a0*/  LDL.LU R21, [R1+0xf4] ;  /* 0x0000f40001157983 */ /* 0x000f220000300800 */
[----:B--2---:R-:W-:Y:S02]  /*134b0*/  MOV R23, R11 ;  /* 0x0000000b00177202 */ /* 0x004fe40000000f00 */
[----:B---3--:R-:W-:-:S02]  /*134c0*/  MOV R22, R8 ;  /* 0x0000000800167202 */ /* 0x008fc40000000f00 */
[----:B------:R-:W2:Y:S04]  /*134d0*/  LDL.LU R8, [R1+0x97c] ;  /* 0x00097c0001087983 */ /* 0x000ea80000300800 */
[----:B------:R-:W3:Y:S01]  /*134e0*/  LDL.LU R11, [R1+0x978] ;  /* 0x00097800010b7983 */ /* 0x000ee20000300800 */
[----:B----4-:R-:W-:Y:S02]  /*134f0*/  MOV R31, R9 ;  /* 0x00000009001f7202 */ /* 0x010fe40000000f00 */
[----:B------:R-:W-:Y:S01]  /*13500*/  MOV R30, R6 ;  /* 0x00000006001e7202 */ /* 0x000fe20000000f00 */
[----:B------:R-:W4:Y:S04]  /*13510*/  LDL.LU R28, [R1+0x100] ;  /* 0x00010000011c7983 */ /* 0x000f280000300800 */
[----:B------:R-:W4:Y:S04]  /*13520*/  LDL.LU R29, [R1+0x104] ;  /* 0x00010400011d7983 */ /* 0x000f280000300800 */
[----:B------:R-:W2:Y:S04]  /*13530*/  LDL.LU R6, [R1+0x974] ;  /* 0x0009740001067983 */ /* 0x000ea80000300800 */
[----:B------:R-:W4:Y:S01]  /*13540*/  LDL.LU R9, [R1+0x970] ;  /* 0x0009700001097983 */ /* 0x000f220000300800 */
[----:B------:R-:W-:-:S02]  /*13550*/  MOV R27, R7 ;  /* 0x00000007001b7202 */ /* 0x000fc40000000f00 */
[----:B------:R-:W-:Y:S01]  /*13560*/  MOV R26, R10 ;  /* 0x0000000a001a7202 */ /* 0x000fe20000000f00 */
[----:B------:R-:W4:Y:S01]  /*13570*/  LDL.LU R24, [R1+0x110] ;  /* 0x0001100001187983 */ /* 0x000f220000300800 */
[----:B0-----:R-:W-:Y:S02]  /*13580*/  MOV R19, R4 ;  /* 0x0000000400137202 */ /* 0x001fe40000000f00 */
[----:B------:R-:W-:Y:S02]  /*13590*/  MOV R18, R5 ;  /* 0x0000000500127202 */ /* 0x000fe40000000f00 */
[----:B---3--:R-:W-:Y:S02]  /*135a0*/  MOV R25, R11 ;  /* 0x0000000b00197202 */ /* 0x008fe40000000f00 */
[----:B------:R-:W3:Y:S04]  /*135b0*/  LDL.LU R11, [R1+0x96c] ;  /* 0x00096c00010b7983 */ /* 0x000ee80000300800 */
[----:B------:R-:W3:Y:S04]  /*135c0*/  LDL.LU R10, [R1+0x968] ;  /* 0x00096800010a7983 */ /* 0x000ee80000300800 */
[----:B------:R-:W3:Y:S01]  /*135d0*/  LDL.LU R7, [R1+0x964] ;  /* 0x0009640001077983 */ /* 0x000ee20000300800 */
[----:B--2---:R-:W-:-:S03]  /*135e0*/  MOV R16, R6 ;  /* 0x0000000600107202 */ /* 0x004fc60000000f00 */
[----:B------:R-:W3:Y:S01]  /*135f0*/  LDL.LU R6, [R1+0x960] ;  /* 0x0009600001067983 */ /* 0x000ee20000300800 */
[----:B----4-:R-:W-:-:S03]  /*13600*/  MOV R17, R9 ;  /* 0x0000000900117202 */ /* 0x010fc60000000f00 */
[----:B------:R-:W2:Y:S01]  /*13610*/  LDL.LU R9, [R1+0x95c] ;  /* 0x00095c0001097983 */ /* 0x000ea20000300800 */
[----:B------:R-:W-:-:S03]  /*13620*/  MOV R56, R8 ;  /* 0x0000000800387202 */ /* 0x000fc60000000f00 */
[----:B------:R-:W3:Y:S04]  /*13630*/  LDL.LU R5, [R1+0x958] ;  /* 0x0009580001057983 */ /* 0x000ee80000300800 */
[----:B------:R-:W3:Y:S04]  /*13640*/  LDL.LU R4, [R1+0x954] ;  /* 0x0009540001047983 */ /* 0x000ee80000300800 */
[----:B------:R-:W2:Y:S01]  /*13650*/  LDL.LU R8, [R1+0x950] ;  /* 0x0009500001087983 */ /* 0x000ea20000300800 */
[C---:B------:R-:W-:Y:S03]  /*13660*/  HMMA.16816.F32 R12, R32.reuse, R44, R12 ;  /* 0x0000002c200c723c */ /* 0x040fe6000000180c */
[----:B------:R-:W4:Y:S04]  /*13670*/  LDL.LU R57, [R1+0xe4] ;  /* 0x0000e40001397983 */ /* 0x000f280000300800 */
[----:B------:R-:W4:Y:S04]  /*13680*/  LDL.LU R58, [R1+0xe8] ;  /* 0x0000e800013a7983 */ /* 0x000f280000300800 */
[----:B------:R-:W4:Y:S11]  /*13690*/  LDL.LU R59, [R1+0xec] ;  /* 0x0000ec00013b7983 */ /* 0x000f360000300800 */
[----:B------:R-:W-:Y:S01]  /*136a0*/  @!UPT UIADD3 URZ, URZ, URZ, URZ ;  /* 0x0000003f3f3ff290 */ /* 0x000fe2000fffe03f */
[----:B------:R-:W-:Y:S04]  /*136b0*/  STL.64 [R1+0x2e0], R12 ;  /* 0x0002e00c01007387 */ /* 0x000fe80000100a00 */
[----:B------:R3:W-:Y:S02]  /*136c0*/  STL.64 [R1+0x2e8], R14 ;  /* 0x0002e80e01007387 */ /* 0x0007e40000100a00 */
[C---:B---3--:R-:W-:Y:S08]  /*136d0*/  HMMA.16816.F32 R12, R32.reuse, R46, R4 ;  /* 0x0000002e200c723c */ /* 0x048ff00000001804 */
[C---:B--2---:R-:W-:Y:S01]  /*136e0*/  HMMA.16816.F32 R4, R32.reuse, R48, R8 ;  /* 0x000000302004723c */ /* 0x044fe20000001808 */
[----:B------:R-:W2:Y:S11]  /*136f0*/  LDL.LU R8, [R1+0x50] ;  /* 0x0000500001087983 */ /* 0x000eb60000300800 */
[----:B------:R-:W-:Y:S03]  /*13700*/  @!UPT UIADD3 URZ, URZ, URZ, URZ ;  /* 0x0000003f3f3ff290 */ /* 0x000fe6000fffe03f */
[----:B------:R0:W-:Y:S04]  /*13710*/  STL.64 [R1+0x2d0], R12 ;  /* 0x0002d00c01007387 */ /* 0x0001e80000100a00 */
[----:B------:R1:W-:Y:S04]  /*13720*/  STL.64 [R1+0x2d8], R14 ;  /* 0x0002d80e01007387 */ /* 0x0003e80000100a00 */
[----:B------:R-:W-:Y:S04]  /*13730*/  STL.64 [R1+0x2b0], R4 ;  /* 0x0002b00401007387 */ /* 0x000fe80000100a00 */
[----:B------:R-:W-:Y:S04]  /*13740*/  STL.64 [R1+0x2b8], R6 ;  /* 0x0002b80601007387 */ /* 0x000fe80000100a00 */
[----:B------:R-:W2:Y:S04]  /*13750*/  LDL.LU R9, [R1+0x54] ;  /* 0x0000540001097983 */ /* 0x000ea80000300800 */
[----:B------:R-:W2:Y:S04]  /*13760*/  LDL.LU R10, [R1+0x58] ;  /* 0x00005800010a7983 */ /* 0x000ea80000300800 */
[----:B------:R-:W2:Y:S04]  /*13770*/  LDL.LU R11, [R1+0x5c] ;  /* 0x00005c00010b7983 */ /* 0x000ea80000300800 */
[----:B------:R-:W3:Y:S04]  /*13780*/  LDSM.16.M88.4 R4, [R3+0x12600] ;  /* 0x012600000304783b */ /* 0x000ee80000000200 */
[----:B0-----:R-:W4:Y:S04]  /*13790*/  LDL.LU R12, [R1+0x60] ;  /* 0x00006000010c7983 */ /* 0x001f280000300800 */
[----:B------:R-:W4:Y:S04]  /*137a0*/  LDL.LU R13, [R1+0x64] ;  /* 0x00006400010d7983 */ /* 0x000f280000300800 */
[----:B-1----:R-:W4:Y:S04]  /*137b0*/  LDL.LU R14, [R1+0x68] ;  /* 0x00006800010e7983 */ /* 0x002f280000300800 */
[----:B------:R-:W4:Y:S04]  /*137c0*/  LDL.LU R15, [R1+0x6c] ;  /* 0x00006c00010f7983 */ /* 0x000f280000300800 */
[----:B---3--:R-:W-:Y:S04]  /*137d0*/  STL.64 [R1+0x8e8], R6 ;  /* 0x0008e80601007387 */ /* 0x008fe80000100a00 */
[----:B------:R0:W-:Y:S04]  /*137e0*/  STL.64 [R1+0x8e0], R4 ;  /* 0x0008e00401007387 */ /* 0x0001e80000100a00 */
[----:B0-----:R-:W3:Y:S04]  /*137f0*/  LDL.LU R4, [R1+0xb0] ;  /* 0x0000b00001047983 */ /* 0x001ee80000300800 */
[----:B------:R-:W3:Y:S04]  /*13800*/  LDL.LU R5, [R1+0xb4] ;  /* 0x0000b40001057983 */ /* 0x000ee80000300800 */
[----:B------:R-:W3:Y:S04]  /*13810*/  LDL.LU R6, [R1+0xb8] ;  /* 0x0000b80001067983 */ /* 0x000ee80000300800 */
[----:B------:R-:W3:Y:S01]  /*13820*/  LDL.LU R7, [R1+0xbc] ;  /* 0x0000bc0001077983 */ /* 0x000ee20000300800 */
[----:B--2---:R-:W-:Y:S03]  /*13830*/  HMMA.16816.F32 R8, R32, R50, R8 ;  /* 0x000000322008723c */ /* 0x004fe60000001808 */
[----:B------:R-:W2:Y:S11]  /*13840*/  LDL.LU R32, [R1+0xc0] ;  /* 0x0000c00001207983 */ /* 0x000eb60000300800 */
[----:B------:R-:W-:Y:S09]  /*13850*/  @!UPT UIADD3 URZ, URZ, URZ, URZ ;  /* 0x0000003f3f3ff290 */ /* 0x000ff2000fffe03f */
[----:B------:R-:W-:Y:S04]  /*13860*/  STL.64 [R1+0x2a0], R8 ;  /* 0x0002a00801007387 */ /* 0x000fe80000100a00 */
[----:B------:R-:W-:Y:S04]  /*13870*/  STL.64 [R1+0x2a8], R10 ;  /* 0x0002a80a01007387 */ /* 0x000fe80000100a00 */
[----:B------:R-:W0:Y:S04]  /*13880*/  LDSM.16.M88.4 R8, [R3+0x12800] ;  /* 0x012800000308783b */ /* 0x000e280000000200 */
[----:B------:R-:W2:Y:S04]  /*13890*/  LDL.LU R33, [R1+0xc4] ;  /* 0x0000c40001217983 */ /* 0x000ea80000300800 */
[----:B------:R-:W2:Y:S04]  /*138a0*/  LDL.LU R34, [R1+0xc8] ;  /* 0x0000c80001227983 */ /* 0x000ea80000300800 */
[----:B------:R-:W2:Y:S04]  /*138b0*/  LDL.LU R35, [R1+0xcc] ;  /* 0x0000cc0001237983 */ /* 0x000ea80000300800 */
[----:B0-----:R-:W-:Y:S04]  /*138c0*/  STL.64 [R1+0x860], R10 ;  /* 0x0008600a01007387 */ /* 0x001fe80000100a00 */
[----:B------:R0:W-:Y:S04]  /*138d0*/  STL.64 [R1+0x858], R8 ;  /* 0x0008580801007387 */ /* 0x0001e80000100a00 */
[----:B0-----:R-:W2:Y:S04]  /*138e0*/  LDL.LU R8, [R1+0xd0] ;  /* 0x0000d00001087983 */ /* 0x001ea80000300800 */
[----:B------:R-:W2:Y:S04]  /*138f0*/  LDL.LU R9, [R1+0xd4] ;  /* 0x0000d40001097983 */ /* 0x000ea80000300800 */
[----:B------:R-:W2:Y:S04]  /*13900*/  LDL.LU R10, [R1+0xd8] ;  /* 0x0000d800010a7983 */ /* 0x000ea80000300800 */
[----:B------:R-:W2:Y:S01]  /*13910*/  LDL.LU R11, [R1+0xdc] ;  /* 0x0000dc00010b7983 */ /* 0x000ea20000300800 */
[C---:B------:R-:W-:Y:S08]  /*13920*/  HMMA.16816.F32 R16, R52.reuse, R36, R16 ;  /* 0x000000243410723c */ /* 0x040ff00000001810 */
[C---:B------:R-:W-:Y:S08]  /*13930*/  HMMA.16816.F32 R24, R52.reuse, R38, R24 ;  /* 0x000000263418723c */ /* 0x040ff00000001818 */
[C---:B------:R-:W-:Y:S08]  /*13940*/  HMMA.16816.F32 R28, R52.reuse, R40, R28 ;  /* 0x00000028341c723c */ /* 0x040ff0000000181c */
[C---:B------:R-:W-:Y:S01]  /*13950*/  HMMA.16816.F32 R20, R52.reuse, R42, R20 ;  /* 0x0000002a3414723c */ /* 0x040fe20000001814 */
[----:B------:R-:W-:Y:S07]  /*13960*/  STL.64 [R1+0x120], R16 ;  /* 0x0001201001007387 */ /* 0x000fee0000100a00 */
[C---:B----4-:R-:W-:Y:S01]  /*13970*/  HMMA.16816.F32 R56, R52.reuse, R44, R56 ;  /* 0x0000002c3438723c */ /* 0x050fe20000001838 */
[----:B------:R0:W-:Y:S04]  /*13980*/  STL.64 [R1+0x128], R18 ;  /* 0x0001281201007387 */ /* 0x0001e80000100a00 */
[----:B0-----:R-:W4:Y:S04]  /*13990*/  LDL.LU.64 R18, [R1+0x948] ;  /* 0x0009480001127983 */ /* 0x001f280000300a00 */
[----:B------:R-:W4:Y:S04]  /*139a0*/  LDL.LU.64 R16, [R1+0x940] ;  /* 0x0009400001107983 */ /* 0x000f280000300a00 */
[----:B------:R-:W-:Y:S04]  /*139b0*/  STL.64 [R1+0x110], R24 ;  /* 0x0001101801007387 */ /* 0x000fe80000100a00 */
        /* <DEDUP_REMOVED lines=8> */
[----:B------:R0:W-:Y:S01]  /*13a40*/  STL.64 [R1+0xf8], R22 ;  /* 0x0000f81601007387 */ /* 0x0001e20000100a00 */
[C---:B---3--:R-:W-:Y:S03]  /*13a50*/  HMMA.16816.F32 R4, R52.reuse, R50, R4 ;  /* 0x000000323404723c */ /* 0x048fe60000001804 */
[----:B0-----:R-:W3:Y:S04]  /*13a60*/  LDL.LU.64 R22, [R1+0x918] ;  /* 0x0009180001167983 */ /* 0x001ee80000300a00 */
[----:B------:R-:W3:Y:S04]  /*13a70*/  LDL.LU.64 R20, [R1+0x910] ;  /* 0x0009100001147983 */ /* 0x000ee80000300a00 */
[----:B------:R-:W-:Y:S04]  /*13a80*/  STL.64 [R1+0xe0], R56 ;  /* 0x0000e03801007387 */ /* 0x000fe80000100a00 */
[----:B------:R0:W-:Y:S04]  /*13a90*/  STL.64 [R1+0xe8], R58 ;  /* 0x0000e83a01007387 */ /* 0x0001e80000100a00 */
[----:B0-----:R-:W4:Y:S04]  /*13aa0*/  LDL.LU.64 R58, [R1+0x908] ;  /* 0x00090800013a7983 */ /* 0x001f280000300a00 */
[----:B------:R-:W4:Y:S01]  /*13ab0*/  LDL.LU.64 R56, [R1+0x900] ;  /* 0x0009000001387983 */ /* 0x000f220000300a00 */
[C---:B--2---:R-:W-:Y:S11]  /*13ac0*/  HMMA.16816.F32 R8, R52.reuse, R46, R8 ;  /* 0x0000002e3408723c */ /* 0x044ff60000001808 */
[----:B------:R-:W-:Y:S11]  /*13ad0*/  @!UPT UIADD3 URZ, URZ, URZ, URZ ;  /* 0x0000003f3f3ff290 */ /* 0x000ff6000fffe03f */
[----:B------:R-:W-:Y:S01]  /*13ae0*/  @!UPT UIADD3 URZ, URZ, URZ, URZ ;  /* 0x0000003f3f3ff290 */ /* 0x000fe2000fffe03f */
[----:B------:R-:W-:Y:S04]  /*13af0*/  STL.64 [R1+0xd0], R8 ;  /* 0x0000d00801007387 */ /* 0x000fe80000100a00 */
[----:B------:R0:W-:Y:S02]  /*13b00*/  STL.64 [R1+0xd8], R10 ;  /* 0x0000d80a01007387 */ /* 0x0001e40000100a00 */
[----:B0-----:R-:W-:Y:S02]  /*13b10*/  HMMA.16816.F32 R8, R52, R48, R32 ;  /* 0x000000303408723c */ /* 0x001fe40000001820 */
[----:B------:R-:W2:Y:S04]  /*13b20*/  LDL R54, [R1+0x494] ;  /* 0x0004940001367983 */ /* 0x000ea80000100800 */
[----:B------:R-:W0:Y:S11]  /*13b30*/  LDSM.16.M88.4 R32, [R3+0x12a00] ;  /* 0x012a00000320783b */ /* 0x000e360000000200 */
[----:B------:R-:W-:Y:S06]  /*13b40*/  @!UPT UIADD3 URZ, URZ, URZ, URZ ;  /* 0x0000003f3f3ff290 */ /* 0x000fec000fffe03f */
[----:B------:R-:W-:Y:S04]  /*13b50*/  STL.64 [R1+0xc0], R8 ;  /* 0x0000c00801007387 */ /* 0x000fe80000100a00 */
[----:B------:R4:W-:Y:S02]  /*13b60*/  STL.64 [R1+0xc8], R10 ;  /* 0x0000c80a01007387 */ /* 0x0009e40000100a00 */
[C---:B----4-:R-:W-:Y:S02]  /*13b70*/  HMMA.16816.F32 R8, R56.reuse, R36, R28 ;  /* 0x000000243808723c */ /* 0x050fe4000000181c */
[----:B--2---:R-:W-:Y:S04]  /*13b80*/  STL [R1+0x830], R54 ;  /* 0x0008303601007387 */ /* 0x004fe80000100800 */
[----:B------:R-:W-:Y:S04]  /*13b90*/  STL.64 [R1+0xb0], R4 ;  /* 0x0000b00401007387 */ /* 0x000fe80000100a00 */
[----:B------:R1:W-:Y:S02]  /*13ba0*/  STL.64 [R1+0xb8], R6 ;  /* 0x0000b80601007387 */ /* 0x0003e40000100a00 */
[C---:B-1----:R-:W-:Y:S02]  /*13bb0*/  HMMA.16816.F32 R4, R56.reuse, R38, R24 ;  /* 0x000000263804723c */ /* 0x042fe40000001818 */
[----:B------:R-:W-:Y:S09]  /*13bc0*/  STL.64 [R1+0x8f8], R38 ;  /* 0x0008f82601007387 */ /* 0x000ff20000100a00 */
[----:B------:R-:W-:Y:S04]  /*13bd0*/  STL.64 [R1+0xa0], R8 ;  /* 0x0000a00801007387 */ /* 0x000fe80000100a00 */
[----:B------:R3:W-:Y:S04]  /*13be0*/  STL.64 [R1+0xa8], R10 ;  /* 0x0000a80a01007387 */ /* 0x0007e80000100a00 */
[----:B------:R-:W-:Y:S01]  /*13bf0*/  STL.64 [R1+0x8f0], R36 ;  /* 0x0008f02401007387 */ /* 0x000fe20000100a00 */
[C---:B---3--:R-:W-:Y:S03]  /*13c00*/  HMMA.16816.F32 R8, R56.reuse, R40, R20 ;  /* 0x000000283808723c */ /* 0x048fe60000001814 */
[----:B------:R-:W-:Y:S04]  /*13c10*/  STL.64 [R1+0x90], R4 ;  /* 0x0000900401007387 */ /* 0x000fe80000100a00 */
[----:B------:R1:W-:Y:S02]  /*13c20*/  STL.64 [R1+0x98], R6 ;  /* 0x0000980601007387 */ /* 0x0003e40000100a00 */
[C---:B-1----:R-:W-:Y:S02]  /*13c30*/  HMMA.16816.F32 R4, R56.reuse, R42, R16 ;  /* 0x0000002a3804723c */ /* 0x042fe40000001810 */
[----:B------:R-:W-:Y:S11]  /*13c40*/  STL.64 [R1+0x8c0], R42 ;  /* 0x0008c02a01007387 */ /* 0x000ff60000100a00 */
[----:B------:R-:W-:Y:S01]  /*13c50*/  @!UPT UIADD3 URZ, URZ, URZ, URZ ;  /* 0x0000003f3f3ff290 */ /* 0x000fe2000fffe03f */
[----:B------:R-:W-:Y:S04]  /*13c60*/  STL.64 [R1+0x80], R8 ;  /* 0x0000800801007387 */ /* 0x000fe80000100a00 */
[----:B------:R-:W-:Y:S04]  /*13c70*/  STL.64 [R1+0x88], R10 ;  /* 0x0000880a01007387 */ /* 0x000fe80000100a00 */
[----:B------:R-:W-:Y:S04]  /*13c80*/  STL.64 [R1+0x8b8], R40 ;  /* 0x0008b82801007387 */ /* 0x000fe80000100a00 */
[----:B------:R-:W-:Y:S04]  /*13c90*/  STL.64 [R1+0x330], R4 ;  /* 0x0003300401007387 */ /* 0x000fe80000100a00 */
[----:B------:R1:W-:Y:S04]  /*13ca0*/  STL.64 [R1+0x338], R6 ;  /* 0x0003380601007387 */ /* 0x0003e80000100a00 */
[----:B------:R-:W2:Y:S04]  /*13cb0*/  LDL.LU R16, [R1+0x280] ;  /* 0x0002800001107983 */ /* 0x000ea80000300800 */
[----:B------:R-:W2:Y:S04]  /*13cc0*/  LDL.LU R17, [R1+0x284] ;  /* 0x0002840001117983 */ /* 0x000ea80000300800 */
[----:B------:R-:W3:Y:S04]  /*13cd0*/  LDL.LU R18, [R1+0x288] ;  /* 0x0002880001127983 */ /* 0x000ee80000300800 */
[----:B------:R-:W3:Y:S01]  /*13ce0*/  LDL.LU R19, [R1+0x28c] ;  /* 0x00028c0001137983 */ /* 0x000ee20000300800 */
[C---:B-1----:R-:W-:Y:S03]  /*13cf0*/  HMMA.16816.F32 R4, R56.reuse, R44, R12 ;  /* 0x0000002c3804723c */ /* 0x042fe6000000180c */
[----:B---3--:R-:W-:Y:S04]  /*13d00*/  STL.64 [R1+0x840], R18 ;  /* 0x0008401201007387 */ /* 0x008fe80000100a00 */
[----:B--2---:R-:W-:Y:S04]  /*13d10*/  STL.64 [R1+0x838], R16 ;  /* 0x0008381001007387 */ /* 0x004fe80000100a00 */
[----:B------:R-:W2:Y:S11]  /*13d20*/  LDL.LU R24, [R1+0x160] ;  /* 0x0001600001187983 */ /* 0x000eb60000300800 */
[----:B------:R-:W-:Y:S01]  /*13d30*/  @!UPT UIADD3 URZ, URZ, URZ, URZ ;  /* 0x0000003f3f3ff290 */ /* 0x000fe2000fffe03f */
[----:B------:R-:W-:Y:S04]  /*13d40*/  STL.64 [R1+0x320], R4 ;  /* 0x0003200401007387 */ /* 0x000fe80000100a00 */
[----:B------:R-:W-:Y:S04]  /*13d50*/  STL.64 [R1+0x328], R6 ;  /* 0x0003280601007387 */ /* 0x000fe80000100a00 */
[----:B------:R-:W2:Y:S04]  /*13d60*/  LDL.LU R25, [R1+0x164] ;  /* 0x0001640001197983 */ /* 0x000ea80000300800 */
[----:B------:R-:W3:Y:S04]  /*13d70*/  LDL.LU R26, [R1+0x168] ;  /* 0x00016800011a7983 */ /* 0x000ee80000300800 */
[----:B------:R-:W3:Y:S04]  /*13d80*/  LDL.LU R27, [R1+0x16c] ;  /* 0x00016c00011b7983 */ /* 0x000ee80000300800 */
[----:B---3--:R-:W-:Y:S04]  /*13d90*/  STL.64 [R1+0x850], R26 ;  /* 0x0008501a01007387 */ /* 0x008fe80000100a00 */
[----:B--2---:R-:W-:Y:S04]  /*13da0*/  STL.64 [R1+0x848], R24 ;  /* 0x0008481801007387 */ /* 0x004fe80000100a00 */
[----:B------:R-:W2:Y:S04]  /*13db0*/  LDL.LU R28, [R1+0x170] ;  /* 0x00017000011c7983 */ /* 0x000ea80000300800 */
[----:B------:R-:W2:Y:S04]  /*13dc0*/  LDL.LU R29, [R1+0x174] ;  /* 0x00017400011d7983 */ /* 0x000ea80000300800 */
[----:B------:R-:W3:Y:S04]  /*13dd0*/  LDL.LU R30, [R1+0x178] ;  /* 0x00017800011e7983 */ /* 0x000ee80000300800 */
[----:B------:R-:W3:Y:S04]  /*13de0*/  LDL.LU R31, [R1+0x17c] ;  /* 0x00017c00011f7983 */ /* 0x000ee80000300800 */
[----:B---3--:R-:W-:Y:S04]  /*13df0*/  STL.64 [R1+0x870], R30 ;  /* 0x0008701e01007387 */ /* 0x008fe80000100a00 */
[----:B--2---:R1:W-:Y:S04]  /*13e00*/  STL.64 [R1+0x868], R28 ;  /* 0x0008681c01007387 */ /* 0x0043e80000100a00 */
[----:B------:R-:W2:Y:S04]  /*13e10*/  LDL.LU R52, [R1+0x180] ;  /* 0x0001800001347983 */ /* 0x000ea80000300800 */
        /* <DEDUP_REMOVED lines=11> */
[----:B-1----:R-:W3:Y:S04]  /*13ed0*/  LDL.LU R28, [R1+0x1c0] ;  /* 0x0001c000011c7983 */ /* 0x002ee80000300800 */
[----:B------:R-:W3:Y:S04]  /*13ee0*/  LDL.LU R29, [R1+0x1c4] ;  /* 0x0001c400011d7983 */ /* 0x000ee80000300800 */
[----:B------:R-:W4:Y:S04]  /*13ef0*/  LDL.LU R30, [R1+0x1c8] ;  /* 0x0001c800011e7983 */ /* 0x000f280000300800 */
[----:B------:R-:W4:Y:S04]  /*13f00*/  LDL.LU R31, [R1+0x1cc] ;  /* 0x0001cc00011f7983 */ /* 0x000f280000300800 */
[----:B----4-:R-:W-:Y:S04]  /*13f10*/  STL.64 [R1+0x8a0], R30 ;  /* 0x0008a01e01007387 */ /* 0x010fe80000100a00 */
[----:B---3--:R1:W-:Y:S04]  /*13f20*/  STL.64 [R1+0x898], R28 ;  /* 0x0008981c01007387 */ /* 0x0083e80000100a00 */
[----:B--2---:R-:W2:Y:S04]  /*13f30*/  LDL.LU R8, [R1+0x1e0] ;  /* 0x0001e00001087983 */ /* 0x004ea80000300800 */
        /* <DEDUP_REMOVED lines=13> */
[----:B------:R-:W2:Y:S04]  /*14010*/  LDL.LU R10, [R1+0x208] ;  /* 0x00020800010a7983 */ /* 0x000ea80000300800 */
[----:B------:R-:W2:Y:S04]  /*14020*/  LDL.LU R11, [R1+0x20c] ;  /* 0x00020c00010b7983 */ /* 0x000ea80000300800 */
[----:B------:R-:W3:Y:S04]  /*14030*/  LDL.LU R12, [R1+0x250] ;  /* 0x00025000010c7983 */ /* 0x000ee80000300800 */
[----:B------:R-:W3:Y:S04]  /*14040*/  LDL.LU R13, [R1+0x254] ;  /* 0x00025400010d7983 */ /* 0x000ee80000300800 */
[----:B------:R-:W3:Y:S04]  /*14050*/  LDL.LU R14, [R1+0x258] ;  /* 0x00025800010e7983 */ /* 0x000ee80000300800 */
[----:B------:R-:W3:Y:S04]  /*14060*/  LDL.LU R15, [R1+0x25c] ;  /* 0x00025c00010f7983 */ /* 0x000ee80000300800 */
[----:B------:R-:W4:Y:S04]  /*14070*/  LDL.LU R4, [R1+0x230] ;  /* 0x0002300001047983 */ /* 0x000f280000300800 */
[----:B------:R-:W4:Y:S04]  /*14080*/  LDL.LU R5, [R1+0x234] ;  /* 0x0002340001057983 */ /* 0x000f280000300800 */
[----:B------:R-:W4:Y:S04]  /*14090*/  LDL.LU R6, [R1+0x238] ;  /* 0x0002380001067983 */ /* 0x000f280000300800 */
[----:B------:R-:W4:Y:S04]  /*140a0*/  LDL.LU R7, [R1+0x23c] ;  /* 0x00023c0001077983 */ /* 0x000f280000300800 */
[----:B------:R-:W2:Y:S04]  /*140b0*/  LDL.LU R36, [R1+0x240] ;  /* 0x0002400001247983 */ /* 0x000ea80000300800 */
[----:B------:R-:W2:Y:S04]  /*140c0*/  LDL.LU R37, [R1+0x244] ;  /* 0x0002440001257983 */ /* 0x000ea80000300800 */
[----:B------:R-:W2:Y:S04]  /*140d0*/  LDL.LU R38, [R1+0x248] ;  /* 0x0002480001267983 */ /* 0x000ea80000300800 */
[----:B------:R-:W2:Y:S04]  /*140e0*/  LDL.LU R39, [R1+0x24c] ;  /* 0x00024c0001277983 */ /* 0x000ea80000300800 */
[----:B-1----:R-:W4:Y:S04]  /*140f0*/  LDL.LU R28, [R1+0x220] ;  /* 0x00022000011c7983 */ /* 0x002f280000300800 */
        /* <DEDUP_REMOVED lines=23> */
[----:B------:R-:W4:Y:S01]  /*14270*/  LDL.LU R2, [R1+0x554] ;  /* 0x0005540001027983 */ /* 0x000f220000300800 */
[C---:B---3--:R-:W-:Y:S08]  /*14280*/  HMMA.16816.F32 R12, R56.reuse, R46, R12 ;  /* 0x0000002e380c723c */ /* 0x048ff0000000180c */
[C---:B--2---:R-:W-:Y:S11]  /*14290*/  HMMA.16816.F32 R36, R56.reuse, R48, R36 ;  /* 0x000000303824723c */ /* 0x044ff60000001824 */
[----:B------:R-:W-:Y:S04]  /*142a0*/  @!UPT UIADD3 URZ, URZ, URZ, URZ ;  /* 0x0000003f3f3ff290 */ /* 0x000fe8000fffe03f */
[----:B------:R1:W-:Y:S04]  /*142b0*/  STL.64 [R1+0x250], R12 ;  /* 0x0002500c01007387 */ /* 0x0003e80000100a00 */
[----:B------:R2:W-:Y:S04]  /*142c0*/  STL.64 [R1+0x258], R14 ;  /* 0x0002580e01007387 */ /* 0x0005e80000100a00 */
[----:B-1----:R-:W0:Y:S04]  /*142d0*/  LDL.LU R12, [R1+0x270] ;  /* 0x00027000010c7983 */ /* 0x002e280000300800 */
[----:B------:R-:W0:Y:S04]  /*142e0*/  LDL.LU R13, [R1+0x274] ;  /* 0x00027400010d7983 */ /* 0x000e280000300800 */
[----:B--2---:R-:W0:Y:S04]  /*142f0*/  LDL.LU R14, [R1+0x278] ;  /* 0x00027800010e7983 */ /* 0x004e280000300800 */
[----:B------:R-:W0:Y:S01]  /*14300*/  LDL.LU R15, [R1+0x27c] ;  /* 0x00027c00010f7983 */ /* 0x000e220000300800 */
[----:B----4-:R-:W-:Y:S03]  /*14310*/  HMMA.16816.F32 R56, R56, R50, R4 ;  /* 0x000000323838723c */ /* 0x010fe60000001804 */
[----:B------:R-:W-:Y:S04]  /*14320*/  STL.64 [R1+0x240], R36 ;  /* 0x0002402401007387 */ /* 0x000fe80000100a00 */
[----:B------:R1:W-:Y:S04]  /*14330*/  STL.64 [R1+0x248], R38 ;  /* 0x0002482601007387 */ /* 0x0003e80000100a00 */
[----:B-1----:R-:W2:Y:S04]  /*14340*/  LDL.LU.64 R38, [R1+0x8f8] ;  /* 0x0008f80001267983 */ /* 0x002ea80000300a00 */
[----:B------:R-:W3:Y:S04]  /*14350*/  LDL.LU.64 R36, [R1+0x8f0] ;  /* 0x0008f00001247983 */ /* 0x000ee80000300a00 */
[----:B------:R-:W3:Y:S04]  /*14360*/  LDL.LU.64 R6, [R1+0x8e8] ;  /* 0x0008e80001067983 */ /* 0x000ee80000300a00 */
[----:B------:R-:W3:Y:S04]  /*14370*/  LDL.LU.64 R4, [R1+0x8e0] ;  /* 0x0008e00001047983 */ /* 0x000ee80000300a00 */
[----:B------:R1:W-:Y:S04]  /*14380*/  STL.64 [R1+0x230], R56 ;  /* 0x0002303801007387 */ /* 0x0003e80000100a00 */
[----:B------:R4:W-:Y:S04]  /*14390*/  STL.64 [R1+0x238], R58 ;  /* 0x0002383a01007387 */ /* 0x0009e80000100a00 */
[----:B-1----:R-:W2:Y:S04]  /*143a0*/  LDL.LU R56, [R1+0x130] ;  /* 0x0001300001387983 */ /* 0x002ea80000300800 */
[----:B------:R-:W2:Y:S01]  /*143b0*/  LDL.LU R57, [R1+0x134] ;  /* 0x0001340001397983 */ /* 0x000ea20000300800 */
[----:B----4-:R-:W-:-:S03]  /*143c0*/  MOV R59, R0 ;  /* 0x00000000003b7202 */ /* 0x010fc60000000f00 */
[----:B------:R-:W4:Y:S04]  /*143d0*/  LDL.LU R58, [R1+0x138] ;  /* 0x00013800013a7983 */ /* 0x000f280000300800 */
[----:B------:R-:W4:Y:S01]  /*143e0*/  LDL.LU R0, [R1+0x8d8] ;  /* 0x0008d80001007983 */ /* 0x000f220000300800 */
[C---:B---3--:R-:W-:Y:S08]  /*143f0*/  HMMA.16816.F32 R28, R4.reuse, R36, R28 ;  /* 0x00000024041c723c */ /* 0x048ff0000000181c */
[C---:B--2---:R-:W-:Y:S11]  /*14400*/  HMMA.16816.F32 R40, R4.reuse, R38, R40 ;  /* 0x000000260428723c */ /* 0x044ff60000001828 */
[----:B------:R-:W-:Y:S04]  /*14410*/  @!UPT UIADD3 URZ, URZ, URZ, URZ ;  /* 0x0000003f3f3ff290 */ /* 0x000fe8000fffe03f */
[----:B------:R-:W-:Y:S04]  /*14420*/  STL.64 [R1+0x220], R28 ;  /* 0x0002201c01007387 */ /* 0x000fe80000100a00 */
[----:B------:R1:W-:Y:S04]  /*14430*/  STL.64 [R1+0x228], R30 ;  /* 0x0002281e01007387 */ /* 0x0003e80000100a00 */
[----:B-1----:R-:W2:Y:S04]  /*14440*/  LDL.LU.64 R30, [R1+0x8d0] ;  /* 0x0008d000011e7983 */ /* 0x002ea80000300a00 */
[----:B------:R-:W2:Y:S04]  /*14450*/  LDL.LU.64 R28, [R1+0x8c8] ;  /* 0x0008c800011c7983 */ /* 0x000ea80000300a00 */
[----:B------:R-:W-:Y:S04]  /*14460*/  STL.64 [R1+0x210], R40 ;  /* 0x0002102801007387 */ /* 0x000fe80000100a00 */
[----:B------:R1:W-:Y:S04]  /*14470*/  STL.64 [R1+0x218], R42 ;  /* 0x0002182a01007387 */ /* 0x0003e80000100a00 */
[----:B-1----:R-:W2:Y:S04]  /*14480*/  LDL.LU.64 R42, [R1+0x8c0] ;  /* 0x0008c000012a7983 */ /* 0x002ea80000300a00 */
[----:B------:R-:W3:Y:S02]  /*14490*/  LDL.LU.64 R40, [R1+0x8b8] ;  /* 0x0008b80001287983 */ /* 0x000ee40000300a00 */
[C---:B---3--:R-:W-:Y:S11]  /*144a0*/  HMMA.16816.F32 R8, R4.reuse, R40, R8 ;  /* 0x000000280408723c */ /* 0x048ff60000001808 */
[----:B------:R-:W-:Y:S11]  /*144b0*/  @!UPT UIADD3 URZ, URZ, URZ, URZ ;  /* 0x0000003f3f3ff290 */ /* 0x000ff6000fffe03f */
[----:B------:R-:W-:Y:S01]  /*144c0*/  @!UPT UIADD3 URZ, URZ, URZ, URZ ;  /* 0x0000003f3f3ff290 */ /* 0x000fe2000fffe03f */
[----:B------:R-:W-:Y:S04]  /*144d0*/  STL.64 [R1+0x200], R8 ;  /* 0x0002000801007387 */ /* 0x000fe80000100a00 */
[----:B------:R1:W-:Y:S04]  /*144e0*/  STL.64 [R1+0x208], R10 ;  /* 0x0002080a01007387 */ /* 0x0003e80000100a00 */
[----:B-1----:R-:W3:Y:S04]  /*144f0*/  LDL.LU.64 R10, [R1+0x8b0] ;  /* 0x0008b000010a7983 */ /* 0x002ee80000300a00 */
[----:B------:R-:W3:Y:S01]  /*14500*/  LDL.LU.64 R8, [R1+0x8a8] ;  /* 0x0008a80001087983 */ /* 0x000ee20000300a00 */
[C---:B--2---:R-:W-:Y:S11]  /*14510*/  HMMA.16816.F32 R28, R4.reuse, R42, R28 ;  /* 0x0000002a041c723c */ /* 0x044ff6000000181c */
[----:B------:R-:W-:Y:S11]  /*14520*/  @!UPT UIADD3 URZ, URZ, URZ, URZ ;  /* 0x0000003f3f3ff290 */ /* 0x000ff6000fffe03f */
[----:B------:R-:W-:Y:S01]  /*14530*/  @!UPT UIADD3 URZ, URZ, URZ, URZ ;  /* 0x0000003f3f3ff290 */ /* 0x000fe2000fffe03f */
[----:B------:R-:W-:Y:S04]  /*14540*/  STL.64 [R1+0x1f0], R28 ;  /* 0x0001f01c01007387 */ /* 0x000fe80000100a00 */
[----:B------:R1:W-:Y:S04]  /*14550*/  STL.64 [R1+0x1f8], R30 ;  /* 0x0001f81e01007387 */ /* 0x0003e80000100a00 */
[----:B-1----:R-:W2:Y:S04]  /*14560*/  LDL.LU.64 R30, [R1+0x8a0] ;  /* 0x0008a000011e7983 */ /* 0x002ea80000300a00 */
[----:B------:R-:W2:Y:S01]  /*14570*/  LDL.LU.64 R28, [R1+0x898] ;  /* 0x00089800011c7983 */ /* 0x000ea20000300a00 */
[C---:B---3--:R-:W-:Y:S11]  /*14580*/  HMMA.16816.F32 R8, R4.reuse, R44, R8 ;  /* 0x0000002c0408723c */ /* 0x048ff60000001808 */
[----:B------:R-:W-:Y:S11]  /*14590*/  @!UPT UIADD3 URZ, URZ, URZ, URZ ;  /* 0x0000003f3f3ff290 */ /* 0x000ff6000fffe03f */
[----:B------:R-:W-:Y:S01]  /*145a0*/  @!UPT UIADD3 URZ, URZ, URZ, URZ ;  /* 0x0000003f3f3ff290 */ /* 0x000fe2000fffe03f */
[----:B------:R-:W-:Y:S04]  /*145b0*/  STL.64 [R1+0x1e0], R8 ;  /* 0x0001e00801007387 */ /* 0x000fe80000100a00 */
[----:B------:R1:W-:Y:S04]  /*145c0*/  STL.64 [R1+0x1e8], R10 ;  /* 0x0001e80a01007387 */ /* 0x0003e80000100a00 */
[----:B-1----:R-:W3:Y:S04]  /*145d0*/  LDL.LU.64 R10, [R1+0x890] ;  /* 0x00089000010a7983 */ /* 0x002ee80000300a00 */
[----:B------:R-:W3:Y:S01]  /*145e0*/  LDL.LU.64 R8, [R1+0x888] ;  /* 0x0008880001087983 */ /* 0x000ee20000300a00 */
[C---:B------:R-:W-:Y:S08]  /*145f0*/  HMMA.16816.F32 R52, R4.reuse, R46, R52 ;  /* 0x0000002e0434723c */ /* 0x040ff00000001834 */
        /* <DEDUP_REMOVED lines=9> */
[----:B------:R-:W2:Y:S01]  /*14690*/  LDL.LU.64 R28, [R1+0x868] ;  /* 0x00086800011c7983 */ /* 0x000ea20000300a00 */
[----:B---3--:R-:W-:Y:S03]  /*146a0*/  HMMA.16816.F32 R4, R4, R50, R8 ;  /* 0x000000320404723c */ /* 0x008fe60000001808 */
[----:B------:R-:W3:Y:S04]  /*146b0*/  LDL.LU.64 R10, [R1+0x860] ;  /* 0x00086000010a7983 */ /* 0x000ee80000300a00 */
[----:B------:R-:W3:Y:S11]  /*146c0*/  LDL.LU.64 R8, [R1+0x858] ;  /* 0x0008580001087983 */ /* 0x000ef60000300a00 */
[----:B------:R-:W-:Y:S05]  /*146d0*/  @!UPT UIADD3 URZ, URZ, URZ, URZ ;  /* 0x0000003f3f3ff290 */ /* 0x000fea000fffe03f */
[----:B------:R1:W-:Y:S04]  /*146e0*/  STL.64 [R1+0x1b0], R4 ;  /* 0x0001b00401007387 */ /* 0x0003e80000100a00 */
[----:B------:R0:W-:Y:S04]  /*146f0*/  STL.64 [R1+0x1b8], R6 ;  /* 0x0001b80601007387 */ /* 0x0001e80000100a00 */
[----:B-1----:R-:W2:Y:S04]  /*14700*/  LDL.LU R4, [R1+0x140] ;  /* 0x0001400001047983 */ /* 0x002ea80000300800 */
[----:B------:R-:W2:Y:S04]  /*14710*/  LDL.LU R5, [R1+0x144] ;  /* 0x0001440001057983 */ /* 0x000ea80000300800 */
[----:B0-----:R-:W2:Y:S04]  /*14720*/  LDL.LU R6, [R1+0x148] ;  /* 0x0001480001067983 */ /* 0x001ea80000300800 */
[----:B------:R-:W2:Y:S01]  /*14730*/  LDL.LU R7, [R1+0x14c] ;  /* 0x00014c0001077983 */ /* 0x000ea20000300800 */
[C---:B---3--:R-:W-:Y:S08]  /*14740*/  HMMA.16816.F32 R24, R8.reuse, R36, R24 ;  /* 0x000000240818723c */ /* 0x048ff00000001818 */
[C---:B------:R-:W-:Y:S11]  /*14750*/  HMMA.16816.F32 R16, R8.reuse, R38, R16 ;  /* 0x000000260810723c */ /* 0x040ff60000001810 */
[----:B------:R-:W-:Y:S04]  /*14760*/  @!UPT UIADD3 URZ, URZ, URZ, URZ ;  /* 0x0000003f3f3ff290 */ /* 0x000fe8000fffe03f */
[----:B------:R-:W-:Y:S04]  /*14770*/  STL.64 [R1+0x1a0], R24 ;  /* 0x0001a01801007387 */ /* 0x000fe80000100a00 */
[----:B------:R0:W-:Y:S04]  /*14780*/  STL.64 [R1+0x1a8], R26 ;  /* 0x0001a81a01007387 */ /* 0x0001e80000100a00 */
[----:B0-----:R-:W3:Y:S04]  /*14790*/  LDL.LU.64 R26, [R1+0x850] ;  /* 0x00085000011a7983 */ /* 0x001ee80000300a00 */
[----:B------:R-:W3:Y:S04]  /*147a0*/  LDL.LU.64 R24, [R1+0x848] ;  /* 0x0008480001187983 */ /* 0x000ee80000300a00 */
[----:B------:R-:W-:Y:S04]  /*147b0*/  STL.64 [R1+0x190], R16 ;  /* 0x0001901001007387 */ /* 0x000fe80000100a00 */
[----:B------:R0:W-:Y:S04]  /*147c0*/  STL.64 [R1+0x198], R18 ;  /* 0x0001981201007387 */ /* 0x0001e80000100a00 */
[----:B0-----:R-:W4:Y:S04]  /*147d0*/  LDL.LU.64 R18, [R1+0x840] ;  /* 0x0008400001127983 */ /* 0x001f280000300a00 */
[----:B------:R-:W4:Y:S01]  /*147e0*/  LDL.LU.64 R16, [R1+0x838] ;  /* 0x0008380001107983 */ /* 0x000f220000300a00 */
[C---:B--2---:R-:W-:Y:S08]  /*147f0*/  HMMA.16816.F32 R52, R8.reuse, R40, R52 ;  /* 0x000000280834723c */ /* 0x044ff00000001834 */
[C---:B------:R-:W-:Y:S08]  /*14800*/  HMMA.16816.F32 R28, R8.reuse, R42, R28 ;  /* 0x0000002a081c723c */ /* 0x040ff0000000181c */
[C---:B------:R-:W-:Y:S08]  /*14810*/  HMMA.16816.F32 R20, R8.reuse, R46, R20 ;  /* 0x0000002e0814723c */ /* 0x040ff00000001814 */
[C---:B------:R-:W-:Y:S01]  /*14820*/  HMMA.16816.F32 R4, R8.reuse, R48, R4 ;  /* 0x000000300804723c */ /* 0x040fe20000001804 */
[----:B------:R-:W-:Y:S04]  /*14830*/  STL.64 [R1+0x180], R52 ;  /* 0x0001803401007387 */ /* 0x000fe80000100a00 */
[----:B------:R0:W-:Y:S04]  /*14840*/  STL.64 [R1+0x188], R54 ;  /* 0x0001883601007387 */ /* 0x0001e80000100a00 */
[----:B0-----:R-:W2:Y:S04]  /*14850*/  LDL.LU R54, [R1+0x830] ;  /* 0x0008300001367983 */ /* 0x001ea80000300800 */
[----:B------:R-:W-:Y:S04]  /*14860*/  STL.64 [R1+0x170], R28 ;  /* 0x0001701c01007387 */ /* 0x000fe80000100a00 */
[----:B------:R0:W-:Y:S04]  /*14870*/  STL.64 [R1+0x178], R30 ;  /* 0x0001781e01007387 */ /* 0x0001e80000100a00 */
[----:B0-----:R-:W2:Y:S04]  /*14880*/  LDL.LU.64 R30, [R1+0x828] ;  /* 0x00082800011e7983 */ /* 0x001ea80000300a00 */
[----:B------:R-:W2:Y:S01]  /*14890*/  LDL.LU.64 R28, [R1+0x820] ;  /* 0x00082000011c7983 */ /* 0x000ea20000300a00 */
[C---:B---3--:R-:W-:Y:S11]  /*148a0*/  HMMA.16816.F32 R24, R8.reuse, R44, R24 ;  /* 0x0000002c0818723c */ /* 0x048ff60000001818 */
[----:B------:R-:W-:Y:S11]  /*148b0*/  @!UPT UIADD3 URZ, URZ, URZ, URZ ;  /* 0x0000003f3f3ff290 */ /* 0x000ff6000fffe03f */
[----:B------:R-:W-:Y:S01]  /*148c0*/  @!UPT UIADD3 URZ, URZ, URZ, URZ ;  /* 0x0000003f3f3ff290 */ /* 0x000fe2000fffe03f */
[----:B------:R-:W-:Y:S04]  /*148d0*/  STL.64 [R1+0x160], R24 ;  /* 0x0001601801007387 */ /* 0x000fe80000100a00 */
[----:B------:R0:W-:Y:S01]  /*148e0*/  STL.64 [R1+0x168], R26 ;  /* 0x0001681a01007387 */ /* 0x0001e20000100a00 */
[----:B----4-:R-:W-:Y:S03]  /*148f0*/  HMMA.16816.F32 R8, R8, R50, R16 ;  /* 0x000000320808723c */ /* 0x010fe60000001810 */
[----:B0-----:R-:W3:Y:S04]  /*14900*/  LDL.LU.64 R26, [R1+0x818] ;  /* 0x00081800011a7983 */ /* 0x001ee80000300a00 */
[----:B------:R-:W3:Y:S04]  /*14910*/  LDL.LU.64 R24, [R1+0x810] ;  /* 0x0008100001187983 */ /* 0x000ee80000300a00 */
[----:B------:R-:W-:Y:S04]  /*14920*/  STL.64 [R1+0x150], R20 ;  /* 0x0001501401007387 */ /* 0x000fe80000100a00 */
[----:B------:R0:W-:Y:S04]  /*14930*/  STL.64 [R1+0x158], R22 ;  /* 0x0001581601007387 */ /* 0x0001e80000100a00 */
[----:B0-----:R-:W4:Y:S04]  /*14940*/  LDL.LU.64 R22, [R1+0x808] ;  /* 0x0008080001167983 */ /* 0x001f280000300a00 */
[----:B------:R-:W4:Y:S04]  /*14950*/  LDL.LU.64 R20, [R1+0x800] ;  /* 0x0008000001147983 */ /* 0x000f280000300a00 */
[----:B------:R-:W-:Y:S04]  /*14960*/  STL.64 [R1+0x140], R4 ;  /* 0x0001400401007387 */ /* 0x000fe80000100a00 */
[----:B------:R-:W-:Y:S04]  /*14970*/  STL.64 [R1+0x148], R6 ;  /* 0x0001480601007387 */ /* 0x000fe80000100a00 */
[----:B------:R-:W2:Y:S04]  /*14980*/  LDL.LU.64 R18, [R1+0x7f8] ;  /* 0x0007f80001127983 */ /* 0x000ea80000300a00 */
[----:B------:R-:W2:Y:S01]  /*14990*/  LDL.LU.64 R16, [R1+0x7f0] ;  /* 0x0007f00001107983 */ /* 0x000ea20000300a00 */
[C---:B------:R-:W-:Y:S03]  /*149a0*/  HMMA.16816.F32 R12, R32.reuse, R36, R12 ;  /* 0x00000024200c723c */ /* 0x040fe6000000180c */
[----:B------:R0:W-:Y:S04]  /*149b0*/  STL.64 [R1+0x280], R8 ;  /* 0x0002800801007387 */ /* 0x0001e80000100a00 */
[----:B------:R1:W-:Y:S01]  /*149c0*/  STL.64 [R1+0x288], R10 ;  /* 0x0002880a01007387 */ /* 0x0003e20000100a00 */
[----:B------:R-:W-:Y:S03]  /*149d0*/  HMMA.16816.F32 R56, R32, R40, R56 ;  /* 0x000000282038723c */ /* 0x000fe60000001838 */
[----:B------:R-:W2:Y:S04]  /*149e0*/  LDSM.16.M88.4 R4, [R3+0x12c00] ;  /* 0x012c00000304783b */ /* 0x000ea80000000200 */
[----:B0-----:R-:W3:Y:S04]  /*149f0*/  LDL.LU R8, [R1+0x260] ;  /* 0x0002600001087983 */ /* 0x001ee80000300800 */
[----:B------:R-:W3:Y:S01]  /*14a00*/  LDL.LU R9, [R1+0x264] ;  /* 0x0002640001097983 */ /* 0x000ee20000300800 */
[----:B-1----:R-:W-:-:S02]  /*14a10*/  MOV R11, R0 ;  /* 0x00000000000b7202 */ /* 0x002fc40000000f00 */
[----:B--2---:R-:W-:Y:S02]  /*14a20*/  MOV R10, R16 ;  /* 0x00000010000a7202 */ /* 0x004fe40000000f00 */
[----:B------:R-:W2:Y:S04]  /*14a30*/  LDL.LU R16, [R1+0x7ec] ;  /* 0x0007ec0001107983 */ /* 0x000ea80000300800 */
[----:B------:R-:W4:Y:S04]  /*14a40*/  LDL.LU R0, [R1+0x7e8] ;  /* 0x0007e80001007983 */ /* 0x000f280000300800 */
[----:B------:R-:W4:Y:S04]  /*14a50*/  LDL R55, [R1+0x490] ;  /* 0x0004900001377983 */ /* 0x000f280000100800 */
[----:B------:R-:W-:Y:S04]  /*14a60*/  STL.64 [R1+0x270], R12 ;  /* 0x0002700c01007387 */ /* 0x000fe80000100a00 */
[----:B------:R0:W-:Y:S04]  /*14a70*/  STL.64 [R1+0x278], R14 ;  /* 0x0002780e01007387 */ /* 0x0001e80000100a00 */
[----:B0-----:R-:W4:Y:S04]  /*14a80*/  LDL.LU.64 R14, [R1+0x7e0] ;  /* 0x0007e000010e7983 */ /* 0x001f280000300a00 */
[----:B------:R-:W4:Y:S01]  /*14a90*/  LDL.LU.64 R12, [R1+0x7d8] ;  /* 0x0007d800010c7983 */ /* 0x000f220000300a00 */
[C---:B---3--:R-:W-:Y:S11]  /*14aa0*/  HMMA.16816.F32 R8, R32.reuse, R38, R8 ;  /* 0x000000262008723c */ /* 0x048ff60000001808 */
[----:B------:R-:W-:Y:S11]  /*14ab0*/  @!UPT UIADD3 URZ, URZ, URZ, URZ ;  /* 0x0000003f3f3ff290 */ /* 0x000ff6000fffe03f */
[----:B------:R-:W-:Y:S01]  /*14ac0*/  @!UPT UIADD3 URZ, URZ, URZ, URZ ;  /* 0x0000003f3f3ff290 */ /* 0x000fe2000fffe03f */
[----:B------:R-:W-:Y:S04]  /*14ad0*/  STL.64 [R1+0x260], R8 ;  /* 0x0002600801007387 */ /* 0x000fe80000100a00 */
[----:B------:R2:W-:Y:S04]  /*14ae0*/  STL.64 [R1+0x268], R10 ;  /* 0x0002680a01007387 */ /* 0x0005e80000100a00 */
[----:B------:R-:W-:Y:S04]  /*14af0*/  STL.64 [R1+0x130], R56 ;  /* 0x0001303801007387 */ /* 0x000fe80000100a00 */
[----:B------:R-:W-:Y:S04]  /*14b00*/  STL.64 [R1+0x138], R58 ;  /* 0x0001383a01007387 */ /* 0x000fe80000100a00 */
[----:B------:R-:W3:Y:S01]  /*14b10*/  LDL.LU R52, [R1+0x558] ;  /* 0x0005580001347983 */ /* 0x000ee20000300800 */
[C---:B--2---:R-:W-:Y:S08]  /*14b20*/  HMMA.16816.F32 R8, R32.reuse, R44, R16 ;  /* 0x0000002c2008723c */ /* 0x044ff00000001810 */
[C---:B----4-:R-:W-:Y:S08]  /*14b30*/  HMMA.16816.F32 R16, R32.reuse, R46, R20 ;  /* 0x0000002e2010723c */ /* 0x050ff00000001814 */
[C---:B------:R-:W-:Y:S11]  /*14b40*/  HMMA.16816.F32 R12, R32.reuse, R42, R12 ;  /* 0x0000002a200c723c */ /* 0x040ff6000000180c */
[----:B------:R-:W-:Y:S11]  /*14b50*/  @!UPT UIADD3 URZ, URZ, URZ, URZ ;  /* 0x0000003f3f3ff290 */ /* 0x000ff6000fffe03f */
[----:B------:R-:W-:Y:S01]  /*14b60*/  @!UPT UIADD3 URZ, URZ, URZ, URZ ;  /* 0x0000003f3f3ff290 */ /* 0x000fe2000fffe03f */
[----:B------:R0:W-:Y:S04]  /*14b70*/  STL.64 [R1+0x380], R12 ;  /* 0x0003800c01007387 */ /* 0x0001e80000100a00 */
[----:B------:R-:W-:Y:S04]  /*14b80*/  STL.64 [R1+0x388], R14 ;  /* 0x0003880e01007387 */ /* 0x000fe80000100a00 */
[----:B------:R-:W-:Y:S04]  /*14b90*/  STL.64 [R1+0x370], R8 ;  /* 0x0003700801007387 */ /* 0x000fe80000100a00 */
[----:B------:R1:W-:Y:S04]  /*14ba0*/  STL.64 [R1+0x378], R10 ;  /* 0x0003780a01007387 */ /* 0x0003e80000100a00 */
[----:B0-----:R-:W2:Y:S01]  /*14bb0*/  LDL.LU R12, [R1+0x480] ;  /* 0x00048000010c7983 */ /* 0x001ea20000300800 */
[C---:B-1----:R-:W-:Y:S03]  /*14bc0*/  HMMA.16816.F32 R8, R32.reuse, R48, R24 ;  /* 0x000000302008723c */ /* 0x042fe60000001818 */
[----:B------:R-:W-:Y:S04]  /*14bd0*/  STL.64 [R1+0x360], R16 ;  /* 0x0003601001007387 */ /* 0x000fe80000100a00 */
[----:B------:R0:W-:Y:S04]  /*14be0*/  STL.64 [R1+0x368], R18 ;  /* 0x0003681201007387 */ /* 0x0001e80000100a00 */
[----:B------:R-:W4:Y:S11]  /*14bf0*/  LDL.LU R13, [R1+0x484] ;  /* 0x00048400010d7983 */ /* 0x000f360000300800 */
[----:B------:R-:W-:Y:S01]  /*14c00*/  @!UPT UIADD3 URZ, URZ, URZ, URZ ;  /* 0x0000003f3f3ff290 */ /* 0x000fe2000fffe03f */
[----:B------:R1:W-:Y:S04]  /*14c10*/  STL.64 [R1+0x350], R8 ;  /* 0x0003500801007387 */ /* 0x0003e80000100a00 */
[----:B------:R1:W-:Y:S04]  /*14c20*/  STL.64 [R1+0x358], R10 ;  /* 0x0003580a01007387 */ /* 0x0003e80000100a00 */
[----:B------:R-:W3:Y:S04]  /*14c30*/  LDL.LU R14, [R1+0x488] ;  /* 0x00048800010e7983 */ /* 0x000ee80000300800 */
[----:B------:R-:W3:Y:S01]  /*14c40*/  LDL.LU R15, [R1+0x48c] ;  /* 0x00048c00010f7983 */ /* 0x000ee20000300800 */
[----:B0-----:R-:W-:Y:S03]  /*14c50*/  HMMA.16816.F32 R16, R32, R50, R28 ;  /* 0x000000322010723c */ /* 0x001fe6000000181c */
[----:B-1----:R-:W3:Y:S04]  /*14c60*/  LDL.LU R8, [R1+0x470] ;  /* 0x0004700001087983 */ /* 0x002ee80000300800 */
[----:B------:R-:W3:Y:S04]  /*14c70*/  LDL.LU R53, [R1+0x55c] ;  /* 0x00055c0001357983 */ /* 0x000ee80000300800 */
[----:B------:R-:W3:Y:S04]  /*14c80*/  LDL.LU R9, [R1+0x474] ;  /* 0x0004740001097983 */ /* 0x000ee80000300800 */
[----:B------:R-:W3:Y:S08]  /*14c90*/  LDL.LU R10, [R1+0x478] ;  /* 0x00047800010a7983 */ /* 0x000ef00000300800 */
[----:B------:R0:W-:Y:S04]  /*14ca0*/  STL.64 [R1+0x340], R16 ;  /* 0x0003401001007387 */ /* 0x0001e80000100a00 */
[----:B------:R1:W-:Y:S04]  /*14cb0*/  STL.64 [R1+0x348], R18 ;  /* 0x0003481201007387 */ /* 0x0003e80000100a00 */
        /* <DEDUP_REMOVED lines=8> */
[----:B------:R-:W3:Y:S01]  /*14d40*/  LDL.LU R20, [R1+0x45c] ;  /* 0x00045c0001147983 */ /* 0x000ee20000300800 */
[----:B------:R-:W-:-:S03]  /*14d50*/  FADD R2, -R54, R2 ;  /* 0x0000000236027221 */ /* 0x000fc60000000100 */
[----:B0-----:R-:W3:Y:S01]  /*14d60*/  LDL.LU R16, [R1+0x440] ;  /* 0x0004400001107983 */ /* 0x001ee20000300800 */
[----:B------:R-:W-:-:S03]  /*14d70*/  FMUL R2, R2, 1.4426950216293334961 ;  /* 0x3fb8aa3b02027820 */ /* 0x000fc60000400000 */
[----:B------:R-:W3:Y:S03]  /*14d80*/  LDL.LU R17, [R1+0x444] ;  /* 0x0004440001117983 */ /* 0x000ee60000300800 */
[----:B------:R-:W3:Y:S01]  /*14d90*/  MUFU.EX2 R2, R2 ;  /* 0x0000000200027308 */ /* 0x000ee20000000800 */
[----:B-1----:R-:W3:Y:S04]  /*14da0*/  LDL.LU R18, [R1+0x448] ;  /* 0x0004480001127983 */ /* 0x002ee80000300800 */
[----:B------:R-:W3:Y:S01]  /*14db0*/  LDL.LU R19, [R1+0x44c] ;  /* 0x00044c0001137983 */ /* 0x000ee20000300800 */
[C---:B--2---:R-:W-:Y:S02]  /*14dc0*/  FMUL R12, R60.reuse, R12 ;  /* 0x0000000c3c0c7220 */ /* 0x044fe40000400000 */
[----:B----4-:R-:W-:-:S02]  /*14dd0*/  FMUL R13, R60, R13 ;  /* 0x0000000d3c0d7220 */ /* 0x010fc40000400000 */
[C---:B---3--:R-:W-:Y:S02]  /*14de0*/  FMUL R14, R2.reuse, R14 ;  /* 0x0000000e020e7220 */ /* 0x048fe40000400000 */
[----:B------:R-:W-:-:S07]  /*14df0*/  FMUL R15, R2, R15 ;  /* 0x0000000f020f7220 */ /* 0x000fce0000400000 */
[----:B------:R-:W-:Y:S11]  /*14e00*/  HMMA.16816.F32 R12, R4, R36, R12 ;  /* 0x00000024040c723c */ /* 0x000ff6000000180c */
[----:B------:R-:W-:Y:S11]  /*14e10*/  @!UPT UIADD3 URZ, URZ, URZ, URZ ;  /* 0x0000003f3f3ff290 */ /* 0x000ff6000fffe03f */
[----:B------:R-:W-:Y:S01]  /*14e20*/  @!UPT UIADD3 URZ, URZ, URZ, URZ ;  /* 0x0000003f3f3ff290 */ /* 0x000fe2000fffe03f */
[----:B------:R0:W-:Y:S04]  /*14e30*/  STL.64 [R1+0x480], R12 ;  /* 0x0004800c01007387 */ /* 0x0001e80000100a00 */
[----:B------:R1:W-:Y:S01]  /*14e40*/  STL.64 [R1+0x488], R14 ;  /* 0x0004880e01007387 */ /* 0x0003e20000100a00 */
[----:B0-----:R-:W-:-:S03]  /*14e50*/  FMUL R12, R60, R26 ;  /* 0x0000001a3c0c7220 */ /* 0x001fc60000400000 */
[----:B------:R-:W2:Y:S01]  /*14e60*/  LDL.LU R26, [R1+0x430] ;  /* 0x00043000011a7983 */ /* 0x000ea20000300800 */
[C---:B------:R-:W-:Y:S02]  /*14e70*/  FMUL R8, R60.reuse, R8 ;  /* 0x000000083c087220 */ /* 0x040fe40000400000 */
[----:B------:R-:W-:Y:S02]  /*14e80*/  FMUL R9, R60, R9 ;  /* 0x000000093c097220 */ /* 0x000fe40000400000 */
[C---:B------:R-:W-:Y:S02]  /*14e90*/  FMUL R10, R2.reuse, R10 ;  /* 0x0000000a020a7220 */ /* 0x040fe40000400000 */
[----:B------:R-:W-:-:S07]  /*14ea0*/  FMUL R11, R2, R11 ;  /* 0x0000000b020b7220 */ /* 0x000fce0000400000 */
[----:B------:R-:W-:Y:S01]  /*14eb0*/  HMMA.16816.F32 R8, R4, R38, R8 ;  /* 0x000000260408723c */ /* 0x000fe20000001808 */
[----:B------:R-:W-:Y:S02]  /*14ec0*/  FMUL R13, R60, R23 ;  /* 0x000000173c0d7220 */ /* 0x000fe40000400000 */
[C---:B-1----:R-:W-:Y:S01]  /*14ed0*/  FMUL R14, R2.reuse, R22 ;  /* 0x00000016020e7220 */ /* 0x042fe20000400000 */
[----:B------:R-:W3:Y:S01]  /*14ee0*/  LDL.LU R23, [R1+0x434] ;  /* 0x0004340001177983 */ /* 0x000ee20000300800 */
[----:B------:R-:W-:-:S07]  /*14ef0*/  FMUL R15, R2, R27 ;  /* 0x0000001b020f7220 */ /* 0x000fce0000400000 */
[----:B------:R-:W-:Y:S11]  /*14f00*/  HMMA.16816.F32 R28, R4, R40, R12 ;  /* 0x00000028041c723c */ /* 0x000ff6000000180c */
[----:B------:R0:W-:Y:S04]  /*14f10*/  STL.64 [R1+0x470], R8 ;  /* 0x0004700801007387 */ /* 0x0001e80000100a00 */
[----:B------:R1:W-:Y:S04]  /*14f20*/  STL.64 [R1+0x478], R10 ;  /* 0x0004780a01007387 */ /* 0x0003e80000100a00 */
[----:B------:R-:W4:Y:S01]  /*14f30*/  LDL.LU R22, [R1+0x438] ;  /* 0x0004380001167983 */ /* 0x000f220000300800 */
[----:B0-----:R-:W-:-:S02]  /*14f40*/  FMUL R8, R60, R25 ;  /* 0x000000193c087220 */ /* 0x001fc40000400000 */
[----:B------:R-:W-:Y:S02]  /*14f50*/  FMUL R9, R60, R24 ;  /* 0x000000183c097220 */ /* 0x000fe40000400000 */
[C---:B-1----:R-:W-:Y:S02]  /*14f60*/  FMUL R10, R2.reuse, R21 ;  /* 0x00000015020a7220 */ /* 0x042fe40000400000 */
[----:B------:R-:W-:-:S07]  /*14f70*/  FMUL R11, R2, R20 ;  /* 0x00000014020b7220 */ /* 0x000fce0000400000 */
[----:B------:R-:W-:Y:S01]  /*14f80*/  HMMA.16816.F32 R8, R4, R42, R8 ;  /* 0x0000002a0408723c */ /* 0x000fe20000001808 */
[----:B------:R-:W-:Y:S01]  /*14f90*/  STL.64 [R1+0x460], R28 ;  /* 0x0004601c01007387 */ /* 0x000fe20000100a00 */
[----:B------:R-:W-:-:S03]  /*14fa0*/  FMUL R16, R60, R16 ;  /* 0x000000103c107220 */ /* 0x000fc60000400000 */
[----:B------:R-:W-:Y:S01]  /*14fb0*/  STL.64 [R1+0x468], R30 ;  /* 0x0004681e01007387 */ /* 0x000fe20000100a00 */
[----:B------:R-:W-:Y:S02]  /*14fc0*/  FMUL R17, R60, R17 ;  /* 0x000000113c117220 */ /* 0x000fe40000400000 */
[C---:B------:R-:W-:Y:S01]  /*14fd0*/  FMUL R18, R2.reuse, R18 ;  /* 0x0000001202127220 */ /* 0x040fe20000400000 */
[----:B------:R-:W4:Y:S01]  /*14fe0*/  LDL.LU R24, [R1+0x428] ;  /* 0x0004280001187983 */ /* 0x000f220000300800 */
[----:B------:R-:W-:Y:S11]  /*14ff0*/  FMUL R19, R2, R19 ;  /* 0x0000001302137220 */ /* 0x000ff60000400000 */
[----:B------:R-:W-:Y:S02]  /*15000*/  @!UPT UIADD3 URZ, URZ, URZ, URZ ;  /* 0x0000003f3f3ff290 */ /* 0x000fe4000fffe03f */
[----:B------:R-:W-:Y:S04]  /*15010*/  STL.64 [R1+0x450], R8 ;  /* 0x0004500801007387 */ /* 0x000fe80000100a00 */
[----:B------:R-:W-:Y:S04]  /*15020*/  STL.64 [R1+0x458], R10 ;  /* 0x0004580a01007387 */ /* 0x000fe80000100a00 */
[----:B------:R-:W4:Y:S01]  /*15030*/  LDL.LU R15, [R1+0x43c] ;  /* 0x00043c00010f7983 */ /* 0x000f220000300800 */
[----:B------:R-:W-:Y:S03]  /*15040*/  HMMA.16816.F32 R16, R4, R44, R16 ;  /* 0x0000002c0410723c */ /* 0x000fe60000001810 */
[----:B------:R-:W4:Y:S04]  /*15050*/  LDL.LU R35, [R1+0x420] ;  /* 0x0004200001237983 */ /* 0x000f280000300800 */
[----:B------:R-:W4:Y:S04]  /*15060*/  LDL.LU R25, [R1+0x424] ;  /* 0x0004240001197983 */ /* 0x000f280000300800 */
[----:B------:R0:W1:Y:S04]  /*15070*/  LDSM.16.M88.4 R8, [R3+0x12e00] ;  /* 0x012e00000308783b */ /* 0x0000680000000200 */
[----:B0-----:R-:W4:Y:S04]  /*15080*/  LDL.LU R3, [R1+0x7d0] ;  /* 0x0007d00001037983 */ /* 0x001f280000300800 */
[----:B------:R-:W4:Y:S04]  /*15090*/  LDL.LU R34, [R1+0x42c] ;  /* 0x00042c0001227983 */ /* 0x000f280000300800 */
[----:B------:R-:W4:Y:S04]  /*150a0*/  LDL.LU R33, [R1+0x410] ;  /* 0x0004100001217983 */ /* 0x000f280000300800 */
[----:B------:R0:W-:Y:S04]  /*150b0*/  STL.64 [R1+0x440], R16 ;  /* 0x0004401001007387 */ /* 0x0001e80000100a00 */
[----:B------:R0:W-:Y:S04]  /*150c0*/  STL.64 [R1+0x448], R18 ;  /* 0x0004481201007387 */ /* 0x0001e80000100a00 */
[----:B------:R-:W4:Y:S01]  /*150d0*/  LDL.LU R32, [R1+0x414] ;  /* 0x0004140001207983 */ /* 0x000f220000300800 */
[----:B------:R-:W-:-:S03]  /*150e0*/  FADD R12, -R55, R52 ;  /* 0x00000034370c7221 */ /* 0x000fc60000000100 */
[----:B------:R-:W4:Y:S04]  /*150f0*/  LDL.LU R31, [R1+0x418] ;  /* 0x00041800011f7983 */ /* 0x000f280000300800 */
[----:B------:R-:W4:Y:S01]  /*15100*/  LDL.LU R30, [R1+0x41c] ;  /* 0x00041c00011e7983 */ /* 0x000f220000300800 */
[----:B------:R-:W-:-:S03]  /*15110*/  FMUL R20, R12, 1.4426950216293334961 ;  /* 0x3fb8aa3b0c147820 */ /* 0x000fc60000400000 */
[----:B------:R-:W4:Y:S04]  /*15120*/  LDL.LU R29, [R1+0x400] ;  /* 0x00040000011d7983 */ /* 0x000f280000300800 */
[----:B------:R-:W4:Y:S04]  /*15130*/  LDL.LU R28, [R1+0x404] ;  /* 0x00040400011c7983 */ /* 0x000f280000300800 */
[----:B------:R-:W4:Y:S01]  /*15140*/  LDL.LU R27, [R1+0x408] ;  /* 0x00040800011b7983 */ /* 0x000f220000300800 */
[----:B--2---:R-:W-:-:S03]  /*15150*/  FMUL R12, R60, R26 ;  /* 0x0000001a3c0c7220 */ /* 0x004fc60000400000 */
[----:B------:R-:W2:Y:S01]  /*15160*/  LDL.LU R26, [R1+0x40c] ;  /* 0x00040c00011a7983 */ /* 0x000ea20000300800 */
[----:B------:R-:W-:Y:S02]  /*15170*/  FADD R21, -R0, R53 ;  /* 0x0000003500157221 */ /* 0x000fe40000000100 */
[----:B---3--:R-:W-:Y:S02]  /*15180*/  FMUL R13, R60, R23 ;  /* 0x000000173c0d7220 */ /* 0x008fe40000400000 */
[----:B------:R-:W-:Y:S01]  /*15190*/  FMUL R21, R21, 1.4426950216293334961 ;  /* 0x3fb8aa3b15157820 */ /* 0x000fe20000400000 */
[----:B------:R-:W3:Y:S01]  /*151a0*/  MUFU.EX2 R20, R20 ;  /* 0x0000001400147308 */ /* 0x000ee20000000800 */
[----:B------:R-:W2:Y:S01]  /*151b0*/  LDL.LU R23, [R1+0x3f8] ;  /* 0x0003f80001177983 */ /* 0x000ea20000300800 */
[----:B----4-:R-:W-:-:S06]  /*151c0*/  FMUL R14, R2, R22 ;  /* 0x00000016020e7220 */ /* 0x010fcc0000400000 */
[----:B------:R-:W4:Y:S01]  /*151d0*/  MUFU.EX2 R21, R21 ;  /* 0x0000001500157308 */ /* 0x000f220000000800 */
[----:B------:R-:W2:Y:S01]  /*151e0*/  LDL.LU R22, [R1+0x3fc] ;  /* 0x0003fc0001167983 */ /* 0x000ea20000300800 */
[----:B------:R-:W-:-:S07]  /*151f0*/  FMUL R15, R2, R15 ;  /* 0x0000000f020f7220 */ /* 0x000fce0000400000 */
[----:B------:R-:W-:Y:S01]  /*15200*/  HMMA.16816.F32 R12, R4, R46, R12 ;  /* 0x0000002e040c723c */ /* 0x000fe2000000180c */
[----:B0-----:R-:W-:Y:S02]  /*15210*/  FMUL R17, R60, R25 ;  /* 0x000000193c117220 */ /* 0x001fe40000400000 */
[----:B------:R-:W-:Y:S01]  /*15220*/  FMUL R18, R2, R24 ;  /* 0x0000001802127220 */ /* 0x000fe20000400000 */
[----:B------:R-:W2:Y:S01]  /*15230*/  LDL.LU R25, [R1+0x3f0] ;  /* 0x0003f00001197983 */ /* 0x000ea20000300800 */
[----:B------:R-:W-:-:S03]  /*15240*/  FMUL R16, R60, R35 ;  /* 0x000000233c107220 */ /* 0x000fc60000400000 */
[----:B------:R-:W2:Y:S01]  /*15250*/  LDL.LU R24, [R1+0x3f4] ;  /* 0x0003f40001187983 */ /* 0x000ea20000300800 */
[----:B------:R-:W-:Y:S11]  /*15260*/  FMUL R19, R2, R34 ;  /* 0x0000002202137220 */ /* 0x000ff60000400000 */
[----:B------:R-:W-:Y:S03]  /*15270*/  @!UPT UIADD3 URZ, URZ, URZ, URZ ;  /* 0x0000003f3f3ff290 */ /* 0x000fe6000fffe03f */
[----:B------:R0:W-:Y:S04]  /*15280*/  STL.64 [R1+0x430], R12 ;  /* 0x0004300c01007387 */ /* 0x0001e80000100a00 */
[----:B------:R1:W-:Y:S01]  /*15290*/  STL.64 [R1+0x438], R14 ;  /* 0x0004380e01007387 */ /* 0x0003e20000100a00 */
[----:B------:R-:W-:Y:S01]  /*152a0*/  HMMA.16816.F32 R16, R4, R48, R16 ;  /* 0x000000300410723c */ /* 0x000fe20000001810 */
[C---:B0-----:R-:W-:Y:S02]  /*152b0*/  FMUL R12, R60.reuse, R33 ;  /* 0x000000213c0c7220 */ /* 0x041fe40000400000 */
[----:B------:R-:W-:Y:S02]  /*152c0*/  FMUL R13, R60, R32 ;  /* 0x000000203c0d7220 */ /* 0x000fe40000400000 */
[C---:B-1----:R-:W-:Y:S01]  /*152d0*/  FMUL R14, R2.reuse, R31 ;  /* 0x0000001f020e7220 */ /* 0x042fe20000400000 */
[----:B------:R-:W2:Y:S01]  /*152e0*/  LDL.LU R60, [R1+0x7cc] ;  /* 0x0007cc00013c7983 */ /* 0x000ea20000300800 */
[----:B------:R-:W-:-:S07]  /*152f0*/  FMUL R15, R2, R30 ;  /* 0x0000001e020f7220 */ /* 0x000fce0000400000 */
[----:B------:R-:W-:Y:S07]  /*15300*/  HMMA.16816.F32 R12, R4, R50, R12 ;  /* 0x00000032040c723c */ /* 0x000fee000000180c */
[C---:B---3--:R-:W-:Y:S02]  /*15310*/  FMUL R4, R20.reuse, R29 ;  /* 0x0000001d14047220 */ /* 0x048fe40000400000 */
[----:B------:R-:W-:Y:S02]  /*15320*/  FMUL R5, R20, R28 ;  /* 0x0000001c14057220 */ /* 0x000fe40000400000 */
[C---:B----4-:R-:W-:Y:S01]  /*15330*/  FMUL R6, R21.reuse, R27 ;  /* 0x0000001b15067220 */ /* 0x050fe20000400000 */
[----:B------:R0:W-:Y:S04]  /*15340*/  STL.64 [R1+0x420], R16 ;  /* 0x0004201001007387 */ /* 0x0001e80000100a00 */
[----:B------:R-:W-:Y:S04]  /*15350*/  STL.64 [R1+0x428], R18 ;  /* 0x0004281201007387 */ /* 0x000fe80000100a00 */
[----:B0-----:R-:W3:Y:S04]  /*15360*/  LDL.LU R16, [R1+0x3ec] ;  /* 0x0003ec0001107983 */ /* 0x001ee80000300800 */
[----:B------:R-:W-:Y:S04]  /*15370*/  STL.64 [R1+0x410], R12 ;  /* 0x0004100c01007387 */ /* 0x000fe80000100a00 */
[----:B------:R0:W-:Y:S04]  /*15380*/  STL.64 [R1+0x418], R14 ;  /* 0x0004180e01007387 */ /* 0x0001e80000100a00 */
[----:B------:R-:W4:Y:S04]  /*15390*/  LDL.LU R17, [R1+0x3e0] ;  /* 0x0003e00001117983 */ /* 0x000f280000300800 */
[----:B0-----:R-:W4:Y:S01]  /*153a0*/  LDL.LU R15, [R1+0x3e4] ;  /* 0x0003e400010f7983 */ /* 0x001f220000300800 */
[----:B--2---:R-:W-:-:S07]  /*153b0*/  FMUL R7, R21, R26 ;  /* 0x0000001a15077220 */ /* 0x004fce0000400000 */
[----:B------:R-:W-:Y:S11]  /*153c0*/  HMMA.16816.F32 R4, R8, R36, R4 ;  /* 0x000000240804723c */ /* 0x000ff60000001804 */
[----:B------:R-:W-:Y:S11]  /*153d0*/  @!UPT UIADD3 URZ, URZ, URZ, URZ ;  /* 0x0000003f3f3ff290 */ /* 0x000ff6000fffe03f */
[----:B------:R-:W-:Y:S01]  /*153e0*/  @!UPT UIADD3 URZ, URZ, URZ, URZ ;  /* 0x0000003f3f3ff290 */ /* 0x000fe2000fffe03f */
[----:B------:R-:W-:Y:S04]  /*153f0*/  STL.64 [R1+0x400], R4 ;  /* 0x0004000401007387 */ /* 0x000fe80000100a00 */
[----:B------:R0:W-:Y:S04]  /*15400*/  STL.64 [R1+0x408], R6 ;  /* 0x0004080601007387 */ /* 0x0001e80000100a00 */
[----:B------:R-:W2:Y:S04]  /*15410*/  LDL.LU R14, [R1+0x3e8] ;  /* 0x0003e800010e7983 */ /* 0x000ea80000300800 */
[----:B------:R-:W2:Y:S01]  /*15420*/  LDL.LU R37, [R1+0x3d0] ;  /* 0x0003d00001257983 */ /* 0x000ea20000300800 */
[----:B0-----:R-:W-:-:S03]  /*15430*/  FMUL R6, R21, R23 ;  /* 0x0000001715067220 */ /* 0x001fc60000400000 */
[----:B------:R-:W2:Y:S01]  /*15440*/  LDL.LU R36, [R1+0x3d4] ;  /* 0x0003d40001247983 */ /* 0x000ea20000300800 */
[----:B------:R-:W-:Y:S02]  /*15450*/  FMUL R7, R21, R22 ;  /* 0x0000001615077220 */ /* 0x000fe40000400000 */
[C---:B------:R-:W-:Y:S02]  /*15460*/  FMUL R4, R20.reuse, R25 ;  /* 0x0000001914047220 */ /* 0x040fe40000400000 */
[----:B------:R-:W-:-:S07]  /*15470*/  FMUL R5, R20, R24 ;  /* 0x0000001814057220 */ /* 0x000fce0000400000 */
[----:B------:R-:W-:Y:S11]  /*15480*/  HMMA.16816.F32 R4, R8, R38, R4 ;  /* 0x000000260804723c */ /* 0x000ff60000001804 */
[----:B------:R-:W-:Y:S11]  /*15490*/  @!UPT UIADD3 URZ, URZ, URZ, URZ ;  /* 0x0000003f3f3ff290 */ /* 0x000ff6000fffe03f */
[----:B------:R-:W-:Y:S01]  /*154a0*/  @!UPT UIADD3 URZ, URZ, URZ, URZ ;  /* 0x0000003f3f3ff290 */ /* 0x000fe2000fffe03f */
[----:B------:R-:W-:Y:S04]  /*154b0*/  STL.64 [R1+0x3f0], R4 ;  /* 0x0003f00401007387 */ /* 0x000fe80000100a00 */
[----:B------:R3:W-:Y:S04]  /*154c0*/  STL.64 [R1+0x3f8], R6 ;  /* 0x0003f80601007387 */ /* 0x0007e80000100a00 */
[----:B------:R-:W2:Y:S04]  /*154d0*/  LDL.LU R35, [R1+0x3d8] ;  /* 0x0003d80001237983 */ /* 0x000ea80000300800 */
[----:B------:R-:W2:Y:S04]  /*154e0*/  LDL.LU R34, [R1+0x3dc] ;  /* 0x0003dc0001227983 */ /* 0x000ea80000300800 */
[----:B------:R-:W2:Y:S04]  /*154f0*/  LDL.LU R32, [R1+0x3c4] ;  /* 0x0003c40001207983 */ /* 0x000ea80000300800 */
[----:B------:R-:W2:Y:S04]  /*15500*/  LDL.LU R31, [R1+0x3c8] ;  /* 0x0003c800011f7983 */ /* 0x000ea80000300800 */
[----:B------:R-:W2:Y:S04]  /*15510*/  LDL.LU R30, [R1+0x3cc] ;  /* 0x0003cc00011e7983 */ /* 0x000ea80000300800 */
[----:B------:R-:W2:Y:S04]  /*15520*/  LDL.LU R28, [R1+0x3b4] ;  /* 0x0003b400011c7983 */ /* 0x000ea80000300800 */
[----:B------:R-:W2:Y:S01]  /*15530*/  LDL.LU R27, [R1+0x3b8] ;  /* 0x0003b800011b7983 */ /* 0x000ea20000300800 */
[----:B---3--:R-:W-:-:S03]  /*15540*/  FMUL R7, R21, R16 ;  /* 0x0000001015077220 */ /* 0x008fc60000400000 */
[----:B------:R-:W3:Y:S04]  /*15550*/  LDL.LU R26, [R1+0x3bc] ;  /* 0x0003bc00011a7983 */ /* 0x000ee80000300800 */
[----:B------:R-:W3:Y:S04]  /*15560*/  LDL.LU R24, [R1+0x3a4] ;  /* 0x0003a40001187983 */ /* 0x000ee80000300800 */
[----:B------:R-:W3:Y:S01]  /*15570*/  LDL.LU R23, [R1+0x3a8] ;  /* 0x0003a80001177983 */ /* 0x000ee20000300800 */
[----:B----4-:R-:W-:-:S03]  /*15580*/  FMUL R4, R20, R17 ;  /* 0x0000001114047220 */ /* 0x010fc60000400000 */
[----:B------:R-:W4:Y:S04]  /*15590*/  LDL.LU R12, [R1+0x3ac] ;  /* 0x0003ac00010c7983 */ /* 0x000f280000300800 */
[----:B------:R-:W3:Y:S01]  /*155a0*/  LDL.LU R13, [R1+0x560] ;  /* 0x00056000010d7983 */ /* 0x000ee20000300800 */
[----:B------:R-:W-:-:S03]  /*155b0*/  FMUL R5, R20, R15 ;  /* 0x0000000f14057220 */ /* 0x000fc60000400000 */
[----:B------:R-:W3:Y:S04]  /*155c0*/  LDL.LU R33, [R1+0x3c0] ;  /* 0x0003c00001217983 */ /* 0x000ee80000300800 */
[----:B------:R-:W4:Y:S01]  /*155d0*/  LDL.LU R29, [R1+0x3b0] ;  /* 0x0003b000011d7983 */ /* 0x000f220000300800 */
[----:B--2---:R-:W-:-:S07]  /*155e0*/  FMUL R6, R21, R14 ;  /* 0x0000000e15067220 */ /* 0x004fce0000400000 */
[----:B------:R-:W-:Y:S11]  /*155f0*/  HMMA.16816.F32 R4, R8, R40, R4 ;  /* 0x000000280804723c */ /* 0x000ff60000001804 */
[----:B------:R-:W-:Y:S11]  /*15600*/  @!UPT UIADD3 URZ, URZ, URZ, URZ ;  /* 0x0000003f3f3ff290 */ /* 0x000ff6000fffe03f */
[----:B------:R-:W-:Y:S01]  /*15610*/  @!UPT UIADD3 URZ, URZ, URZ, URZ ;  /* 0x0000003f3f3ff290 */ /* 0x000fe2000fffe03f */
[----:B------:R0:W-:Y:S04]  /*15620*/  STL.64 [R1+0x3e0], R4 ;  /* 0x0003e00401007387 */ /* 0x0001e80000100a00 */
[----:B------:R1:W-:Y:S04]  /*15630*/  STL.64 [R1+0x3e8], R6 ;  /* 0x0003e80601007387 */ /* 0x0003e80000100a00 */
        /* <DEDUP_REMOVED lines=10> */
[----:B------:R-:W2:Y:S01]  /*156e0*/  LDL.LU R14, [R1+0x5a4] ;  /* 0x0005a400010e7983 */ /* 0x000ea20000300800 */
[----:B0-----:R-:W-:-:S02]  /*156f0*/  FMUL R4, R20, R37 ;  /* 0x0000002514047220 */ /* 0x001fc40000400000 */
[----:B------:R-:W-:Y:S02]  /*15700*/  FMUL R5, R20, R36 ;  /* 0x0000002414057220 */ /* 0x000fe40000400000 */
[C---:B-1----:R-:W-:Y:S02]  /*15710*/  FMUL R6, R21.reuse, R35 ;  /* 0x0000002315067220 */ /* 0x042fe40000400000 */
[----:B------:R-:W-:-:S07]  /*15720*/  FMUL R7, R21, R34 ;  /* 0x0000002215077220 */ /* 0x000fce0000400000 */
[----:B------:R-:W-:Y:S07]  /*15730*/  HMMA.16816.F32 R36, R8, R42, R4 ;  /* 0x0000002a0824723c */ /* 0x000fee0000001804 */
[----:B------:R-:W-:Y:S02]  /*15740*/  FMUL R5, R20, R32 ;  /* 0x0000002014057220 */ /* 0x000fe40000400000 */
[C---:B------:R-:W-:Y:S02]  /*15750*/  FMUL R6, R21.reuse, R31 ;  /* 0x0000001f15067220 */ /* 0x040fe40000400000 */
[----:B------:R-:W-:-:S02]  /*15760*/  FMUL R7, R21, R30 ;  /* 0x0000001e15077220 */ /* 0x000fc40000400000 */
[----:B---3--:R-:W-:-:S07]  /*15770*/  FMUL R4, R20, R33 ;  /* 0x0000002114047220 */ /* 0x008fce0000400000 */
[----:B------:R-:W-:Y:S07]  /*15780*/  HMMA.16816.F32 R32, R8, R44, R4 ;  /* 0x0000002c0820723c */ /* 0x000fee0000001804 */
[C---:B----4-:R-:W-:Y:S02]  /*15790*/  FMUL R4, R20.reuse, R29 ;  /* 0x0000001d14047220 */ /* 0x050fe40000400000 */
[----:B------:R-:W-:Y:S02]  /*157a0*/  FMUL R5, R20, R28 ;  /* 0x0000001c14057220 */ /* 0x000fe40000400000 */
[----:B------:R-:W-:-:S02]  /*157b0*/  FMUL R6, R21, R27 ;  /* 0x0000001b15067220 */ /* 0x000fc40000400000 */
[----:B------:R-:W-:-:S07]  /*157c0*/  FMUL R7, R21, R26 ;  /* 0x0000001a15077220 */ /* 0x000fce0000400000 */
[----:B------:R-:W-:Y:S07]  /*157d0*/  HMMA.16816.F32 R28, R8, R46, R4 ;  /* 0x0000002e081c723c */ /* 0x000fee0000001804 */
[----:B------:R-:W-:Y:S02]  /*157e0*/  FMUL R5, R20, R24 ;  /* 0x0000001814057220 */ /* 0x000fe40000400000 */
[C---:B------:R-:W-:Y:S02]  /*157f0*/  FMUL R6, R21.reuse, R23 ;  /* 0x0000001715067220 */ /* 0x040fe40000400000 */
[----:B------:R-:W-:Y:S01]  /*15800*/  FMUL R7, R21, R12 ;  /* 0x0000000c15077220 */ /* 0x000fe20000400000 */
[----:B------:R-:W-:Y:S01]  /*15810*/  STL.64 [R1+0x3d0], R36 ;  /* 0x0003d02401007387 */ /* 0x000fe20000100a00 */
[----:B------:R-:W-:-:S03]  /*15820*/  IADD3 R13, R13, 0x10, RZ ;  /* 0x000000100d0d7810 */ /* 0x000fc60007ffe0ff */
[----:B------:R-:W-:Y:S04]  /*15830*/  STL.64 [R1+0x3d8], R38 ;  /* 0x0003d82601007387 */ /* 0x000fe80000100a00 */
[----:B------:R-:W-:Y:S04]  /*15840*/  STL.64 [R1+0x3c0], R32 ;  /* 0x0003c02001007387 */ /* 0x000fe80000100a00 */
[----:B------:R-:W-:Y:S04]  /*15850*/  STL.64 [R1+0x3c8], R34 ;  /* 0x0003c82201007387 */ /* 0x000fe80000100a00 */
[----:B------:R-:W-:Y:S04]  /*15860*/  STL.64 [R1+0x3b0], R28 ;  /* 0x0003b01c01007387 */ /* 0x000fe80000100a00 */
[----:B------:R-:W-:Y:S01]  /*15870*/  STL.64 [R1+0x3b8], R30 ;  /* 0x0003b81e01007387 */ /* 0x000fe20000100a00 */
[----:B--2---:R-:W-:-:S07]  /*15880*/  FMUL R4, R20, R25 ;  /* 0x0000001914047220 */ /* 0x004fce0000400000 */
[----:B------:R-:W-:Y:S07]  /*15890*/  HMMA.16816.F32 R24, R8, R48, R4 ;  /* 0x000000300818723c */ /* 0x000fee0000001804 */
[C---:B------:R-:W-:Y:S02]  /*158a0*/  FMUL R4, R20.reuse, R22 ;  /* 0x0000001614047220 */ /* 0x040fe40000400000 */
[----:B------:R-:W-:Y:S02]  /*158b0*/  FMUL R5, R20, R19 ;  /* 0x0000001314057220 */ /* 0x000fe40000400000 */
[----:B------:R-:W-:-:S02]  /*158c0*/  FMUL R6, R21, R18 ;  /* 0x0000001215067220 */ /* 0x000fc40000400000 */
[----:B------:R-:W-:-:S07]  /*158d0*/  FMUL R7, R21, R17 ;  /* 0x0000001115077220 */ /* 0x000fce0000400000 */
[----:B------:R-:W-:Y:S01]  /*158e0*/  HMMA.16816.F32 R4, R8, R50, R4 ;  /* 0x000000320804723c */ /* 0x000fe20000001804 */
[----:B------:R-:W-:Y:S02]  /*158f0*/  FFMA R16, R2, R16, R59 ;  /* 0x0000001002107223 */ /* 0x000fe4000000003b */
[----:B------:R-:W-:Y:S01]  /*15900*/  STL.64 [R1+0x3a0], R24 ;  /* 0x0003a01801007387 */ /* 0x000fe20000100a00 */
[----:B------:R-:W-:-:S03]  /*15910*/  FFMA R15, R20, R15, R52 ;  /* 0x0000000f140f7223 */ /* 0x000fc60000000034 */
[----:B------:R-:W-:Y:S04]  /*15920*/  STL.64 [R1+0x3a8], R26 ;  /* 0x0003a81a01007387 */ /* 0x000fe80000100a00 */
[----:B------:R-:W-:Y:S01]  /*15930*/  STL [R1+0x59c], R16 ;  /* 0x00059c1001007387 */ /* 0x000fe20000100800 */
[----:B------:R-:W-:-:S03]  /*15940*/  FFMA R14, R21, R14, R53 ;  /* 0x0000000e150e7223 */ /* 0x000fc60000000035 */
[----:B------:R-:W-:Y:S04]  /*15950*/  STL [R1+0x560], R13 ;  /* 0x0005600d01007387 */ /* 0x000fe80000100800 */
[----:B------:R-:W-:Y:S04]  /*15960*/  STL [R1+0x5a0], R15 ;  /* 0x0005a00f01007387 */ /* 0x000fe80000100800 */
[----:B------:R-:W-:Y:S04]  /*15970*/  STL [R1+0x5a4], R14 ;  /* 0x0005a40e01007387 */ /* 0x000fe80000100800 */
[----:B------:R0:W-:Y:S04]  /*15980*/  STL.64 [R1+0x390], R4 ;  /* 0x0003900401007387 */ /* 0x0001e80000100a00 */
[----:B------:R-:W-:Y:S04]  /*15990*/  STL.64 [R1+0x398], R6 ;  /* 0x0003980601007387 */ /* 0x000fe80000100a00 */
[----:B------:R-:W2:Y:S04]  /*159a0*/  LDL R2, [R1+0x4c8] ;  /* 0x0004c80001027983 */ /* 0x000ea80000100800 */
[----:B0-----:R-:W3:Y:S04]  /*159b0*/  LDL R4, [R1+0x4c4] ;  /* 0x0004c40001047983 */ /* 0x001ee80000100800 */
[----:B--2---:R0:W-:Y:S04]  /*159c0*/  STL [R1+0x51c], R2 ;  /* 0x00051c0201007387 */ /* 0x0041e80000100800 */
[----:B0-----:R-:W2:Y:S04]  /*159d0*/  LDL R2, [R1+0x4c0] ;  /* 0x0004c00001027983 */ /* 0x001ea80000100800 */
[----:B---3--:R0:W-:Y:S04]  /*159e0*/  STL [R1+0x520], R4 ;  /* 0x0005200401007387 */ /* 0x0081e80000100800 */
        /* <DEDUP_REMOVED lines=18> */
[----:B0-----:R-:W2:Y:S01]  /*15b10*/  LDL R2, [R1+0x498] ;  /* 0x0004980001027983 */ /* 0x001ea20000100800 */
[----:B------:R-:W-:-:S03]  /*15b20*/  MOV R5, R54 ;  /* 0x0000003600057202 */ /* 0x000fc60000000f00 */
[----:B---3--:R0:W-:Y:S02]  /*15b30*/  STL [R1+0x548], R4 ;  /* 0x0005480401007387 */ /* 0x0081e40000100800 */
[----:B0-----:R-:W-:Y:S02]  /*15b40*/  MOV R4, R55 ;  /* 0x0000003700047202 */ /* 0x001fe40000000f00 */
[----:B------:R-:W-:Y:S02]  /*15b50*/  ISETP.GE.AND P2, PT, R13, c[0x0][0x1d0], PT ;  /* 0x000074000d007a0c */ /* 0x000fe40003f46270 */
[----:B------:R-:W-:-:S05]  /*15b60*/  MOV R12, 0x10 ;  /* 0x00000010000c7802 */ /* 0x000fca0000000f00 */
[C---:B------:R-:W-:Y:S02]  /*15b70*/  IMAD R60, R12.reuse, c[0x0][0x1a4], R60 ;  /* 0x000069000c3c7a24 */ /* 0x040fe400078e023c */
[----:B------:R-:W-:Y:S01]  /*15b80*/  IMAD R3, R12, c[0x0][0x1b4], R3 ;  /* 0x00006d000c037a24 */ /* 0x000fe200078e0203 */
[----:B--2---:R0:W-:Y:S04]  /*15b90*/  STL [R1+0x54c], R2 ;  /* 0x00054c0201007387 */ /* 0x0041e80000100800 */
[----:B------:R1:W-:Y:S01]  /*15ba0*/  STL [R1+0x554], R5 ;  /* 0x0005540501007387 */ /* 0x0003e20000100800 */
[----:B0-----:R-:W-:-:S03]  /*15bb0*/  MOV R2, R0 ;  /* 0x0000000000027202 */ /* 0x001fc60000000f00 */
[----:B------:R1:W5:Y:S04]  /*15bc0*/  LDL.LU R0, [R1+0x7c8] ;  /* 0x0007c80001007983 */ /* 0x0003680000300800 */
[----:B------:R1:W-:Y:S04]  /*15bd0*/  STL [R1+0x558], R4 ;  /* 0x0005580401007387 */ /* 0x0003e80000100800 */
[----:B------:R1:W-:Y:S01]  /*15be0*/  STL [R1+0x55c], R2 ;  /* 0x00055c0201007387 */ /* 0x0003e20000100800 */
[----:B------:R-:W-:Y:S01]  /*15bf0*/  @P2 CALL.REL.NOINC `(.L_x_0) ;  /* 0x0000001000002944 */ /* 0x000fe20003c00000 */
[----:B------:R-:W-:Y:S05]  /*15c00*/  BRA `(.L_x_1) ;  /* 0xffff58d000007947 */ /* 0x000fea000383ffff */
.L_x_0:
[----:B------:R-:W2:Y:S04]  /*15c10*/  LDL.LU R3, [R1+0x568] ;  /* 0x0005680001037983 */ /* 0x000ea80000300800 */
[----:B-1----:R-:W3:Y:S04]  /*15c20*/  LDL.LU R8, [R1+0x5a0] ;  /* 0x0005a00001087983 */ /* 0x002ee80000300800 */
[----:B------:R-:W4:Y:S01]  /*15c30*/  LDL.LU R9, [R1+0x59c] ;  /* 0x00059c0001097983 */ /* 0x000f220000300800 */
[----:B------:R-:W-:-:S03]  /*15c40*/  MOV R16, 0x3dc6b27f ;  /* 0x3dc6b27f00107802 */ /* 0x000fc60000000f00 */
[----:B------:R-:W3:Y:S04]  /*15c50*/  LDL.LU R7, [R1+0x56c] ;  /* 0x00056c0001077983 */ /* 0x000ee80000300800 */
[----:B------:R-:W0:Y:S04]  /*15c60*/  S2R R27, SR_TID.X ;  /* 0x00000000001b7919 */ /* 0x000e280000002100 */
[----:B------:R-:W1:Y:S04]  /*15c70*/  S2R R31, SR_TID.X ;  /* 0x00000000001f7919 */ /* 0x000e680000002100 */
[----:B------:R-:W-:Y:S01]  /*15c80*/  BAR.SYNC.DEFER_BLOCKING 0x0 ;  /* 0x0000000000007b1d */ /* 0x000fe20000010000 */
[C---:B--2---:R-:W-:Y:S01]  /*15c90*/  FMUL R2, R3.reuse, 8388608 ;  /* 0x4b00000003027820 */ /* 0x044fe20000400000 */
[----:B------:R-:W-:-:S04]  /*15ca0*/  FSETP.GEU.AND P0, PT, R3, 1.175494350822287508e-38, PT ;  /* 0x008000000300780b */ /* 0x000fc80003f0e000 */
[----:B------:R-:W-:-:S04]  /*15cb0*/  FSEL R2, R2, R3, !P0 ;  /* 0x0000000302027208 */ /* 0x000fc80004000000 */
[----:B------:R-:W-:-:S04]  /*15cc0*/  IADD3 R4, R2, -0x3f3504f3, RZ ;  /* 0xc0cafb0d02047810 */ /* 0x000fc80007ffe0ff */
[----:B------:R-:W-:-:S04]  /*15cd0*/  LOP3.LUT R4, R4, 0xff800000, RZ, 0xc0, !PT ;  /* 0xff80000004047812 */ /* 0x000fc800078ec0ff */
[----:B-----5:R-:W-:Y:S01]  /*15ce0*/  IADD3 R0, R2, -R4, RZ ;  /* 0x8000000402007210 */ /* 0x020fe20007ffe0ff */
[----:B------:R2:W0:Y:S04]  /*15cf0*/  I2F R6, R4 ;  /* 0x0000000400067306 */ /* 0x0004280000201400 */
[----:B------:R-:W-:-:S04]  /*15d00*/  FADD R0, R0, -1 ;  /* 0xbf80000000007421 */ /* 0x000fc80000000000 */
[----:B------:R-:W-:-:S04]  /*15d10*/  FFMA.FTZ R5, R0, R16, -0.16845393180847167969 ;  /* 0xbe2c7f3000057423 */ /* 0x000fc80000010010 */
[----:B------:R-:W-:-:S04]  /*15d20*/  FFMA.FTZ R5, R0, R5, 0.1716887056827545166 ;  /* 0x3e2fcf2a00057423 */ /* 0x000fc80000010005 */
[----:B------:R-:W-:-:S04]  /*15d30*/  FFMA.FTZ R5, R0, R5, -0.17900948226451873779 ;  /* 0xbe374e4300057423 */ /* 0x000fc80000010005 */
[----:B------:R-:W-:-:S04]  /*15d40*/  FFMA.FTZ R5, R0, R5, 0.20512372255325317383 ;  /* 0x3e520bf400057423 */ /* 0x000fc80000010005 */
[----:B------:R-:W-:-:S04]  /*15d50*/  FFMA.FTZ R5, R0, R5, -0.24046532809734344482 ;  /* 0xbe763c8b00057423 */ /* 0x000fc80000010005 */
[----:B------:R-:W-:-:S04]  /*15d60*/  FFMA.FTZ R5, R0, R5, 0.28857114911079406738 ;  /* 0x3e93bf9900057423 */ /* 0x000fc80000010005 */
[----:B------:R-:W-:-:S04]  /*15d70*/  FFMA.FTZ R5, R0, R5, -0.36067417263984680176 ;  /* 0xbeb8aa4900057423 */ /* 0x000fc80000010005 */
[----:B------:R-:W-:-:S04]  /*15d80*/  FFMA.FTZ R5, R0, R5, 0.48089820146560668945 ;  /* 0x3ef6384a00057423 */ /* 0x000fc80000010005 */
[----:B------:R-:W-:-:S04]  /*15d90*/  FFMA.FTZ R5, R0, R5, -0.72134751081466674805 ;  /* 0xbf38aa3b00057423 */ /* 0x000fc80000010005 */
[----:B------:R-:W-:-:S04]  /*15da0*/  FMUL R5, R0, R5 ;  /* 0x0000000500057220 */ /* 0x000fc80000400000 */
[----:B--2---:R-:W-:-:S04]  /*15db0*/  FMUL R4, R0, R5 ;  /* 0x0000000500047220 */ /* 0x004fc80000400000 */
[----:B------:R-:W-:Y:S01]  /*15dc0*/  FFMA.FTZ R4, R0, 1.4426950216293334961, R4 ;  /* 0x3fb8aa3b00047823 */ /* 0x000fe20000010004 */
[----:B------:R-:W-:Y:S01]  /*15dd0*/  FSEL R0, RZ, -23, P0 ;  /* 0xc1b80000ff007808 */ /* 0x000fe20000000000 */
[----:B---3--:R2:W-:Y:S04]  /*15de0*/  STL [R1+0x4f4], R7 ;  /* 0x0004f40701007387 */ /* 0x0085e80000100800 */
[----:B0-----:R-:W-:Y:S02]  /*15df0*/  FFMA.FTZ R0, R6, 1.1920928955078125e-07, R0 ;  /* 0x3400000006007823 */ /* 0x001fe40000010000 */
[----:B------:R-:W3:Y:S01]  /*15e00*/  LDL.LU R6, [R1+0x570] ;  /* 0x0005700001067983 */ /* 0x000ee20000300800 */
[----:B------:R-:W-:Y:S01]  /*15e10*/  ISETP.GE.U32.AND P1, PT, R2, 0x7f800000, PT ;  /* 0x7f8000000200780c */ /* 0x000fe20003f26070 */
[C---:B------:R-:W-:Y:S01]  /*15e20*/  FMUL R5, R7.reuse, 8388608 ;  /* 0x4b00000007057820 */ /* 0x040fe20000400000 */
[----:B------:R-:W-:-:S04]  /*15e30*/  FSETP.GEU.AND P3, PT, R7, 1.175494350822287508e-38, PT ;  /* 0x008000000700780b */ /* 0x000fc80003f6e000 */
[----:B------:R-:W-:Y:S01]  /*15e40*/  FSEL R5, R5, R7, !P3 ;  /* 0x0000000705057208 */ /* 0x000fe20005800000 */
[----:B------:R-:W-:-:S03]  /*15e50*/  FADD R26, R0, R4 ;  /* 0x00000004001a7221 */ /* 0x000fc60000000000 */
[----:B--2---:R-:W-:-:S03]  /*15e60*/  IADD3 R7, R5, -0x3f3504f3, RZ ;  /* 0xc0cafb0d05077810 */ /* 0x004fc60007ffe0ff */
[----:B------:R-:W-:Y:S02]  /*15e70*/  @P1 MOV R0, 0x7f800000 ;  /* 0x7f80000000001802 */ /* 0x000fe40000000f00 */
[----:B------:R-:W-:Y:S02]  /*15e80*/  LOP3.LUT R7, R7, 0xff800000, RZ, 0xc0, !PT ;  /* 0xff80000007077812 */ /* 0x000fe400078ec0ff */
[C---:B------:R-:W-:Y:S01]  /*15e90*/  FSETP.NEU.AND P2, PT, R2.reuse, RZ, PT ;  /* 0x000000ff0200720b */ /* 0x040fe20003f4d000 */
[----:B------:R-:W-:Y:S01]  /*15ea0*/  @P1 FFMA.FTZ R26, R2, R0, +INF ;  /* 0x7f800000021a1423 */ /* 0x000fe20000010000 */
[----:B------:R-:W-:-:S05]  /*15eb0*/  IADD3 R2, R5, -R7, RZ ;  /* 0x8000000705027210 */ /* 0x000fca0007ffe0ff */
[----:B------:R-:W-:-:S04]  /*15ec0*/  FADD R2, R2, -1 ;  /* 0xbf80000002027421 */ /* 0x000fc80000000000 */
[----:B------:R-:W-:-:S04]  /*15ed0*/  FFMA.FTZ R0, R2, R16, -0.16845393180847167969 ;  /* 0xbe2c7f3002007423 */ /* 0x000fc80000010010 */
[----:B------:R-:W-:-:S04]  /*15ee0*/  FFMA.FTZ R0, R2, R0, 0.1716887056827545166 ;  /* 0x3e2fcf2a02007423 */ /* 0x000fc80000010000 */
[----:B------:R-:W-:Y:S01]  /*15ef0*/  FFMA.FTZ R0, R2, R0, -0.17900948226451873779 ;  /* 0xbe374e4302007423 */ /* 0x000fe20000010000 */
[----:B------:R-:W-:-:S03]  /*15f00*/  MOV R12, R8 ;  /* 0x00000008000c7202 */ /* 0x000fc60000000f00 */
[----:B------:R-:W-:-:S04]  /*15f10*/  FFMA.FTZ R0, R2, R0, 0.20512372255325317383 ;  /* 0x3e520bf402007423 */ /* 0x000fc80000010000 */
[----:B------:R-:W-:Y:S01]  /*15f20*/  FFMA.FTZ R8, R2, R0, -0.24046532809734344482 ;  /* 0xbe763c8b02087423 */ /* 0x000fe20000010000 */
[----:B----4-:R-:W-:-:S03]  /*15f30*/  MOV R11, R9 ;  /* 0x00000009000b7202 */ /* 0x010fc60000000f00 */
[----:B------:R-:W-:Y:S01]  /*15f40*/  FFMA.FTZ R8, R2, R8, 0.28857114911079406738 ;  /* 0x3e93bf9902087423 */ /* 0x000fe20000010008 */
[----:B---3--:R0:W-:Y:S04]  /*15f50*/  STL [R1+0x4f0], R6 ;  /* 0x0004f00601007387 */ /* 0x0081e80000100800 */
[----:B------:R-:W2:Y:S01]  /*15f60*/  LDL.LU R13, [R1+0x574] ;  /* 0x00057400010d7983 */ /* 0x000ea20000300800 */
[C---:B------:R-:W-:Y:S01]  /*15f70*/  FMUL R4, R6.reuse, 8388608 ;  /* 0x4b00000006047820 */ /* 0x040fe20000400000 */
[----:B------:R-:W-:-:S04]  /*15f80*/  FSETP.GEU.AND P1, PT, R6, 1.175494350822287508e-38, PT ;  /* 0x008000000600780b */ /* 0x000fc80003f2e000 */
[----:B------:R-:W-:-:S04]  /*15f90*/  FSEL R4, R4, R6, !P1 ;  /* 0x0000000604047208 */ /* 0x000fc80004800000 */
[----:B0-----:R-:W-:-:S04]  /*15fa0*/  IADD3 R6, R4, -0x3f3504f3, RZ ;  /* 0xc0cafb0d04067810 */ /* 0x001fc80007ffe0ff */
[----:B------:R-:W-:-:S04]  /*15fb0*/  LOP3.LUT R6, R6, 0xff800000, RZ, 0xc0, !PT ;  /* 0xff80000006067812 */ /* 0x000fc800078ec0ff */
[----:B------:R-:W-:Y:S01]  /*15fc0*/  IADD3 R0, R4, -R6, RZ ;  /* 0x8000000604007210 */ /* 0x000fe20007ffe0ff */
[----:B------:R-:W-:-:S04]  /*15fd0*/  FFMA.FTZ R9, R2, R8, -0.36067417263984680176 ;  /* 0xbeb8aa4902097423 */ /* 0x000fc80000010008 */
[----:B------:R-:W-:-:S04]  /*15fe0*/  FADD R0, R0, -1 ;  /* 0xbf80000000007421 */ /* 0x000fc80000000000 */
[----:B------:R-:W-:Y:S02]  /*15ff0*/  FFMA.FTZ R8, R0, R16, -0.16845393180847167969 ;  /* 0xbe2c7f3000087423 */ /* 0x000fe40000010010 */
[----:B------:R-:W-:Y:S02]  /*16000*/  FFMA.FTZ R9, R2, R9, 0.48089820146560668945 ;  /* 0x3ef6384a02097423 */ /* 0x000fe40000010009 */
[----:B------:R-:W-:Y:S02]  /*16010*/  FFMA.FTZ R8, R0, R8, 0.1716887056827545166 ;  /* 0x3e2fcf2a00087423 */ /* 0x000fe40000010008 */
[----:B------:R-:W-:Y:S02]  /*16020*/  FFMA.FTZ R9, R2, R9, -0.72134751081466674805 ;  /* 0xbf38aa3b02097423 */ /* 0x000fe40000010009 */
[----:B------:R-:W-:Y:S02]  /*16030*/  FFMA.FTZ R8, R0, R8, -0.17900948226451873779 ;  /* 0xbe374e4300087423 */ /* 0x000fe40000010008 */
[----:B------:R-:W-:-:S02]  /*16040*/  FMUL R9, R2, R9 ;  /* 0x0000000902097220 */ /* 0x000fc40000400000 */
[----:B------:R-:W-:Y:S01]  /*16050*/  FFMA.FTZ R8, R0, R8, 0.20512372255325317383 ;  /* 0x3e520bf400087423 */ /* 0x000fe20000010008 */
[----:B------:R0:W-:Y:S01]  /*16060*/  I2F R10, R7 ;  /* 0x00000007000a7306 */ /* 0x0001e20000201400 */
[----:B------:R-:W-:-:S04]  /*16070*/  FMUL R9, R2, R9 ;  /* 0x0000000902097220 */ /* 0x000fc80000400000 */
[----:B------:R-:W-:Y:S02]  /*16080*/  FFMA.FTZ R9, R2, 1.4426950216293334961, R9 ;  /* 0x3fb8aa3b02097823 */ /* 0x000fe40000010009 */
[----:B0-----:R-:W-:-:S04]  /*16090*/  FFMA.FTZ R7, R0, R8, -0.24046532809734344482 ;  /* 0xbe763c8b00077423 */ /* 0x001fc80000010008 */
[----:B------:R-:W-:-:S04]  /*160a0*/  FFMA.FTZ R2, R0, R7, 0.28857114911079406738 ;  /* 0x3e93bf9900027423 */ /* 0x000fc80000010007 */
[----:B------:R-:W-:-:S04]  /*160b0*/  FFMA.FTZ R2, R0, R2, -0.36067417263984680176 ;  /* 0xbeb8aa4900027423 */ /* 0x000fc80000010002 */
[C---:B------:R-:W-:Y:S01]  /*160c0*/  FFMA.FTZ R2, R0.reuse, R2, 0.48089820146560668945 ;  /* 0x3ef6384a00027423 */ /* 0x040fe20000010002 */
[----:B------:R-:W0:Y:S03]  /*160d0*/  I2F R6, R6 ;  /* 0x0000000600067306 */ /* 0x000e260000201400 */
[----:B------:R-:W-:-:S04]  /*160e0*/  FFMA.FTZ R2, R0, R2, -0.72134751081466674805 ;  /* 0xbf38aa3b00027423 */ /* 0x000fc80000010002 */
[----:B------:R-:W-:-:S04]  /*160f0*/  FMUL R2, R0, R2 ;  /* 0x0000000200027220 */ /* 0x000fc80000400000 */
[----:B------:R-:W-:-:S04]  /*16100*/  FMUL R2, R0, R2 ;  /* 0x0000000200027220 */ /* 0x000fc80000400000 */
[----:B------:R-:W-:Y:S01]  /*16110*/  FFMA.FTZ R2, R0, 1.4426950216293334961, R2 ;  /* 0x3fb8aa3b00027823 */ /* 0x000fe20000010002 */
[----:B------:R-:W-:-:S05]  /*16120*/  FSEL R0, RZ, -23, P1 ;  /* 0xc1b80000ff007808 */ /* 0x000fca0000800000 */
[----:B0-----:R-:W-:Y:S01]  /*16130*/  FFMA.FTZ R0, R6, 1.1920928955078125e-07, R0 ;  /* 0x3400000006007823 */ /* 0x001fe20000010000 */
[----:B--2---:R0:W-:Y:S04]  /*16140*/  STL [R1+0x4ec], R13 ;  /* 0x0004ec0d01007387 */ /* 0x0041e80000100800 */
[----:B------:R-:W0:Y:S01]  /*16150*/  LDL.LU R6, [R1+0x578] ;  /* 0x0005780001067983 */ /* 0x000e220000300800 */
[----:B------:R-:W-:Y:S02]  /*16160*/  ISETP.GE.U32.AND P0, PT, R5, 0x7f800000, PT ;  /* 0x7f8000000500780c */ /* 0x000fe40003f06070 */
[----:B------:R-:W-:Y:S01]  /*16170*/  FSEL R7, RZ, -23, P3 ;  /* 0xc1b80000ff077808 */ /* 0x000fe20001800000 */
[----:B------:R-:W-:-:S04]  /*16180*/  FMUL R14, R13, 8388608 ;  /* 0x4b0000000d0e7820 */ /* 0x000fc80000400000 */
[----:B------:R-:W-:Y:S01]  /*16190*/  FFMA.FTZ R7, R10, 1.1920928955078125e-07, R7 ;  /* 0x340000000a077823 */ /* 0x000fe20000010007 */
[----:B------:R-:W-:-:S03]  /*161a0*/  FSETP.GEU.AND P3, PT, R13, 1.175494350822287508e-38, PT ;  /* 0x008000000d00780b */ /* 0x000fc60003f6e000 */
[----:B------:R-:W-:Y:S02]  /*161b0*/  FADD R25, R7, R9 ;  /* 0x0000000907197221 */ /* 0x000fe40000000000 */
[----:B------:R-:W-:Y:S02]  /*161c0*/  @P0 MOV R7, 0x7f800000 ;  /* 0x7f80000000070802 */ /* 0x000fe40000000f00 */
[----:B------:R-:W-:Y:S02]  /*161d0*/  FSEL R14, R14, R13, !P3 ;  /* 0x0000000d0e0e7208 */ /* 0x000fe40005800000 */
[----:B------:R-:W-:Y:S01]  /*161e0*/  ISETP.GE.U32.AND P4, PT, R4, 0x7f800000, PT ;  /* 0x7f8000000400780c */ /* 0x000fe20003f86070 */
[C---:B------:R-:W-:Y:S01]  /*161f0*/  @P0 FFMA.FTZ R25, R5.reuse, R7, +INF ;  /* 0x7f80000005190423 */ /* 0x040fe20000010007 */
[----:B------:R-:W-:Y:S02]  /*16200*/  FSETP.NEU.AND P0, PT, R5, RZ, PT ;  /* 0x000000ff0500720b */ /* 0x000fe40003f0d000 */
[----:B------:R-:W-:Y:S01]  /*16210*/  IADD3 R5, R14, -0x3f3504f3, RZ ;  /* 0xc0cafb0d0e057810 */ /* 0x000fe20007ffe0ff */
[----:B------:R-:W-:-:S03]  /*16220*/  FADD R23, R0, R2 ;  /* 0x0000000200177221 */ /* 0x000fc60000000000 */
[----:B------:R-:W-:-:S04]  /*16230*/  LOP3.LUT R5, R5, 0xff800000, RZ, 0xc0, !PT ;  /* 0xff80000005057812 */ /* 0x000fc800078ec0ff */
[----:B------:R-:W-:Y:S02]  /*16240*/  IADD3 R2, R14, -R5, RZ ;  /* 0x800000050e027210 */ /* 0x000fe40007ffe0ff */
[----:B------:R-:W-:-:S03]  /*16250*/  @P4 MOV R0, 0x7f800000 ;  /* 0x7f80000000004802 */ /* 0x000fc60000000f00 */
[----:B------:R-:W-:Y:S02]  /*16260*/  FADD R2, R2, -1 ;  /* 0xbf80000002027421 */ /* 0x000fe40000000000 */
[----:B------:R-:W-:Y:S02]  /*16270*/  @P4 FFMA.FTZ R23, R4, R0, +INF ;  /* 0x7f80000004174423 */ /* 0x000fe40000010000 */
[----:B------:R-:W-:-:S04]  /*16280*/  FFMA.FTZ R0, R2, R16, -0.16845393180847167969 ;  /* 0xbe2c7f3002007423 */ /* 0x000fc80000010010 */
[----:B------:R-:W-:-:S04]  /*16290*/  FFMA.FTZ R0, R2, R0, 0.1716887056827545166 ;  /* 0x3e2fcf2a02007423 */ /* 0x000fc80000010000 */
[----:B------:R-:W-:Y:S01]  /*162a0*/  FFMA.FTZ R0, R2, R0, -0.17900948226451873779 ;  /* 0xbe374e4302007423 */ /* 0x000fe20000010000 */
[----:B------:R-:W-:-:S03]  /*162b0*/  FSETP.NEU.AND P1, PT, R4, RZ, PT ;  /* 0x000000ff0400720b */ /* 0x000fc60003f2d000 */
[----:B------:R-:W-:-:S04]  /*162c0*/  FFMA.FTZ R0, R2, R0, 0.20512372255325317383 ;  /* 0x3e520bf402007423 */ /* 0x000fc80000010000 */
[----:B------:R-:W-:-:S04]  /*162d0*/  FFMA.FTZ R4, R2, R0, -0.24046532809734344482 ;  /* 0xbe763c8b02047423 */ /* 0x000fc80000010000 */
[----:B------:R-:W-:-:S04]  /*162e0*/  FFMA.FTZ R4, R2, R4, 0.28857114911079406738 ;  /* 0x3e93bf9902047423 */ /* 0x000fc80000010004 */
[----:B------:R-:W-:-:S04]  /*162f0*/  FFMA.FTZ R7, R2, R4, -0.36067417263984680176 ;  /* 0xbeb8aa4902077423 */ /* 0x000fc80000010004 */
[----:B------:R-:W-:-:S04]  /*16300*/  FFMA.FTZ R7, R2, R7, 0.48089820146560668945 ;  /* 0x3ef6384a02077423 */ /* 0x000fc80000010007 */
[C---:B------:R-:W-:Y:S01]  /*16310*/  FFMA.FTZ R7, R2.reuse, R7, -0.72134751081466674805 ;  /* 0xbf38aa3b02077423 */ /* 0x040fe20000010007 */
[----:B------:R2:W3:Y:S03]  /*16320*/  I2F R8, R5 ;  /* 0x0000000500087306 */ /* 0x0004e60000201400 */
[----:B------:R-:W-:-:S04]  /*16330*/  FMUL R7, R2, R7 ;  /* 0x0000000702077220 */ /* 0x000fc80000400000 */
[----:B--2---:R-:W-:-:S04]  /*16340*/  FMUL R5, R2, R7 ;  /* 0x0000000702057220 */ /* 0x004fc80000400000 */
[----:B------:R-:W-:Y:S02]  /*16350*/  FFMA.FTZ R5, R2, 1.4426950216293334961, R5 ;  /* 0x3fb8aa3b02057823 */ /* 0x000fe40000010005 */
[C---:B0-----:R-:W-:Y:S01]  /*16360*/  FMUL R13, R6.reuse, 8388608 ;  /* 0x4b000000060d7820 */ /* 0x041fe20000400000 */
[----:B------:R-:W-:Y:S01]  /*16370*/  FSETP.GEU.AND P4, PT, R6, 1.175494350822287508e-38, PT ;  /* 0x008000000600780b */ /* 0x000fe20003f8e000 */
[----:B------:R0:W-:Y:S03]  /*16380*/  STL [R1+0x4e8], R6 ;  /* 0x0004e80601007387 */ /* 0x0001e60000100800 */
[----:B------:R-:W-:Y:S01]  /*16390*/  FSEL R13, R13, R6, !P4 ;  /* 0x000000060d0d7208 */ /* 0x000fe20006000000 */
[----:B------:R-:W2:Y:S03]  /*163a0*/  LDL.LU R9, [R1+0x57c] ;  /* 0x00057c0001097983 */ /* 0x000ea60000300800 */
[----:B0-----:R-:W-:-:S04]  /*163b0*/  IADD3 R6, R13, -0x3f3504f3, RZ ;  /* 0xc0cafb0d0d067810 */ /* 0x001fc80007ffe0ff */
[----:B------:R-:W-:-:S04]  /*163c0*/  LOP3.LUT R6, R6, 0xff800000, RZ, 0xc0, !PT ;  /* 0xff80000006067812 */ /* 0x000fc800078ec0ff */
[----:B------:R-:W-:-:S05]  /*163d0*/  IADD3 R0, R13, -R6, RZ ;  /* 0x800000060d007210 */ /* 0x000fca0007ffe0ff */
        /* <DEDUP_REMOVED lines=11> */
[----:B------:R-:W-:-:S04]  /*16490*/  FMUL R2, R0, R2 ;  /* 0x0000000200027220 */ /* 0x000fc80000400000 */
[----:B------:R-:W-:Y:S02]  /*164a0*/  FFMA.FTZ R10, R0, 1.4426950216293334961, R2 ;  /* 0x3fb8aa3b000a7823 */ /* 0x000fe40000010002 */
[----:B------:R-:W4:Y:S01]  /*164b0*/  LDL.LU R0, [R1+0x580] ;  /* 0x0005800001007983 */ /* 0x000f220000300800 */
[----:B------:R-:W-:Y:S02]  /*164c0*/  ISETP.GE.U32.AND P5, PT, R14, 0x7f800000, PT ;  /* 0x7f8000000e00780c */ /* 0x000fe40003fa6070 */
[----:B------:R-:W-:Y:S01]  /*164d0*/  FSEL R4, RZ, -23, P3 ;  /* 0xc1b80000ff047808 */ /* 0x000fe20001800000 */
[----:B--2---:R-:W-:Y:S04]  /*164e0*/  STL [R1+0x4e0], R9 ;  /* 0x0004e00901007387 */ /* 0x004fe80000100800 */
[----:B----4-:R0:W-:Y:S04]  /*164f0*/  STL [R1+0x4e4], R0 ;  /* 0x0004e40001007387 */ /* 0x0101e80000100800 */
[----:B------:R-:W2:Y:S01]  /*16500*/  LDL.LU R21, [R1+0x584] ;  /* 0x0005840001157983 */ /* 0x000ea20000300800 */
[----:B---3--:R-:W-:Y:S01]  /*16510*/  FFMA.FTZ R4, R8, 1.1920928955078125e-07, R4 ;  /* 0x3400000008047823 */ /* 0x008fe20000010004 */
[----:B------:R-:W-:Y:S01]  /*16520*/  MOV R15, R12 ;  /* 0x0000000c000f7202 */ /* 0x000fe20000000f00 */
[----:B------:R-:W-:-:S02]  /*16530*/  FMUL R12, R9, 8388608 ;  /* 0x4b000000090c7820 */ /* 0x000fc40000400000 */
[----:B------:R-:W-:Y:S01]  /*16540*/  FADD R22, R4, R5 ;  /* 0x0000000504167221 */ /* 0x000fe20000000000 */
[----:B------:R-:W-:Y:S02]  /*16550*/  @P5 MOV R4, 0x7f800000 ;  /* 0x7f80000000045802 */ /* 0x000fe40000000f00 */
[----:B------:R-:W-:Y:S02]  /*16560*/  FSETP.GEU.AND P3, PT, R9, 1.175494350822287508e-38, PT ;  /* 0x008000000900780b */ /* 0x000fe40003f6e000 */
[----:B------:R-:W-:Y:S01]  /*16570*/  MOV R17, R11 ;  /* 0x0000000b00117202 */ /* 0x000fe20000000f00 */
[----:B------:R-:W-:Y:S01]  /*16580*/  @P5 FFMA.FTZ R22, R14, R4, +INF ;  /* 0x7f8000000e165423 */ /* 0x000fe20000010004 */
[C---:B------:R-:W-:Y:S01]  /*16590*/  FSETP.GEU.AND P5, PT, R0.reuse, 1.175494350822287508e-38, PT ;  /* 0x008000000000780b */ /* 0x040fe20003fae000 */
[----:B------:R-:W-:Y:S01]  /*165a0*/  FMUL R11, R0, 8388608 ;  /* 0x4b000000000b7820 */ /* 0x000fe20000400000 */
[----:B------:R-:W-:-:S04]  /*165b0*/  FSEL R12, R12, R9, !P3 ;  /* 0x000000090c0c7208 */ /* 0x000fc80005800000 */
[----:B------:R-:W-:Y:S02]  /*165c0*/  FSEL R11, R11, R0, !P5 ;  /* 0x000000000b0b7208 */ /* 0x000fe40006800000 */
[----:B------:R-:W-:Y:S02]  /*165d0*/  IADD3 R4, R12, -0x3f3504f3, RZ ;  /* 0xc0cafb0d0c047810 */ /* 0x000fe40007ffe0ff */
[----:B------:R-:W-:Y:S02]  /*165e0*/  IADD3 R5, R11, -0x3f3504f3, RZ ;  /* 0xc0cafb0d0b057810 */ /* 0x000fe40007ffe0ff */
[----:B------:R-:W-:Y:S02]  /*165f0*/  LOP3.LUT R4, R4, 0xff800000, RZ, 0xc0, !PT ;  /* 0xff80000004047812 */ /* 0x000fe400078ec0ff */
[----:B------:R-:W-:Y:S02]  /*16600*/  LOP3.LUT R5, R5, 0xff800000, RZ, 0xc0, !PT ;  /* 0xff80000005057812 */ /* 0x000fe400078ec0ff */
[----:B------:R-:W-:-:S02]  /*16610*/  IADD3 R2, R12, -R4, RZ ;  /* 0x800000040c027210 */ /* 0x000fc40007ffe0ff */
[----:B0-----:R-:W-:-:S03]  /*16620*/  IADD3 R0, R11, -R5, RZ ;  /* 0x800000050b007210 */ /* 0x001fc60007ffe0ff */
[----:B------:R-:W-:Y:S02]  /*16630*/  FADD R2, R2, -1 ;  /* 0xbf80000002027421 */ /* 0x000fe40000000000 */
[----:B------:R-:W-:Y:S02]  /*16640*/  FADD R0, R0, -1 ;  /* 0xbf80000000007421 */ /* 0x000fe40000000000 */
[-C--:B------:R-:W-:Y:S02]  /*16650*/  FFMA.FTZ R8, R2, R16.reuse, -0.16845393180847167969 ;  /* 0xbe2c7f3002087423 */ /* 0x080fe40000010010 */
[----:B------:R-:W-:Y:S02]  /*16660*/  FFMA.FTZ R7, R0, R16, -0.16845393180847167969 ;  /* 0xbe2c7f3000077423 */ /* 0x000fe40000010010 */
[----:B------:R-:W-:Y:S02]  /*16670*/  FFMA.FTZ R8, R2, R8, 0.1716887056827545166 ;  /* 0x3e2fcf2a02087423 */ /* 0x000fe40000010008 */
[----:B------:R-:W-:-:S02]  /*16680*/  FFMA.FTZ R7, R0, R7, 0.1716887056827545166 ;  /* 0x3e2fcf2a00077423 */ /* 0x000fc40000010007 */
[----:B------:R-:W-:Y:S02]  /*16690*/  FFMA.FTZ R8, R2, R8, -0.17900948226451873779 ;  /* 0xbe374e4302087423 */ /* 0x000fe40000010008 */
[----:B------:R-:W-:Y:S02]  /*166a0*/  FFMA.FTZ R7, R0, R7, -0.17900948226451873779 ;  /* 0xbe374e4300077423 */ /* 0x000fe40000010007 */
[----:B------:R-:W-:Y:S02]  /*166b0*/  FFMA.FTZ R8, R2, R8, 0.20512372255325317383 ;  /* 0x3e520bf402087423 */ /* 0x000fe40000010008 */
[----:B------:R-:W-:Y:S02]  /*166c0*/  FFMA.FTZ R7, R0, R7, 0.20512372255325317383 ;  /* 0x3e520bf400077423 */ /* 0x000fe40000010007 */
[----:B------:R-:W-:Y:S02]  /*166d0*/  FFMA.FTZ R8, R2, R8, -0.24046532809734344482 ;  /* 0xbe763c8b02087423 */ /* 0x000fe40000010008 */
[----:B------:R-:W-:-:S02]  /*166e0*/  FFMA.FTZ R7, R0, R7, -0.24046532809734344482 ;  /* 0xbe763c8b00077423 */ /* 0x000fc40000010007 */
[----:B------:R-:W-:Y:S02]  /*166f0*/  FFMA.FTZ R8, R2, R8, 0.28857114911079406738 ;  /* 0x3e93bf9902087423 */ /* 0x000fe40000010008 */
[----:B------:R-:W-:Y:S02]  /*16700*/  FFMA.FTZ R7, R0, R7, 0.28857114911079406738 ;  /* 0x3e93bf9900077423 */ /* 0x000fe40000010007 */
[----:B------:R-:W-:Y:S02]  /*16710*/  FFMA.FTZ R8, R2, R8, -0.36067417263984680176 ;  /* 0xbeb8aa4902087423 */ /* 0x000fe40000010008 */
[----:B------:R-:W-:Y:S02]  /*16720*/  FFMA.FTZ R7, R0, R7, -0.36067417263984680176 ;  /* 0xbeb8aa4900077423 */ /* 0x000fe40000010007 */
[----:B------:R-:W-:Y:S02]  /*16730*/  FFMA.FTZ R8, R2, R8, 0.48089820146560668945 ;  /* 0x3ef6384a02087423 */ /* 0x000fe40000010008 */
[----:B------:R-:W-:-:S02]  /*16740*/  FFMA.FTZ R7, R0, R7, 0.48089820146560668945 ;  /* 0x3ef6384a00077423 */ /* 0x000fc40000010007 */
[----:B------:R-:W-:Y:S02]  /*16750*/  FFMA.FTZ R8, R2, R8, -0.72134751081466674805 ;  /* 0xbf38aa3b02087423 */ /* 0x000fe40000010008 */
[----:B------:R-:W-:Y:S02]  /*16760*/  FFMA.FTZ R7, R0, R7, -0.72134751081466674805 ;  /* 0xbf38aa3b00077423 */ /* 0x000fe40000010007 */
[----:B------:R-:W-:Y:S01]  /*16770*/  FMUL R8, R2, R8 ;  /* 0x0000000802087220 */ /* 0x000fe20000400000 */
[----:B------:R0:W-:Y:S02]  /*16780*/  I2F R9, R6 ;  /* 0x0000000600097306 */ /* 0x0001e40000201400 */
[----:B0-----:R-:W-:Y:S02]  /*16790*/  FMUL R6, R0, R7 ;  /* 0x0000000700067220 */ /* 0x001fe40000400000 */
[----:B------:R-:W-:Y:S01]  /*167a0*/  FMUL R7, R2, R8 ;  /* 0x0000000802077220 */ /* 0x000fe20000400000 */
[----:B--2---:R0:W-:Y:S04]  /*167b0*/  STL [R1+0x4dc], R21 ;  /* 0x0004dc1501007387 */ /* 0x0041e80000100800 */
[----:B------:R-:W2:Y:S01]  /*167c0*/  LDL.LU R8, [R1+0x588] ;  /* 0x0005880001087983 */ /* 0x000ea20000300800 */
[----:B------:R-:W-:Y:S01]  /*167d0*/  FMUL R6, R0, R6 ;  /* 0x0000000600067220 */ /* 0x000fe20000400000 */
[----:B------:R-:W-:-:S03]  /*167e0*/  MOV R19, R17 ;  /* 0x0000001100137202 */ /* 0x000fc60000000f00 */
[----:B------:R-:W-:Y:S02]  /*167f0*/  FFMA.FTZ R17, R0, 1.4426950216293334961, R6 ;  /* 0x3fb8aa3b00117823 */ /* 0x000fe40000010006 */
[----:B------:R3:W4:Y:S01]  /*16800*/  I2F R6, R4 ;  /* 0x0000000400067306 */ /* 0x0007220000201400 */
[----:B------:R-:W-:Y:S01]  /*16810*/  FFMA.FTZ R18, R2, 1.4426950216293334961, R7 ;  /* 0x3fb8aa3b02127823 */ /* 0x000fe20000010007 */
[----:B---3--:R-:W-:-:S05]  /*16820*/  FSEL R4, RZ, -23, P3 ;  /* 0xc1b80000ff047808 */ /* 0x008fca0001800000 */
[----:B----4-:R-:W-:-:S04]  /*16830*/  FFMA.FTZ R6, R6, 1.1920928955078125e-07, R4 ;  /* 0x3400000006067823 */ /* 0x010fc80000010004 */
[----:B------:R-:W-:Y:S01]  /*16840*/  FADD R18, R6, R18 ;  /* 0x0000001206127221 */ /* 0x000fe20000000000 */
[----:B------:R-:W-:-:S05]  /*16850*/  FSEL R0, RZ, -23, P4 ;  /* 0xc1b80000ff007808 */ /* 0x000fca0002000000 */
[----:B------:R-:W-:Y:S01]  /*16860*/  FFMA.FTZ R0, R9, 1.1920928955078125e-07, R0 ;  /* 0x3400000009007823 */ /* 0x000fe20000010000 */
[----:B------:R-:W3:Y:S01]  /*16870*/  I2F R5, R5 ;  /* 0x0000000500057306 */ /* 0x000ee20000201400 */
[C---:B------:R-:W-:Y:S02]  /*16880*/  FSETP.GEU.AND P4, PT, R21.reuse, 1.175494350822287508e-38, PT ;  /* 0x008000001500780b */ /* 0x040fe40003f8e000 */
[----:B------:R-:W-:Y:S02]  /*16890*/  FADD R20, R0, R10 ;  /* 0x0000000a00147221 */ /* 0x000fe40000000000 */
[----:B------:R-:W-:Y:S01]  /*168a0*/  FMUL R10, R21, 8388608 ;  /* 0x4b000000150a7820 */ /* 0x000fe20000400000 */
[----:B------:R-:W-:-:S04]  /*168b0*/  ISETP.GE.U32.AND P3, PT, R13, 0x7f800000, PT ;  /* 0x7f8000000d00780c */ /* 0x000fc80003f66070 */
[----:B------:R-:W-:Y:S02]  /*168c0*/  FSEL R10, R10, R21, !P4 ;  /* 0x000000150a0a7208 */ /* 0x000fe40006000000 */
[----:B------:R-:W-:Y:S02]  /*168d0*/  FSEL R0, RZ, -23, P5 ;  /* 0xc1b80000ff007808 */ /* 0x000fe40002800000 */
[----:B------:R-:W-:-:S04]  /*168e0*/  IADD3 R2, R10, -0x3f3504f3, RZ ;  /* 0xc0cafb0d0a027810 */ /* 0x000fc80007ffe0ff */
[----:B------:R-:W-:Y:S01]  /*168f0*/  LOP3.LUT R2, R2, 0xff800000, RZ, 0xc0, !PT ;  /* 0xff80000002027812 */ /* 0x000fe200078ec0ff */
[----:B---3--:R-:W-:-:S03]  /*16900*/  FFMA.FTZ R5, R5, 1.1920928955078125e-07, R0 ;  /* 0x3400000005057823 */ /* 0x008fc60000010000 */
[----:B------:R-:W-:Y:S02]  /*16910*/  IADD3 R0, R10, -R2, RZ ;  /* 0x800000020a007210 */ /* 0x000fe40007ffe0ff */
[----:B------:R-:W-:-:S03]  /*16920*/  @P3 MOV R4, 0x7f800000 ;  /* 0x7f80000000043802 */ /* 0x000fc60000000f00 */
[----:B------:R-:W-:Y:S02]  /*16930*/  FADD R0, R0, -1 ;  /* 0xbf80000000007421 */ /* 0x000fe40000000000 */
[----:B------:R-:W-:Y:S02]  /*16940*/  @P3 FFMA.FTZ R20, R13, R4, +INF ;  /* 0x7f8000000d143423 */ /* 0x000fe40000010004 */
[----:B------:R-:W-:-:S04]  /*16950*/  FFMA.FTZ R4, R0, R16, -0.16845393180847167969 ;  /* 0xbe2c7f3000047423 */ /* 0x000fc80000010010 */
[----:B------:R-:W-:-:S04]  /*16960*/  FFMA.FTZ R4, R0, R4, 0.1716887056827545166 ;  /* 0x3e2fcf2a00047423 */ /* 0x000fc80000010004 */
[----:B------:R-:W-:-:S04]  /*16970*/  FFMA.FTZ R4, R0, R4, -0.17900948226451873779 ;  /* 0xbe374e4300047423 */ /* 0x000fc80000010004 */
[----:B------:R-:W-:-:S04]  /*16980*/  FFMA.FTZ R4, R0, R4, 0.20512372255325317383 ;  /* 0x3e520bf400047423 */ /* 0x000fc80000010004 */
[----:B------:R-:W-:-:S04]  /*16990*/  FFMA.FTZ R4, R0, R4, -0.24046532809734344482 ;  /* 0xbe763c8b00047423 */ /* 0x000fc80000010004 */
[----:B------:R-:W-:-:S04]  /*169a0*/  FFMA.FTZ R4, R0, R4, 0.28857114911079406738 ;  /* 0x3e93bf9900047423 */ /* 0x000fc80000010004 */
[----:B------:R-:W-:-:S04]  /*169b0*/  FFMA.FTZ R4, R0, R4, -0.36067417263984680176 ;  /* 0xbeb8aa4900047423 */ /* 0x000fc80000010004 */
[----:B------:R-:W-:Y:S01]  /*169c0*/  FFMA.FTZ R4, R0, R4, 0.48089820146560668945 ;  /* 0x3ef6384a00047423 */ /* 0x000fe20000010004 */
[----:B------:R-:W-:Y:S01]  /*169d0*/  ISETP.GE.U32.AND P3, PT, R12, 0x7f800000, PT ;  /* 0x7f8000000c00780c */ /* 0x000fe20003f66070 */
[----:B--2---:R-:W-:Y:S04]  /*169e0*/  STL [R1+0x4d8], R8 ;  /* 0x0004d80801007387 */ /* 0x004fe80000100800 */
[----:B------:R-:W2:Y:S01]  /*169f0*/  LDL R6, [R1+0x58c] ;  /* 0x00058c0001067983 */ /* 0x000ea20000100800 */
[----:B------:R-:W-:-:S04]  /*16a00*/  FFMA.FTZ R4, R0, R4, -0.72134751081466674805 ;  /* 0xbf38aa3b00047423 */ /* 0x000fc80000010004 */
[----:B------:R-:W-:-:S04]  /*16a10*/  FMUL R4, R0, R4 ;  /* 0x0000000400047220 */ /* 0x000fc80000400000 */
[----:B------:R-:W-:-:S04]  /*16a20*/  FMUL R4, R0, R4 ;  /* 0x0000000400047220 */ /* 0x000fc80000400000 */
[----:B------:R-:W-:Y:S01]  /*16a30*/  FFMA.FTZ R7, R0, 1.4426950216293334961, R4 ;  /* 0x3fb8aa3b00077823 */ /* 0x000fe20000010004 */
[----:B------:R-:W-:Y:S01]  /*16a40*/  @P3 MOV R0, 0x7f800000 ;  /* 0x7f80000000003802 */ /* 0x000fe20000000f00 */
[----:B------:R3:W4:Y:S01]  /*16a50*/  I2F R4, R2 ;  /* 0x0000000200047306 */ /* 0x0007220000201400 */
[----:B------:R-:W-:-:S03]  /*16a60*/  FMUL R24, R8, 8388608 ;  /* 0x4b00000008187820 */ /* 0x000fc60000400000 */
[----:B------:R-:W-:Y:S01]  /*16a70*/  @P3 FFMA.FTZ R18, R12, R0, +INF ;  /* 0x7f8000000c123423 */ /* 0x000fe20000010000 */
[----:B------:R-:W-:Y:S02]  /*16a80*/  FSETP.GEU.AND P3, PT, R8, 1.175494350822287508e-38, PT ;  /* 0x008000000800780b */ /* 0x000fe40003f6e000 */
[----:B------:R-:W-:Y:S02]  /*16a90*/  FSEL R0, RZ, -23, P4 ;  /* 0xc1b80000ff007808 */ /* 0x000fe40002000000 */
[----:B------:R-:W-:Y:S02]  /*16aa0*/  FSEL R24, R24, R8, !P3 ;  /* 0x0000000818187208 */ /* 0x000fe40005800000 */
[----:B------:R-:W-:Y:S02]  /*16ab0*/  ISETP.GE.U32.AND P4, PT, R11, 0x7f800000, PT ;  /* 0x7f8000000b00780c */ /* 0x000fe40003f86070 */
[----:B---3--:R-:W-:Y:S02]  /*16ac0*/  IADD3 R2, R24, -0x3f3504f3, RZ ;  /* 0xc0cafb0d18027810 */ /* 0x008fe40007ffe0ff */
[----:B0-----:R-:W-:-:S02]  /*16ad0*/  MOV R21, R19 ;  /* 0x0000001300157202 */ /* 0x001fc40000000f00 */
[----:B------:R-:W-:Y:S02]  /*16ae0*/  LOP3.LUT R2, R2, 0xff800000, RZ, 0xc0, !PT ;  /* 0xff80000002027812 */ /* 0x000fe400078ec0ff */
[----:B------:R-:W-:Y:S01]  /*16af0*/  MOV R19, R15 ;  /* 0x0000000f00137202 */ /* 0x000fe20000000f00 */
[----:B----4-:R-:W-:Y:S01]  /*16b00*/  FFMA.FTZ R15, R4, 1.1920928955078125e-07, R0 ;  /* 0x34000000040f7823 */ /* 0x010fe20000010000 */
[----:B------:R-:W-:-:S03]  /*16b10*/  IADD3 R0, R24, -R2, RZ ;  /* 0x8000000218007210 */ /* 0x000fc60007ffe0ff */
[----:B------:R-:W-:Y:S02]  /*16b20*/  @P4 MOV R4, 0x7f800000 ;  /* 0x7f80000000044802 */ /* 0x000fe40000000f00 */
[----:B------:R-:W-:Y:S02]  /*16b30*/  FADD R0, R0, -1 ;  /* 0xbf80000000007421 */ /* 0x000fe40000000000 */
[----:B------:R-:W-:Y:S02]  /*16b40*/  FADD R17, R5, R17 ;  /* 0x0000001105117221 */ /* 0x000fe40000000000 */
        /* <DEDUP_REMOVED lines=9> */
[----:B------:R-:W-:-:S03]  /*16be0*/  ISETP.GE.U32.AND P4, PT, R10, 0x7f800000, PT ;  /* 0x7f8000000a00780c */ /* 0x000fc60003f86070 */
[----:B------:R-:W-:-:S04]  /*16bf0*/  FFMA.FTZ R4, R0, R4, -0.72134751081466674805 ;  /* 0xbf38aa3b00047423 */ /* 0x000fc80000010004 */
[----:B------:R-:W-:-:S04]  /*16c00*/  FMUL R4, R0, R4 ;  /* 0x0000000400047220 */ /* 0x000fc80000400000 */
[----:B------:R-:W-:-:S04]  /*16c10*/  FMUL R4, R0, R4 ;  /* 0x0000000400047220 */ /* 0x000fc80000400000 */
[----:B------:R-:W-:Y:S01]  /*16c20*/  FFMA.FTZ R5, R0, 1.4426950216293334961, R4 ;  /* 0x3fb8aa3b00057823 */ /* 0x000fe20000010004 */
[----:B------:R-:W-:Y:S01]  /*16c30*/  @P4 MOV R0, 0x7f800000 ;  /* 0x7f80000000004802 */ /* 0x000fe20000000f00 */
[----:B------:R-:W-:Y:S01]  /*16c40*/  FADD R15, R15, R7 ;  /* 0x000000070f0f7221 */ /* 0x000fe20000000000 */
[----:B------:R2:W0:Y:S03]  /*16c50*/  I2F R4, R2 ;  /* 0x0000000200047306 */ /* 0x0004260000201400 */
[----:B------:R-:W-:Y:S01]  /*16c60*/  @P4 FFMA.FTZ R15, R10, R0, +INF ;  /* 0x7f8000000a0f4423 */ /* 0x000fe20000010000 */
[----:B------:R-:W-:Y:S01]  /*16c70*/  FSEL R0, RZ, -23, P3 ;  /* 0xc1b80000ff007808 */ /* 0x000fe20001800000 */
[C---:B--2---:R-:W-:Y:S01]  /*16c80*/  FMUL R2, R6.reuse, 8388608 ;  /* 0x4b00000006027820 */ /* 0x044fe20000400000 */
[----:B------:R-:W-:Y:S01]  /*16c90*/  FSETP.GEU.AND P3, PT, R6, 1.175494350822287508e-38, PT ;  /* 0x008000000600780b */ /* 0x000fe20003f6e000 */
[----:B------:R2:W-:Y:S03]  /*16ca0*/  STL [R1+0x4d4], R6 ;  /* 0x0004d40601007387 */ /* 0x0005e60000100800 */
[----:B------:R-:W-:-:S02]  /*16cb0*/  FSEL R2, R2, R6, !P3 ;  /* 0x0000000602027208 */ /* 0x000fc40005800000 */
[----:B--2---:R-:W2:Y:S01]  /*16cc0*/  LDL.LU R6, [R1+0x590] ;  /* 0x0005900001067983 */ /* 0x004ea20000300800 */
[----:B0-----:R-:W-:Y:S01]  /*16cd0*/  FFMA.FTZ R0, R4, 1.1920928955078125e-07, R0 ;  /* 0x3400000004007823 */ /* 0x001fe20000010000 */
[----:B------:R-:W-:-:S03]  /*16ce0*/  ISETP.GE.U32.AND P4, PT, R24, 0x7f800000, PT ;  /* 0x7f8000001800780c */ /* 0x000fc60003f86070 */
[----:B------:R-:W-:Y:S01]  /*16cf0*/  FADD R28, R0, R5 ;  /* 0x00000005001c7221 */ /* 0x000fe20000000000 */
[----:B------:R-:W-:-:S04]  /*16d00*/  IADD3 R0, R2, -0x3f3504f3, RZ ;  /* 0xc0cafb0d02007810 */ /* 0x000fc80007ffe0ff */
[----:B------:R-:W-:-:S04]  /*16d10*/  LOP3.LUT R0, R0, 0xff800000, RZ, 0xc0, !PT ;  /* 0xff80000000007812 */ /* 0x000fc800078ec0ff */
[----:B------:R0:W3:Y:S01]  /*16d20*/  I2F R5, R0 ;  /* 0x0000000000057306 */ /* 0x0000e20000201400 */
[----:B------:R-:W-:-:S05]  /*16d30*/  @P4 MOV R4, 0x7f800000 ;  /* 0x7f80000000044802 */ /* 0x000fca0000000f00 */
[----:B------:R-:W-:Y:S01]  /*16d40*/  @P4 FFMA.FTZ R28, R24, R4, +INF ;  /* 0x7f800000181c4423 */ /* 0x000fe20000010004 */
[----:B0-----:R-:W-:Y:S02]  /*16d50*/  IADD3 R0, R2, -R0, RZ ;  /* 0x8000000002007210 */ /* 0x001fe40007ffe0ff */
[----:B------:R-:W-:-:S03]  /*16d60*/  FSEL R4, RZ, -23, P3 ;  /* 0xc1b80000ff047808 */ /* 0x000fc60001800000 */
[----:B------:R-:W-:Y:S02]  /*16d70*/  FADD R0, R0, -1 ;  /* 0xbf80000000007421 */ /* 0x000fe40000000000 */
[----:B---3--:R-:W-:Y:S02]  /*16d80*/  FFMA.FTZ R5, R5, 1.1920928955078125e-07, R4 ;  /* 0x3400000005057823 */ /* 0x008fe40000010004 */
        /* <DEDUP_REMOVED lines=8> */
[----:B------:R-:W-:Y:S01]  /*16e10*/  FFMA.FTZ R4, R0, R4, -0.72134751081466674805 ;  /* 0xbf38aa3b00047423 */ /* 0x000fe20000010004 */
[----:B------:R-:W-:-:S03]  /*16e20*/  ISETP.GE.U32.AND P3, PT, R2, 0x7f800000, PT ;  /* 0x7f8000000200780c */ /* 0x000fc60003f66070 */
[----:B------:R-:W-:-:S04]  /*16e30*/  FMUL R4, R0, R4 ;  /* 0x0000000400047220 */ /* 0x000fc80000400000 */
[----:B------:R-:W-:-:S04]  /*16e40*/  FMUL R4, R0, R4 ;  /* 0x0000000400047220 */ /* 0x000fc80000400000 */
[----:B------:R-:W-:-:S04]  /*16e50*/  FFMA.FTZ R0, R0, 1.4426950216293334961, R4 ;  /* 0x3fb8aa3b00007823 */ /* 0x000fc80000010004 */
[----:B------:R-:W-:Y:S01]  /*16e60*/  FADD R7, R5, R0 ;  /* 0x0000000005077221 */ /* 0x000fe20000000000 */
[----:B------:R-:W-:-:S05]  /*16e70*/  @P3 MOV R0, 0x7f800000 ;  /* 0x7f80000000003802 */ /* 0x000fca0000000f00 */
[----:B------:R-:W-:Y:S02]  /*16e80*/  @P3 FFMA.FTZ R7, R2, R0, +INF ;  /* 0x7f80000002073423 */ /* 0x000fe40000010000 */
[C---:B--2---:R-:W-:Y:S01]  /*16e90*/  FMUL R9, R6.reuse, 8388608 ;  /* 0x4b00000006097820 */ /* 0x044fe20000400000 */
[----:B------:R-:W-:-:S04]  /*16ea0*/  FSETP.GEU.AND P3, PT, R6, 1.175494350822287508e-38, PT ;  /* 0x008000000600780b */ /* 0x000fc80003f6e000 */
[----:B------:R-:W-:-:S04]  /*16eb0*/  FSEL R9, R9, R6, !P3 ;  /* 0x0000000609097208 */ /* 0x000fc80005800000 */
[----:B------:R-:W-:-:S04]  /*16ec0*/  IADD3 R0, R9, -0x3f3504f3, RZ ;  /* 0xc0cafb0d09007810 */ /* 0x000fc80007ffe0ff */
[----:B------:R-:W-:-:S04]  /*16ed0*/  LOP3.LUT R0, R0, 0xff800000, RZ, 0xc0, !PT ;  /* 0xff80000000007812 */ /* 0x000fc800078ec0ff */
[----:B------:R0:W2:Y:S01]  /*16ee0*/  I2F R5, R0 ;  /* 0x0000000000057306 */ /* 0x0000a20000201400 */
[----:B------:R-:W-:Y:S02]  /*16ef0*/  FSEL R4, RZ, -23, P3 ;  /* 0xc1b80000ff047808 */ /* 0x000fe40001800000 */
[----:B0-----:R-:W-:-:S05]  /*16f00*/  IADD3 R0, R9, -R0, RZ ;  /* 0x8000000009007210 */ /* 0x001fca0007ffe0ff */
[----:B------:R-:W-:Y:S02]  /*16f10*/  FADD R0, R0, -1 ;  /* 0xbf80000000007421 */ /* 0x000fe40000000000 */
[----:B--2---:R-:W-:Y:S02]  /*16f20*/  FFMA.FTZ R5, R5, 1.1920928955078125e-07, R4 ;  /* 0x3400000005057823 */ /* 0x004fe40000010004 */
        /* <DEDUP_REMOVED lines=11> */
[C---:B------:R-:W-:Y:S01]  /*16fe0*/  FMUL R4, R0.reuse, R4 ;  /* 0x0000000400047220 */ /* 0x040fe20000400000 */
[----:B------:R0:W-:Y:S03]  /*16ff0*/  STL [R1+0x4d0], R6 ;  /* 0x0004d00601007387 */ /* 0x0001e60000100800 */
[----:B------:R-:W-:Y:S01]  /*17000*/  FFMA.FTZ R0, R0, 1.4426950216293334961, R4 ;  /* 0x3fb8aa3b00007823 */ /* 0x000fe20000010004 */
[----:B------:R-:W-:Y:S03]  /*17010*/  STL [R1+0x5cc], R7 ;  /* 0x0005cc0701007387 */ /* 0x000fe60000100800 */
[----:B0-----:R-:W-:Y:S01]  /*17020*/  FADD R6, R5, R0 ;  /* 0x0000000005067221 */ /* 0x001fe20000000000 */
[----:B------:R-:W-:-:S05]  /*17030*/  @P3 MOV R0, 0x7f800000 ;  /* 0x7f80000000003802 */ /* 0x000fca0000000f00 */
[----:B------:R-:W-:Y:S02]  /*17040*/  @P3 FFMA.FTZ R6, R9, R0, +INF ;  /* 0x7f80000009063423 */ /* 0x000fe40000010000 */
[----:B------:R-:W2:Y:S04]  /*17050*/  LDL.LU R0, [R1+0x594] ;  /* 0x0005940001007983 */ /* 0x000ea80000300800 */
[----:B------:R-:W-:Y:S01]  /*17060*/  STL [R1+0x5d4], R6 ;  /* 0x0005d40601007387 */ /* 0x000fe20000100800 */
[C---:B--2---:R-:W-:Y:S01]  /*17070*/  FMUL R8, R0.reuse, 8388608 ;  /* 0x4b00000000087820 */ /* 0x044fe20000400000 */
[----:B------:R-:W-:Y:S02]  /*17080*/  FSETP.GEU.AND P3, PT, R0, 1.175494350822287508e-38, PT ;  /* 0x008000000000780b */ /* 0x000fe40003f6e000 */
[----:B------:R0:W-:Y:S02]  /*17090*/  STL [R1+0x4cc], R0 ;  /* 0x0004cc0001007387 */ /* 0x0001e40000100800 */
[----:B------:R-:W-:-:S02]  /*170a0*/  FSEL R8, R8, R0, !P3 ;  /* 0x0000000008087208 */ /* 0x000fc40005800000 */
[----:B------:R-:W2:Y:S02]  /*170b0*/  LDL.LU R29, [R1+0x58c] ;  /* 0x00058c00011d7983 */ /* 0x000ea40000300800 */
[----:B0-----:R-:W-:-:S04]  /*170c0*/  IADD3 R0, R8, -0x3f3504f3, RZ ;  /* 0xc0cafb0d08007810 */ /* 0x001fc80007ffe0ff */
[----:B------:R-:W-:-:S04]  /*170d0*/  LOP3.LUT R0, R0, 0xff800000, RZ, 0xc0, !PT ;  /* 0xff80000000007812 */ /* 0x000fc800078ec0ff */
[----:B------:R0:W3:Y:S01]  /*170e0*/  I2F R4, R0 ;  /* 0x0000000000047306 */ /* 0x0000e20000201400 */
[----:B------:R-:W-:Y:S02]  /*170f0*/  FSEL R5, RZ, -23, P3 ;  /* 0xc1b80000ff057808 */ /* 0x000fe40001800000 */
[----:B0-----:R-:W-:-:S05]  /*17100*/  IADD3 R0, R8, -R0, RZ ;  /* 0x8000000008007210 */ /* 0x001fca0007ffe0ff */
        /* <DEDUP_REMOVED lines=14> */
[----:B------:R-:W3:Y:S01]  /*171f0*/  LDL.LU R4, [R1+0x598] ;  /* 0x0005980001047983 */ /* 0x000ee20000300800 */
[----:B------:R-:W-:Y:S01]  /*17200*/  ISETP.GE.U32.AND P3, PT, R8, 0x7f800000, PT ;  /* 0x7f8000000800780c */ /* 0x000fe20003f66070 */
[----:B------:R-:W-:-:S12]  /*17210*/  FADD R6, R5, R0 ;  /* 0x0000000005067221 */ /* 0x000fd80000000000 */
[----:B------:R-:W-:-:S05]  /*17220*/  @P3 MOV R0, 0x7f800000 ;  /* 0x7f80000000003802 */ /* 0x000fca0000000f00 */
[----:B------:R-:W-:-:S05]  /*17230*/  @P3 FFMA.FTZ R6, R8, R0, +INF ;  /* 0x7f80000008063423 */ /* 0x000fca0000010000 */
[----:B------:R-:W-:Y:S01]  /*17240*/  STL [R1+0x5d0], R6 ;  /* 0x0005d00601007387 */ /* 0x000fe20000100800 */
[----:B--2---:R-:W-:Y:S01]  /*17250*/  LOP3.LUT R29, R29, 0xffffffdf, RZ, 0xc0, !PT ;  /* 0xffffffdf1d1d7812 */ /* 0x004fe200078ec0ff */
[C---:B---3--:R-:W-:Y:S01]  /*17260*/  FMUL R32, R4.reuse, 8388608 ;  /* 0x4b00000004207820 */ /* 0x048fe20000400000 */
[----:B------:R-:W-:-:S04]  /*17270*/  FSETP.GEU.AND P3, PT, R4, 1.175494350822287508e-38, PT ;  /* 0x008000000400780b */ /* 0x000fc80003f6e000 */
[----:B------:R-:W-:-:S04]  /*17280*/  FSEL R32, R32, R4, !P3 ;  /* 0x0000000420207208 */ /* 0x000fc80005800000 */
[----:B------:R-:W-:Y:S01]  /*17290*/  IADD3 R0, R32, -0x3f3504f3, RZ ;  /* 0xc0cafb0d20007810 */ /* 0x000fe20007ffe0ff */
[----:B------:R0:W-:Y:S03]  /*172a0*/  STL [R1+0x298], R4 ;  /* 0x0002980401007387 */ /* 0x0001e60000100800 */
[----:B------:R-:W-:Y:S02]  /*172b0*/  LOP3.LUT R0, R0, 0xff800000, RZ, 0xc0, !PT ;  /* 0xff80000000007812 */ /* 0x000fe400078ec0ff */
[----:B0-----:R-:W-:Y:S02]  /*172c0*/  FSEL R4, RZ, -23, P3 ;  /* 0xc1b80000ff047808 */ /* 0x001fe40001800000 */
[----:B------:R-:W-:Y:S02]  /*172d0*/  FSETP.NEU.AND P3, PT, R2, RZ, PT ;  /* 0x000000ff0200720b */ /* 0x000fe40003f6d000 */
[----:B------:R0:W2:Y:S02]  /*172e0*/  I2F R2, R0 ;  /* 0x0000000000027306 */ /* 0x0000a40000201400 */
        /* <DEDUP_REMOVED lines=11> */
[----:B------:R-:W-:-:S03]  /*173a0*/  @P3 LOP3.LUT R29, R29, 0x20, RZ, 0xfc, !PT ;  /* 0x000000201d1d3812 */ /* 0x000fc600078efcff */
[----:B------:R-:W-:Y:S01]  /*173b0*/  FFMA.FTZ R2, R0, R2, -0.72134751081466674805 ;  /* 0xbf38aa3b00027423 */ /* 0x000fe20000010002 */
[----:B------:R-:W-:-:S03]  /*173c0*/  ISETP.GE.U32.AND P3, PT, R32, 0x7f800000, PT ;  /* 0x7f8000002000780c */ /* 0x000fc60003f66070 */
[----:B------:R-:W-:-:S04]  /*173d0*/  FMUL R2, R0, R2 ;  /* 0x0000000200027220 */ /* 0x000fc80000400000 */
[----:B------:R-:W-:-:S04]  /*173e0*/  FMUL R2, R0, R2 ;  /* 0x0000000200027220 */ /* 0x000fc80000400000 */
[----:B------:R-:W-:Y:S01]  /*173f0*/  FFMA.FTZ R0, R0, 1.4426950216293334961, R2 ;  /* 0x3fb8aa3b00007823 */ /* 0x000fe20000010002 */
[----:B------:R-:W-:-:S03]  /*17400*/  MOV R2, R21 ;  /* 0x0000001500027202 */ /* 0x000fc60000000f00 */
[----:B------:R-:W-:Y:S01]  /*17410*/  FADD R5, R4, R0 ;  /* 0x0000000004057221 */ /* 0x000fe20000000000 */
[----:B------:R-:W-:Y:S01]  /*17420*/  @P3 MOV R0, 0x7f800000 ;  /* 0x7f80000000003802 */ /* 0x000fe20000000f00 */
[----:B------:R-:W-:-:S04]  /*17430*/  FMUL R30, R2, 8388608 ;  /* 0x4b000000021e7820 */ /* 0x000fc80000400000 */
[----:B------:R-:W-:Y:S01]  /*17440*/  @P3 FFMA.FTZ R5, R32, R0, +INF ;  /* 0x7f80000020053423 */ /* 0x000fe20000010000 */
[----:B------:R-:W-:-:S04]  /*17450*/  FSETP.GEU.AND P3, PT, R2, 1.175494350822287508e-38, PT ;  /* 0x008000000200780b */ /* 0x000fc80003f6e000 */
[----:B------:R-:W-:-:S04]  /*17460*/  FSEL R30, R30, R2, !P3 ;  /* 0x000000021e1e7208 */ /* 0x000fc80005800000 */
[----:B------:R-:W-:Y:S01]  /*17470*/  IADD3 R0, R30, -0x3f3504f3, RZ ;  /* 0xc0cafb0d1e007810 */ /* 0x000fe20007ffe0ff */
[----:B------:R-:W-:Y:S03]  /*17480*/  STL [R1+0xa04], R32 ;  /* 0x000a042001007387 */ /* 0x000fe60000100800 */
[----:B------:R-:W-:Y:S01]  /*17490*/  LOP3.LUT R0, R0, 0xff800000, RZ, 0xc0, !PT ;  /* 0xff80000000007812 */ /* 0x000fe200078ec0ff */
[----:B------:R0:W-:Y:S03]  /*174a0*/  STL [R1+0x290], R2 ;  /* 0x0002900201007387 */ /* 0x0001e60000100800 */
[----:B0-----:R0:W2:Y:S01]  /*174b0*/  I2F R2, R0 ;  /* 0x0000000000027306 */ /* 0x0010a20000201400 */
        /* <DEDUP_REMOVED lines=18> */
[----:B------:R-:W-:-:S03]  /*175e0*/  MOV R2, R19 ;  /* 0x0000001300027202 */ /* 0x000fc60000000f00 */
[----:B0-----:R-:W-:Y:S01]  /*175f0*/  FADD R5, R4, R0 ;  /* 0x0000000004057221 */ /* 0x001fe20000000000 */
        /* <DEDUP_REMOVED lines=24> */
[C---:B------:R-:W-:Y:S01]  /*17780*/  FMUL R2, R0.reuse, R2 ;  /* 0x0000000200027220 */ /* 0x040fe20000400000 */
[----:B------:R0:W-:Y:S03]  /*17790*/  STL [R1+0x5c4], R5 ;  /* 0x0005c40501007387 */ /* 0x0001e60000100800 */
[----:B------:R-:W-:Y:S02]  /*177a0*/  FFMA.FTZ R19, R0, 1.4426950216293334961, R2 ;  /* 0x3fb8aa3b00137823 */ /* 0x000fe40000010002 */
[----:B------:R-:W2:Y:S04]  /*177b0*/  LDL.LU R2, [R1+0x2c0] ;  /* 0x0002c00001027983 */ /* 0x000ea80000300800 */
[----:B------:R-:W3:Y:S01]  /*177c0*/  LDL.LU R0, [R1+0x2c4] ;  /* 0x0002c40001007983 */ /* 0x000ee20000300800 */
[----:B------:R-:W-:-:S02]  /*177d0*/  FSETP.GT.AND P4, PT, |R3|, 8.50705917302346158658e+37, PT ;  /* 0x7e8000000300780b */ /* 0x000fc40003f84200 */
[----:B------:R-:W-:-:S11]  /*177e0*/  FSETP.GEU.AND P3, PT, |R3|, 1.175494350822287508e-38, PT ;  /* 0x008000000300780b */ /* 0x000fd60003f6e200 */
[----:B------:R-:W-:-:S04]  /*177f0*/  @P4 FMUL R3, R3, 0.25 ;  /* 0x3e80000003034820 */ /* 0x000fc80000400000 */
[----:B------:R-:W-:-:S04]  /*17800*/  @!P3 FMUL R3, R3, 16777216 ;  /* 0x4b8000000303b820 */ /* 0x000fc80000400000 */
[----:B------:R-:W4:Y:S02]  /*17810*/  MUFU.RCP R7, R3 ;  /* 0x0000000300077308 */ /* 0x000f240000001000 */
[----:B----4-:R4:W-:Y:S01]  /*17820*/  STL [R1+0x5bc], R7 ;  /* 0x0005bc0701007387 */ /* 0x0109e20000100800 */
[----:B--2---:R-:W-:Y:S02]  /*17830*/  @P4 FMUL R2, R2, 0.25 ;  /* 0x3e80000002024820 */ /* 0x004fe40000400000 */
[----:B---3--:R-:W-:Y:S02]  /*17840*/  @P4 FMUL R0, R0, 0.25 ;  /* 0x3e80000000004820 */ /* 0x008fe40000400000 */
[----:B------:R-:W-:Y:S02]  /*17850*/  @!P3 FMUL R2, R2, 16777216 ;  /* 0x4b8000000202b820 */ /* 0x000fe40000400000 */
[----:B------:R-:W-:Y:S02]  /*17860*/  @!P3 FMUL R0, R0, 16777216 ;  /* 0x4b8000000000b820 */ /* 0x000fe40000400000 */
[----:B------:R-:W-:-:S02]  /*17870*/  FMUL R4, R7, R2 ;  /* 0x0000000207047220 */ /* 0x000fc40000400000 */
[----:B------:R-:W-:Y:S01]  /*17880*/  FMUL R0, R7, R0 ;  /* 0x0000000007007220 */ /* 0x000fe20000400000 */
[----:B------:R-:W2:Y:S04]  /*17890*/  LDL.LU R2, [R1+0x310] ;  /* 0x0003100001027983 */ /* 0x000ea80000300800 */
[----:B------:R-:W-:Y:S02]  /*178a0*/  F2FP.PACK_AB R4, R0, R4 ;  /* 0x000000040004723e */ /* 0x000fe400000000ff */
[----:B------:R-:W3:Y:S04]  /*178b0*/  LDL.LU R0, [R1+0x314] ;  /* 0x0003140001007983 */ /* 0x000ee80000300800 */
[----:B------:R-:W4:Y:S04]  /*178c0*/  LDL.LU R6, [R1+0x2f4] ;  /* 0x0002f40001067983 */ /* 0x000f280000300800 */
[----:B------:R-:W4:Y:S01]  /*178d0*/  LDL.LU R3, [R1+0x304] ;  /* 0x0003040001037983 */ /* 0x000f220000300800 */
[----:B--2---:R-:W-:-:S02]  /*178e0*/  @P4 FMUL R2, R2, 0.25 ;  /* 0x3e80000002024820 */ /* 0x004fc40000400000 */
[----:B---3--:R-:W-:Y:S02]  /*178f0*/  @P4 FMUL R0, R0, 0.25 ;  /* 0x3e80000000004820 */ /* 0x008fe40000400000 */
[----:B------:R-:W-:Y:S02]  /*17900*/  @!P3 FMUL R2, R2, 16777216 ;  /* 0x4b8000000202b820 */ /* 0x000fe40000400000 */
[----:B------:R-:W-:Y:S02]  /*17910*/  @!P3 FMUL R0, R0, 16777216 ;  /* 0x4b8000000000b820 */ /* 0x000fe40000400000 */
[C---:B0-----:R-:W-:Y:S02]  /*17920*/  FMUL R5, R7.reuse, R2 ;  /* 0x0000000207057220 */ /* 0x041fe40000400000 */
[----:B------:R-:W-:Y:S01]  /*17930*/  FMUL R0, R7, R0 ;  /* 0x0000000007007220 */ /* 0x000fe20000400000 */
[----:B------:R-:W2:Y:S04]  /*17940*/  LDL.LU R2, [R1+0x300] ;  /* 0x0003000001027983 */ /* 0x000ea80000300800 */
[----:B------:R-:W-:-:S02]  /*17950*/  F2FP.PACK_AB R5, R0, R5 ;  /* 0x000000050005723e */ /* 0x000fc400000000ff */
[----:B------:R-:W3:Y:S01]  /*17960*/  LDL.LU R0, [R1+0x2f0] ;  /* 0x0002f00001007983 */ /* 0x000ee20000300800 */
[----:B----4-:R-:W-:Y:S02]  /*17970*/  @P4 FMUL R6, R6, 0.25 ;  /* 0x3e80000006064820 */ /* 0x010fe40000400000 */
[----:B------:R-:W-:Y:S02]  /*17980*/  @P4 FMUL R3, R3, 0.25 ;  /* 0x3e80000003034820 */ /* 0x000fe40000400000 */
[----:B------:R-:W-:Y:S02]  /*17990*/  @!P3 FMUL R6, R6, 16777216 ;  /* 0x4b8000000606b820 */ /* 0x000fe40000400000 */
[----:B------:R-:W-:Y:S02]  /*179a0*/  @!P3 FMUL R3, R3, 16777216 ;  /* 0x4b8000000303b820 */ /* 0x000fe40000400000 */
[C---:B------:R-:W-:Y:S02]  /*179b0*/  FMUL R16, R7.reuse, R6 ;  /* 0x0000000607107220 */ /* 0x040fe40000400000 */
[----:B------:R-:W-:Y:S01]  /*179c0*/  FMUL R3, R7, R3 ;  /* 0x0000000307037220 */ /* 0x000fe20000400000 */
[----:B-1----:R-:W-:-:S02]  /*179d0*/  SHF.L.U32 R30, R31, 0x5, RZ ;  /* 0x000000051f1e7819 */ /* 0x002fc400000006ff */
[----:B------:R-:W-:Y:S02]  /*179e0*/  LOP3.LUT R31, R27, 0x7f, RZ, 0xc0, !PT ;  /* 0x0000007f1b1f7812 */ /* 0x000fe400078ec0ff */
[----:B------:R-:W-:Y:S02]  /*179f0*/  FSETP.NEU.AND P6, PT, R9, RZ, PT ;  /* 0x000000ff0900720b */ /* 0x000fe40003fcd000 */
[----:B------:R-:W-:Y:S02]  /*17a00*/  FSETP.NEU.AND P5, PT, R8, RZ, PT ;  /* 0x000000ff0800720b */ /* 0x000fe40003fad000 */
[----:B------:R-:W-:-:S09]  /*17a10*/  LOP3.LUT R29, R29, 0xfffffff7, RZ, 0xc0, !PT ;  /* 0xfffffff71d1d7812 */ /* 0x000fd200078ec0ff */
[----:B------:R-:W-:-:S04]  /*17a20*/  @P6 LOP3.LUT R29, R29, 0x8, RZ, 0xfc, !PT ;  /* 0x000000081d1d6812 */ /* 0x000fc800078efcff */
[----:B------:R-:W-:-:S04]  /*17a30*/  LOP3.LUT R29, R29, 0xffffffef, RZ, 0xc0, !PT ;  /* 0xffffffef1d1d7812 */ /* 0x000fc800078ec0ff */
[----:B------:R-:W-:Y:S01]  /*17a40*/  @P5 LOP3.LUT R29, R29, 0x10, RZ, 0xfc, !PT ;  /* 0x000000101d1d5812 */ /* 0x000fe200078efcff */
[----:B--2---:R-:W-:Y:S02]  /*17a50*/  @P4 FMUL R2, R2, 0.25 ;  /* 0x3e80000002024820 */ /* 0x004fe40000400000 */
[----:B---3--:R-:W-:Y:S02]  /*17a60*/  @P4 FMUL R0, R0, 0.25 ;  /* 0x3e80000000004820 */ /* 0x008fe40000400000 */
[----:B------:R-:W-:Y:S02]  /*17a70*/  @!P3 FMUL R2, R2, 16777216 ;  /* 0x4b8000000202b820 */ /* 0x000fe40000400000 */
[----:B------:R-:W-:Y:S02]  /*17a80*/  @!P3 FMUL R0, R0, 16777216 ;  /* 0x4b8000000000b820 */ /* 0x000fe40000400000 */
[C---:B------:R-:W-:Y:S02]  /*17a90*/  FMUL R6, R7.reuse, R2 ;  /* 0x0000000207067220 */ /* 0x040fe40000400000 */
[----:B------:R-:W-:Y:S01]  /*17aa0*/  FMUL R7, R7, R0 ;  /* 0x0000000007077220 */ /* 0x000fe20000400000 */
[----:B------:R-:W-:-:S02]  /*17ab0*/  SHF.L.U32 R0, R27, 0x2, RZ ;  /* 0x000000021b007819 */ /* 0x000fc400000006ff */
[----:B------:R-:W-:Y:S02]  /*17ac0*/  F2FP.PACK_AB R6, R3, R6 ;  /* 0x000000060306723e */ /* 0x000fe400000000ff */
[----:B------:R-:W-:Y:S02]  /*17ad0*/  LOP3.LUT R2, R0, 0x70, RZ, 0xc0, !PT ;  /* 0x0000007000027812 */ /* 0x000fe400078ec0ff */
[C---:B------:R-:W-:Y:S02]  /*17ae0*/  LOP3.LUT R0, R27.reuse, 0x18, RZ, 0xc0, !PT ;  /* 0x000000181b007812 */ /* 0x040fe400078ec0ff */
[----:B------:R-:W-:Y:S02]  /*17af0*/  LOP3.LUT R3, R27, 0x60, RZ, 0xc0, !PT ;  /* 0x000000601b037812 */ /* 0x000fe400078ec0ff */
[----:B------:R-:W0:Y:S01]  /*17b00*/  S2R R27, SR_CTAID.X ;  /* 0x00000000001b7919 */ /* 0x000e220000002500 */
[----:B------:R-:W-:-:S03]  /*17b10*/  LOP3.LUT R2, R2, 0x60, R30, 0x78, !PT ;  /* 0x0000006002027812 */ /* 0x000fc600078e781e */
[----:B------:R-:W1:Y:S01]  /*17b20*/  S2R R30, SR_CTAID.Y ;  /* 0x00000000001e7919 */ /* 0x000e620000002600 */
[----:B------:R-:W-:Y:S02]  /*17b30*/  LEA R0, R0, R3, 0x4 ;  /* 0x0000000300007211 */ /* 0x000fe400078e20ff */
[----:B------:R-:W-:Y:S02]  /*17b40*/  F2FP.PACK_AB R7, R16, R7 ;  /* 0x000000071007723e */ /* 0x000fe400000000ff */
[----:B------:R-:W-:-:S05]  /*17b50*/  LEA R0, R0, R2, 0x6 ;  /* 0x0000000200007211 */ /* 0x000fca00078e30ff */
[----:B------:R1:W-:Y:S01]  /*17b60*/  STS.128 [R0], R4 ;  /* 0x0000000400007388 */ /* 0x0003e20000000c00 */
[----:B0-----:R-:W-:-:S05]  /*17b70*/  LEA R27, R27, R31, 0x7 ;  /* 0x0000001f1b1b7211 */ /* 0x001fca00078e38ff */
[----:B------:R-:W-:Y:S02]  /*17b80*/  IMAD R3, R27, c[0x0][0x1c4], RZ ;  /* 0x000071001b037a24 */ /* 0x000fe400078e02ff */
[----:B-1----:R-:W-:-:S03]  /*17b90*/  IMAD R4, R30, c[0x0][0x1c0], RZ ;  /* 0x000070001e047a24 */ /* 0x002fc600078e02ff */
[----:B------:R-:W-:Y:S02]  /*17ba0*/  SHF.L.U32 R2, R3, 0x1, RZ ;  /* 0x0000000103027819 */ /* 0x000fe400000006ff */
[C---:B------:R-:W-:Y:S01]  /*17bb0*/  SHF.L.U32 R5, R4.reuse, 0x1, RZ ;  /* 0x0000000104057819 */ /* 0x040fe200000006ff */
[----:B------:R-:W-:-:S03]  /*17bc0*/  IMAD.HI R4, R4, 0x2, RZ ;  /* 0x0000000204047827 */ /* 0x000fc600078e02ff */
[----:B------:R-:W-:Y:S01]  /*17bd0*/  IADD3 R2, P5, P6, R2, c[0x0][0x178], R5 ;  /* 0x00005e0002027a10 */ /* 0x000fe20007ebe005 */
[----:B------:R-:W-:Y:S01]  /*17be0*/  IMAD.HI R3, R3, 0x2, RZ ;  /* 0x0000000203037827 */ /* 0x000fe200078e02ff */
[----:B------:R0:W-:Y:S04]  /*17bf0*/  STL [R1+0x9d0], R0 ;  /* 0x0009d00001007387 */ /* 0x0001e80000100800 */
[----:B------:R-:W-:Y:S01]  /*17c00*/  IADD3.X R3, R3, c[0x0][0x17c], R4, P5, P6 ;  /* 0x00005f0003037a10 */ /* 0x000fe20002fec404 */
[----:B------:R-:W-:Y:S01]  /*17c10*/  STL [R1+0x58c], R29 ;  /* 0x00058c1d01007387 */ /* 0x000fe20000100800 */
[----:B------:R-:W-:-:S03]  /*17c20*/  FSETP.NEU.AND P6, PT, R14, RZ, PT ;  /* 0x000000ff0e00720b */ /* 0x000fc60003fcd000 */
[----:B------:R1:W-:Y:S01]  /*17c30*/  STL [R1+0x9ac], R2 ;  /* 0x0009ac0201007387 */ /* 0x0003e20000100800 */
[----:B0-----:R-:W-:-:S03]  /*17c40*/  FSEL R0, R26, -INF , P2 ;  /* 0xff8000001a007808 */ /* 0x001fc60001000000 */
[----:B------:R0:W-:Y:S01]  /*17c50*/  STL [R1+0x9a8], R3 ;  /* 0x0009a80301007387 */ /* 0x0001e20000100800 */
[----:B-1----:R-:W-:Y:S02]  /*17c60*/  FSEL R2, R23, -INF , P1 ;  /* 0xff80000017027808 */ /* 0x002fe40000800000 */
[----:B0-----:R-:W-:Y:S01]  /*17c70*/  FSEL R3, R25, -INF , P0 ;  /* 0xff80000019037808 */ /* 0x001fe20000000000 */
[----:B------:R0:W-:Y:S01]  /*17c80*/  STL [R1+0x5e8], R0 ;  /* 0x0005e80001007387 */ /* 0x0001e20000100800 */
[----:B------:R-:W-:-:S03]  /*17c90*/  FSETP.NEU.AND P0, PT, R13, RZ, PT ;  /* 0x000000ff0d00720b */ /* 0x000fc60003f0d000 */
[----:B------:R-:W-:Y:S01]  /*17ca0*/  STL [R1+0x5ec], R3 ;  /* 0x0005ec0301007387 */ /* 0x000fe20000100800 */
[----:B------:R-:W-:-:S03]  /*17cb0*/  FSETP.NEU.AND P2, PT, R12, RZ, PT ;  /* 0x000000ff0c00720b */ /* 0x000fc60003f4d000 */
[----:B------:R1:W-:Y:S01]  /*17cc0*/  STL [R1+0x5f0], R2 ;  /* 0x0005f00201007387 */ /* 0x0003e20000100800 */
[----:B0-----:R-:W-:Y:S02]  /*17cd0*/  FSEL R0, R22, -INF , P6 ;  /* 0xff80000016007808 */ /* 0x001fe40003000000 */
[----:B------:R-:W-:Y:S02]  /*17ce0*/  FSETP.NEU.AND P5, PT, R11, RZ, PT ;  /* 0x000000ff0b00720b */ /* 0x000fe40003fad000 */
[----:B------:R-:W-:Y:S01]  /*17cf0*/  FSETP.NEU.AND P6, PT, R10, RZ, PT ;  /* 0x000000ff0a00720b */ /* 0x000fe20003fcd000 */
[----:B------:R0:W-:Y:S01]  /*17d00*/  STL [R1+0x5f4], R0 ;  /* 0x0005f40001007387 */ /* 0x0001e20000100800 */
[----:B-1----:R-:W-:Y:S02]  /*17d10*/  FSEL R2, R20, -INF , P0 ;  /* 0xff80000014027808 */ /* 0x002fe40000000000 */
[----:B------:R-:W-:-:S03]  /*17d20*/  FSEL R3, R17, -INF , P5 ;  /* 0xff80000011037808 */ /* 0x000fc60002800000 */
[----:B------:R1:W-:Y:S01]  /*17d30*/  STL [R1+0x5d8], R2 ;  /* 0x0005d80201007387 */ /* 0x0003e20000100800 */
[----:B0-----:R-:W-:-:S05]  /*17d40*/  FSEL R0, R18, -INF , P2 ;  /* 0xff80000012007808 */ /* 0x001fca0001000000 */
[----:B------:R0:W-:Y:S01]  /*17d50*/  STL [R1+0x5dc], R0 ;  /* 0x0005dc0001007387 */ /* 0x0001e20000100800 */
[----:B-1----:R-:W-:-:S03]  /*17d60*/  FSEL R2, R15, -INF , P6 ;  /* 0xff8000000f027808 */ /* 0x002fc60003000000 */
[----:B------:R-:W-:Y:S04]  /*17d70*/  STL [R1+0x5e0], R3 ;  /* 0x0005e00301007387 */ /* 0x000fe80000100800 */
[----:B------:R-:W-:Y:S04]  /*17d80*/  STL [R1+0x5e4], R2 ;  /* 0x0005e40201007387 */ /* 0x000fe80000100800 */
[----:B------:R1:W-:Y:S04]  /*17d90*/  STL [R1+0x9fc], R60 ;  /* 0x0009fc3c01007387 */ /* 0x0003e80000100800 */
[----:B------:R-:W2:Y:S01]  /*17da0*/  LDL.LU R36, [R1+0x2c8] ;  /* 0x0002c80001247983 */ /* 0x000ea20000300800 */
[----:B------:R-:W-:Y:S01]  /*17db0*/  ISETP.GE.U32.AND P0, PT, R60, 0x7f800000, PT ;  /* 0x7f8000003c00780c */ /* 0x000fe20003f06070 */
[----:B0-----:R-:W-:-:S12]  /*17dc0*/  FADD R0, R21, R19 ;  /* 0x0000001315007221 */ /* 0x001fd80000000000 */
[----:B------:R-:W-:-:S05]  /*17dd0*/  @P0 MOV R4, 0x7f800000 ;  /* 0x7f80000000040802 */ /* 0x000fca0000000f00 */
[----:B------:R-:W-:-:S05]  /*17de0*/  @P0 FFMA.FTZ R0, R60, R4, +INF ;  /* 0x7f8000003c000423 */ /* 0x000fca0000010004 */
[----:B------:R0:W-:Y:S04]  /*17df0*/  STL [R1+0x5c0], R0 ;  /* 0x0005c00001007387 */ /* 0x0001e80000100800 */
[----:B--2---:R-:W-:Y:S04]  /*17e00*/  STL [R1+0xa08], R36 ;  /* 0x000a082401007387 */ /* 0x004fe80000100800 */
[----:B------:R-:W2:Y:S04]  /*17e10*/  LDL.LU R38, [R1+0x2cc] ;  /* 0x0002cc0001267983 */ /* 0x000ea80000300800 */
[----:B--2---:R2:W-:Y:S04]  /*17e20*/  STL [R1+0xa0c], R38 ;  /* 0x000a0c2601007387 */ /* 0x0045e80000100800 */
[----:B------:R-:W3:Y:S04]  /*17e30*/  LDL.LU R39, [R1+0x318] ;  /* 0x0003180001277983 */ /* 0x000ee80000300800 */
[----:B---3--:R-:W-:Y:S04]  /*17e40*/  STL [R1+0xa10], R39 ;  /* 0x000a102701007387 */ /* 0x008fe80000100800 */
[----:B------:R-:W3:Y:S04]  /*17e50*/  LDL.LU R40, [R1+0x31c] ;  /* 0x00031c0001287983 */ /* 0x000ee80000300800 */
[----:B---3--:R-:W-:Y:S04]  /*17e60*/  STL [R1+0xa14], R40 ;  /* 0x000a142801007387 */ /* 0x008fe80000100800 */
[----:B------:R-:W3:Y:S04]  /*17e70*/  LDL.LU R41, [R1+0x308] ;  /* 0x0003080001297983 */ /* 0x000ee80000300800 */
[----:B---3--:R-:W-:Y:S04]  /*17e80*/  STL [R1+0xa18], R41 ;  /* 0x000a182901007387 */ /* 0x008fe80000100800 */
[----:B-1----:R-:W3:Y:S04]  /*17e90*/  LDL.LU R60, [R1+0x30c] ;  /* 0x00030c00013c7983 */ /* 0x002ee80000300800 */
[----:B---3--:R-:W-:Y:S04]  /*17ea0*/  STL [R1+0xa1c], R60 ;  /* 0x000a1c3c01007387 */ /* 0x008fe80000100800 */
[----:B0-----:R-:W3:Y:S04]  /*17eb0*/  LDL.LU R0, [R1+0x2f8] ;  /* 0x0002f80001007983 */ /* 0x001ee80000300800 */
[----:B---3--:R-:W-:Y:S04]  /*17ec0*/  STL [R1+0xa20], R0 ;  /* 0x000a200001007387 */ /* 0x008fe80000100800 */
[----:B------:R-:W3:Y:S04]  /*17ed0*/  LDL.LU R30, [R1+0x2fc] ;  /* 0x0002fc00011e7983 */ /* 0x000ee80000300800 */
[----:B---3--:R-:W-:Y:S04]  /*17ee0*/  STL [R1+0xa24], R30 ;  /* 0x000a241e01007387 */ /* 0x008fe80000100800 */
[----:B------:R-:W3:Y:S04]  /*17ef0*/  LDL.LU R32, [R1+0x120] ;  /* 0x0001200001207983 */ /* 0x000ee80000300800 */
[----:B---3--:R0:W-:Y:S04]  /*17f00*/  STL [R1+0xa48], R32 ;  /* 0x000a482001007387 */ /* 0x0081e80000100800 */
[----:B--2---:R-:W2:Y:S04]  /*17f10*/  LDL.LU R38, [R1+0x124] ;  /* 0x0001240001267983 */ /* 0x004ea80000300800 */
[----:B--2---:R-:W-:Y:S04]  /*17f20*/  STL [R1+0xa4c], R38 ;  /* 0x000a4c2601007387 */ /* 0x004fe80000100800 */
[----:B0-----:R-:W2:Y:S04]  /*17f30*/  LDL.LU R32, [R1+0x128] ;  /* 0x0001280001207983 */ /* 0x001ea80000300800 */
[----:B--2---:R-:W-:Y:S04]  /*17f40*/  STL [R1+0xa88], R32 ;  /* 0x000a882001007387 */ /* 0x004fe80000100800 */
[----:B------:R-:W2:Y:S04]  /*17f50*/  LDL.LU R0, [R1+0x12c] ;  /* 0x00012c0001007983 */ /* 0x000ea80000300800 */
[----:B------:R-:W3:Y:S04]  /*17f60*/  LDL.LU R39, [R1+0x110] ;  /* 0x0001100001277983 */ /* 0x000ee80000300800 */
[----:B--2---:R-:W-:Y:S04]  /*17f70*/  STL [R1+0x578], R0 ;  /* 0x0005780001007387 */ /* 0x004fe80000100800 */
[----:B---3--:R-:W-:Y:S04]  /*17f80*/  STL [R1+0xa50], R39 ;  /* 0x000a502701007387 */ /* 0x008fe80000100800 */
[----:B------:R-:W2:Y:S04]  /*17f90*/  LDL.LU R40, [R1+0x114] ;  /* 0x0001140001287983 */ /* 0x000ea80000300800 */
[----:B--2---:R0:W-:Y:S04]  /*17fa0*/  STL [R1+0xa54], R40 ;  /* 0x000a542801007387 */ /* 0x0041e80000100800 */
        /* <DEDUP_REMOVED lines=20> */
[----:B--2---:R0:W-:Y:S04]  /*180f0*/  STL [R1+0x540], R0 ;  /* 0x0005400001007387 */ /* 0x0041e80000100800 */
[----:B0-----:R-:W2:Y:S04]  /*18100*/  LDL.LU R0, [R1+0xe4] ;  /* 0x0000e40001007983 */ /* 0x001ea80000300800 */
[----:B---3--:R0:W-:Y:S04]  /*18110*/  STL [R1+0x560], R2 ;  /* 0x0005600201007387 */ /* 0x0081e80000100800 */
[----:B0-----:R-:W3:Y:S04]  /*18120*/  LDL.LU R2, [R1+0xe8] ;  /* 0x0000e80001027983 */ /* 0x001ee80000300800 */
        /* <DEDUP_REMOVED lines=26> */
[----:B---3--:R-:W-:Y:S04]  /*182d0*/  STL [R1+0x518], R2 ;  /* 0x0005180201007387 */ /* 0x008fe80000100800 */
[----:B------:R-:W3:Y:S04]  /*182e0*/  LDL.LU R32, [R1+0xa0] ;  /* 0x0000a00001207983 */ /* 0x000ee80000300800 */
[----:B--2---:R-:W-:Y:S04]  /*182f0*/  STL [R1+0x514], R0 ;  /* 0x0005140001007387 */ /* 0x004fe80000100800 */
[----:B---3--:R0:W-:Y:S04]  /*18300*/  STL [R1+0xa98], R32 ;  /* 0x000a982001007387 */ /* 0x0081e80000100800 */
[----:B------:R-:W2:Y:S04]  /*18310*/  LDL.LU R40, [R1+0xa4] ;  /* 0x0000a40001287983 */ /* 0x000ea80000300800 */
[----:B--2---:R1:W-:Y:S04]  /*18320*/  STL [R1+0xa9c], R40 ;  /* 0x000a9c2801007387 */ /* 0x0043e80000100800 */
[----:B0-----:R-:W2:Y:S04]  /*18330*/  LDL.LU R32, [R1+0xa8] ;  /* 0x0000a80001207983 */ /* 0x001ea80000300800 */
[----:B--2---:R-:W-:Y:S04]  /*18340*/  STL [R1+0xab8], R32 ;  /* 0x000ab82001007387 */ /* 0x004fe80000100800 */
[----:B-1----:R-:W2:Y:S04]  /*18350*/  LDL.LU R40, [R1+0xac] ;  /* 0x0000ac0001287983 */ /* 0x002ea80000300800 */
[----:B--2---:R-:W-:Y:S04]  /*18360*/  STL [R1+0xabc], R40 ;  /* 0x000abc2801007387 */ /* 0x004fe80000100800 */
[----:B------:R-:W2:Y:S04]  /*18370*/  LDL.LU R60, [R1+0x90] ;  /* 0x00009000013c7983 */ /* 0x000ea80000300800 */
[----:B--2---:R0:W-:Y:S04]  /*18380*/  STL [R1+0xaa0], R60 ;  /* 0x000aa03c01007387 */ /* 0x0041e80000100800 */
[----:B------:R-:W2:Y:S04]  /*18390*/  LDL.LU R30, [R1+0x94] ;  /* 0x00009400011e7983 */ /* 0x000ea80000300800 */
[----:B--2---:R1:W-:Y:S04]  /*183a0*/  STL [R1+0xaa4], R30 ;  /* 0x000aa41e01007387 */ /* 0x0043e80000100800 */
[----:B0-----:R-:W2:Y:S04]  /*183b0*/  LDL.LU R60, [R1+0x98] ;  /* 0x00009800013c7983 */ /* 0x001ea80000300800 */
[----:B--2---:R-:W-:Y:S04]  /*183c0*/  STL [R1+0xac0], R60 ;  /* 0x000ac03c01007387 */ /* 0x004fe80000100800 */
[----:B-1----:R-:W2:Y:S04]  /*183d0*/  LDL.LU R30, [R1+0x9c] ;  /* 0x00009c00011e7983 */ /* 0x002ea80000300800 */
[----:B--2---:R-:W-:Y:S04]  /*183e0*/  STL [R1+0xac4], R30 ;  /* 0x000ac41e01007387 */ /* 0x004fe80000100800 */
[----:B------:R-:W2:Y:S04]  /*183f0*/  LDL.LU R2, [R1+0x80] ;  /* 0x0000800001027983 */ /* 0x000ea80000300800 */
[----:B------:R-:W3:Y:S04]  /*18400*/  LDL.LU R0, [R1+0x84] ;  /* 0x0000840001007983 */ /* 0x000ee80000300800 */
[----:B--2---:R0:W-:Y:S04]  /*18410*/  STL [R1+0x4fc], R2 ;  /* 0x0004fc0201007387 */ /* 0x0041e80000100800 */
[----:B0-----:R-:W2:Y:S04]  /*18420*/  LDL.LU R2, [R1+0x88] ;  /* 0x0000880001027983 */ /* 0x001ea80000300800 */
[----:B---3--:R0:W-:Y:S04]  /*18430*/  STL [R1+0x31c], R0 ;  /* 0x00031c0001007387 */ /* 0x0081e80000100800 */
[----:B0-----:R-:W3:Y:S04]  /*18440*/  LDL.LU R0, [R1+0x8c] ;  /* 0x00008c0001007983 */ /* 0x001ee80000300800 */
[----:B--2---:R-:W-:Y:S04]  /*18450*/  STL [R1+0x304], R2 ;  /* 0x0003040201007387 */ /* 0x004fe80000100800 */
[----:B------:R-:W2:Y:S04]  /*18460*/  LDL.LU R39, [R1+0x330] ;  /* 0x0003300001277983 */ /* 0x000ea80000300800 */
[----:B---3--:R-:W-:Y:S04]  /*18470*/  STL [R1+0x2fc], R0 ;  /* 0x0002fc0001007387 */ /* 0x008fe80000100800 */
        /* <DEDUP_REMOVED lines=10> */
[----:B0-----:R-:W3:Y:S04]  /*18520*/  LDL.LU R0, [R1+0x328] ;  /* 0x0003280001007983 */ /* 0x001ee80000300800 */
[----:B--2---:R0:W-:Y:S04]  /*18530*/  STL [R1+0x300], R2 ;  /* 0x0003000201007387 */ /* 0x0041e80000100800 */
[----:B---3--:R1:W-:Y:S04]  /*18540*/  STL [R1+0xad0], R0 ;  /* 0x000ad00001007387 */ /* 0x0083e80000100800 */
[----:B0-----:R-:W2:Y:S04]  /*18550*/  LDL.LU R2, [R1+0x32c] ;  /* 0x00032c0001027983 */ /* 0x001ea80000300800 */
[----:B-1----:R-:W3:Y:S04]  /*18560*/  LDL.LU R0, [R1+0x250] ;  /* 0x0002500001007983 */ /* 0x002ee80000300800 */
[----:B--2---:R-:W-:Y:S04]  /*18570*/  STL [R1+0x2c0], R2 ;  /* 0x0002c00201007387 */ /* 0x004fe80000100800 */
[----:B------:R-:W2:Y:S04]  /*18580*/  LDL.LU R36, [R1+0x254] ;  /* 0x0002540001247983 */ /* 0x000ea80000300800 */
[----:B---3--:R0:W-:Y:S04]  /*18590*/  STL [R1+0x2f8], R0 ;  /* 0x0002f80001007387 */ /* 0x0081e80000100800 */
[----:B--2---:R-:W-:Y:S04]  /*185a0*/  STL [R1+0xab4], R36 ;  /* 0x000ab42401007387 */ /* 0x004fe80000100800 */
[----:B0-----:R-:W2:Y:S04]  /*185b0*/  LDL.LU R0, [R1+0x258] ;  /* 0x0002580001007983 */ /* 0x001ea80000300800 */
[----:B------:R-:W3:Y:S04]  /*185c0*/  LDL.LU R38, [R1+0x25c] ;  /* 0x00025c0001267983 */ /* 0x000ee80000300800 */
[----:B--2---:R0:W-:Y:S04]  /*185d0*/  STL [R1+0x254], R0 ;  /* 0x0002540001007387 */ /* 0x0041e80000100800 */
[----:B---3--:R-:W-:Y:S04]  /*185e0*/  STL [R1+0xad4], R38 ;  /* 0x000ad42601007387 */ /* 0x008fe80000100800 */
[----:B------:R-:W2:Y:S04]  /*185f0*/  LDL.LU R2, [R1+0x240] ;  /* 0x0002400001027983 */ /* 0x000ea80000300800 */
[----:B0-----:R-:W3:Y:S04]  /*18600*/  LDL.LU R0, [R1+0x244] ;  /* 0x0002440001007983 */ /* 0x001ee80000300800 */
[----:B--2---:R-:W-:Y:S04]  /*18610*/  STL [R1+0x2cc], R2 ;  /* 0x0002cc0201007387 */ /* 0x004fe80000100800 */
[----:B------:R-:W2:Y:S04]  /*18620*/  LDL.LU R36, [R1+0x248] ;  /* 0x0002480001247983 */ /* 0x000ea80000300800 */
[----:B---3--:R0:W-:Y:S04]  /*18630*/  STL [R1+0x25c], R0 ;  /* 0x00025c0001007387 */ /* 0x0081e80000100800 */
[----:B--2---:R-:W-:Y:S04]  /*18640*/  STL [R1+0xad8], R36 ;  /* 0x000ad82401007387 */ /* 0x004fe80000100800 */
[----:B0-----:R-:W2:Y:S04]  /*18650*/  LDL.LU R0, [R1+0x24c] ;  /* 0x00024c0001007983 */ /* 0x001ea80000300800 */
[----:B------:R-:W3:Y:S04]  /*18660*/  LDL.LU R2, [R1+0x230] ;  /* 0x0002300001027983 */ /* 0x000ee80000300800 */
        /* <DEDUP_REMOVED lines=37> */
[----:B--2---:R0:W-:Y:S04]  /*188c0*/  STL [R1+0xb18], R0 ;  /* 0x000b180001007387 */ /* 0x0041e80000100800 */
[----:B-1----:R-:W2:Y:S04]  /*188d0*/  LDL.LU R38, [R1+0x1fc] ;  /* 0x0001fc0001267983 */ /* 0x002ea80000300800 */
[----:B--2---:R-:W-:Y:S04]  /*188e0*/  STL [R1+0xb1c], R38 ;  /* 0x000b1c2601007387 */ /* 0x004fe80000100800 */
[----:B------:R-:W2:Y:S04]  /*188f0*/  LDL.LU R36, [R1+0x1e0] ;  /* 0x0001e00001247983 */ /* 0x000ea80000300800 */
[----:B--2---:R1:W-:Y:S04]  /*18900*/  STL [R1+0xafc], R36 ;  /* 0x000afc2401007387 */ /* 0x0043e80000100800 */
[----:B0-----:R-:W2:Y:S04]  /*18910*/  LDL.LU R0, [R1+0x1e4] ;  /* 0x0001e40001007983 */ /* 0x001ea80000300800 */
[----:B-1----:R-:W3:Y:S04]  /*18920*/  LDL.LU R36, [R1+0x1e8] ;  /* 0x0001e80001247983 */ /* 0x002ee80000300800 */
[----:B--2---:R0:W-:Y:S04]  /*18930*/  STL [R1+0x1f4], R0 ;  /* 0x0001f40001007387 */ /* 0x0041e80000100800 */
[----:B---3--:R-:W-:Y:S04]  /*18940*/  STL [R1+0xb20], R36 ;  /* 0x000b202401007387 */ /* 0x008fe80000100800 */
        /* <DEDUP_REMOVED lines=89> */
[----:B------:R-:W3:Y:S04]  /*18ee0*/  LDL.LU R32, [R1+0x270] ;  /* 0x0002700001207983 */ /* 0x000ee80000300800 */
[----:B--2---:R-:W-:Y:S04]  /*18ef0*/  STL [R1+0xe0], R0 ;  /* 0x0000e00001007387 */ /* 0x004fe80000100800 */
[----:B---3--:R1:W-:Y:S04]  /*18f00*/  STL [R1+0xb6c], R32 ;  /* 0x000b6c2001007387 */ /* 0x0083e80000100800 */
[----:B------:R-:W2:Y:S04]  /*18f10*/  LDL.LU R40, [R1+0x274] ;  /* 0x0002740001287983 */ /* 0x000ea80000300800 */
[----:B--2---:R2:W-:Y:S04]  /*18f20*/  STL [R1+0xb70], R40 ;  /* 0x000b702801007387 */ /* 0x0045e80000100800 */
[----:B------:R-:W3:Y:S04]  /*18f30*/  LDL.LU R3, [R1+0x278] ;  /* 0x0002780001037983 */ /* 0x000ee80000300800 */
[----:B---3--:R-:W-:Y:S04]  /*18f40*/  STL [R1+0xb90], R3 ;  /* 0x000b900301007387 */ /* 0x008fe80000100800 */
[----:B0-----:R-:W3:Y:S04]  /*18f50*/  LDL.LU R2, [R1+0x27c] ;  /* 0x00027c0001027983 */ /* 0x001ee80000300800 */
[----:B---3--:R-:W-:Y:S04]  /*18f60*/  STL [R1+0xb94], R2 ;  /* 0x000b940201007387 */ /* 0x008fe80000100800 */
[----:B------:R-:W3:Y:S04]  /*18f70*/  LDL.LU R60, [R1+0x260] ;  /* 0x00026000013c7983 */ /* 0x000ee80000300800 */
[----:B---3--:R0:W-:Y:S04]  /*18f80*/  STL [R1+0xb74], R60 ;  /* 0x000b743c01007387 */ /* 0x0081e80000100800 */
[----:B------:R-:W3:Y:S04]  /*18f90*/  LDL.LU R30, [R1+0x264] ;  /* 0x00026400011e7983 */ /* 0x000ee80000300800 */
[----:B---3--:R3:W-:Y:S04]  /*18fa0*/  STL [R1+0xb78], R30 ;  /* 0x000b781e01007387 */ /* 0x0087e80000100800 */
[----:B-1----:R-:W4:Y:S04]  /*18fb0*/  LDL.LU R32, [R1+0x268] ;  /* 0x0002680001207983 */ /* 0x002f280000300800 */
[----:B----4-:R-:W-:Y:S04]  /*18fc0*/  STL [R1+0xb98], R32 ;  /* 0x000b982001007387 */ /* 0x010fe80000100800 */
[----:B--2---:R-:W2:Y:S04]  /*18fd0*/  LDL.LU R40, [R1+0x26c] ;  /* 0x00026c0001287983 */ /* 0x004ea80000300800 */
[----:B--2---:R-:W-:Y:S04]  /*18fe0*/  STL [R1+0xb9c], R40 ;  /* 0x000b9c2801007387 */ /* 0x004fe80000100800 */
[----:B------:R-:W2:Y:S04]  /*18ff0*/  LDL.LU R39, [R1+0x130] ;  /* 0x0001300001277983 */ /* 0x000ea80000300800 */
[----:B--2---:R1:W-:Y:S04]  /*19000*/  STL [R1+0xb7c], R39 ;  /* 0x000b7c2701007387 */ /* 0x0043e80000100800 */
[----:B------:R-:W2:Y:S04]  /*19010*/  LDL.LU R41, [R1+0x134] ;  /* 0x0001340001297983 */ /* 0x000ea80000300800 */
[----:B--2---:R2:W-:Y:S04]  /*19020*/  STL [R1+0xb80], R41 ;  /* 0x000b802901007387 */ /* 0x0045e80000100800 */
[----:B0-----:R-:W4:Y:S04]  /*19030*/  LDL.LU R60, [R1+0x138] ;  /* 0x00013800013c7983 */ /* 0x001f280000300800 */
[----:B----4-:R-:W-:Y:S04]  /*19040*/  STL [R1+0xba0], R60 ;  /* 0x000ba03c01007387 */ /* 0x010fe80000100800 */
[----:B---3--:R-:W3:Y:S04]  /*19050*/  LDL.LU R30, [R1+0x13c] ;  /* 0x00013c00011e7983 */ /* 0x008ee80000300800 */
        /* <DEDUP_REMOVED lines=10> */
[----:B--2---:R-:W-:Y:S04]  /*19100*/  STL [R1+0xb8c], R36 ;  /* 0x000b8c2401007387 */ /* 0x004fe80000100800 */
[----:B------:R-:W2:Y:S04]  /*19110*/  LDL.LU R2, [R1+0x374] ;  /* 0x0003740001027983 */ /* 0x000ea80000300800 */
[----:B0-----:R-:W4:Y:S04]  /*19120*/  LDL.LU R0, [R1+0x378] ;  /* 0x0003780001007983 */ /* 0x001f280000300800 */
[----:B--2---:R0:W-:Y:S04]  /*19130*/  STL [R1+0x98], R2 ;  /* 0x0000980201007387 */ /* 0x0041e80000100800 */
[----:B----4-:R1:W-:Y:S04]  /*19140*/  STL [R1+0xbb0], R0 ;  /* 0x000bb00001007387 */ /* 0x0103e80000100800 */
[----:B---3--:R-:W2:Y:S04]  /*19150*/  LDL.LU R38, [R1+0x37c] ;  /* 0x00037c0001267983 */ /* 0x008ea80000300800 */
[----:B--2---:R-:W-:Y:S04]  /*19160*/  STL [R1+0xbb4], R38 ;  /* 0x000bb42601007387 */ /* 0x004fe80000100800 */
        /* <DEDUP_REMOVED lines=26> */
[----:B0-----:R-:W2:Y:S04]  /*19310*/  LDL.LU R2, [R1+0x484] ;  /* 0x0004840001027983 */ /* 0x001ea80000300800 */
[----:B--2---:R0:W-:Y:S04]  /*19320*/  STL [R1+0xbc0], R2 ;  /* 0x000bc00201007387 */ /* 0x0041e80000100800 */
[----:B-1----:R-:W2:Y:S04]  /*19330*/  LDL.LU R3, [R1+0x488] ;  /* 0x0004880001037983 */ /* 0x002ea80000300800 */
[----:B0-----:R-:W3:Y:S04]  /*19340*/  LDL.LU R2, [R1+0x48c] ;  /* 0x00048c0001027983 */ /* 0x001ee80000300800 */
[----:B------:R-:W4:Y:S04]  /*19350*/  LDL.LU R32, [R1+0x470] ;  /* 0x0004700001207983 */ /* 0x000f280000300800 */
[----:B----4-:R0:W-:Y:S04]  /*19360*/  STL [R1+0xbc4], R32 ;  /* 0x000bc42001007387 */ /* 0x0101e80000100800 */
[----:B------:R-:W4:Y:S04]  /*19370*/  LDL.LU R40, [R1+0x474] ;  /* 0x0004740001287983 */ /* 0x000f280000300800 */
[----:B----4-:R1:W-:Y:S04]  /*19380*/  STL [R1+0xbc8], R40 ;  /* 0x000bc82801007387 */ /* 0x0103e80000100800 */
[----:B0-----:R-:W4:Y:S04]  /*19390*/  LDL.LU R32, [R1+0x478] ;  /* 0x0004780001207983 */ /* 0x001f280000300800 */
[----:B-1----:R-:W2:Y:S04]  /*193a0*/  LDL.LU R40, [R1+0x47c] ;  /* 0x00047c0001287983 */ /* 0x002ea80000300800 */
[----:B------:R-:W2:Y:S04]  /*193b0*/  LDL.LU R60, [R1+0x460] ;  /* 0x00046000013c7983 */ /* 0x000ea80000300800 */
[----:B--2---:R0:W-:Y:S04]  /*193c0*/  STL [R1+0xbcc], R60 ;  /* 0x000bcc3c01007387 */ /* 0x0041e80000100800 */
[----:B------:R-:W2:Y:S04]  /*193d0*/  LDL.LU R30, [R1+0x464] ;  /* 0x00046400011e7983 */ /* 0x000ea80000300800 */
[----:B--2---:R1:W-:Y:S04]  /*193e0*/  STL [R1+0xbd0], R30 ;  /* 0x000bd01e01007387 */ /* 0x0043e80000100800 */
[----:B0-----:R-:W2:Y:S04]  /*193f0*/  LDL.LU R60, [R1+0x468] ;  /* 0x00046800013c7983 */ /* 0x001ea80000300800 */
        /* <DEDUP_REMOVED lines=16> */
[----:B0-----:R-:W3:Y:S04]  /*19500*/  LDL.LU R36, [R1+0x438] ;  /* 0x0004380001247983 */ /* 0x001ee80000300800 */
[----:B--2---:R0:W-:Y:S04]  /*19510*/  STL [R1+0x8], R4 ;  /* 0x0000080401007387 */ /* 0x0041e80000100800 */
[----:B0-----:R-:W2:Y:S04]  /*19520*/  LDL.LU R4, [R1+0x43c] ;  /* 0x00043c0001047983 */ /* 0x001ea80000300800 */
[----:B------:R-:W3:Y:S01]  /*19530*/  LDL.LU R61, [R1+0x420] ;  /* 0x00042000013d7983 */ /* 0x000ee20000300800 */
[----:B------:R-:W-:-:S03]  /*19540*/  FSETP.NEU.AND P6, PT, R24, RZ, PT ;  /* 0x000000ff1800720b */ /* 0x000fc60003fcd000 */
[----:B--2---:R0:W-:Y:S04]  /*19550*/  STL [R1], R4 ;  /* 0x0000000401007387 */ /* 0x0041e80000100800 */
        /* <DEDUP_REMOVED lines=41> */
[----:B--2---:R0:W-:Y:S04]  /*197f0*/  STL [R1+0xa28], R26 ;  /* 0x000a281a01007387 */ /* 0x0041e80000100800 */
[----:B------:R-:W2:Y:S01]  /*19800*/  LDL.LU R27, [R1+0x2ec] ;  /* 0x0002ec00011b7983 */ /* 0x000ea20000300800 */
[----:B0-----:R-:W-:-:S03]  /*19810*/  FSEL R26, R28, -INF , P6 ;  /* 0xff8000001c1a7808 */ /* 0x001fc60003000000 */
[----:B--2---:R-:W-:Y:S04]  /*19820*/  STL [R1+0xa2c], R27 ;  /* 0x000a2c1b01007387 */ /* 0x004fe80000100800 */
[----:B------:R0:W-:Y:S04]  /*19830*/  STL [R1+0x418], R26 ;  /* 0x0004181a01007387 */ /* 0x0001e80000100800 */
[----:B------:R-:W2:Y:S01]  /*19840*/  LDL.LU R28, [R1+0x2d8] ;  /* 0x0002d800011c7983 */ /* 0x000ea20000300800 */
[----:B------:R-:W-:-:S03]  /*19850*/  LOP3.LUT P6, RZ, R29, 0x20, RZ, 0xc0, !PT ;  /* 0x000000201dff7812 */ /* 0x000fc600078cc0ff */
[----:B--2---:R1:W-:Y:S04]  /*19860*/  STL [R1+0xa30], R28 ;  /* 0x000a301c01007387 */ /* 0x0043e80000100800 */
[----:B------:R-:W2:Y:S04]  /*19870*/  LDL.LU R29, [R1+0x2dc] ;  /* 0x0002dc00011d7983 */ /* 0x000ea80000300800 */
[----:B0-----:R-:W3:Y:S04]  /*19880*/  LDL R26, [R1+0x294] ;  /* 0x00029400011a7983 */ /* 0x001ee80000100800 */
[----:B--2---:R-:W-:Y:S04]  /*19890*/  STL [R1+0xa34], R29 ;  /* 0x000a341d01007387 */ /* 0x004fe80000100800 */
[----:B------:R-:W2:Y:S04]  /*198a0*/  LDL.LU R31, [R1+0x2b8] ;  /* 0x0002b800011f7983 */ /* 0x000ea80000300800 */
[----:B--2---:R-:W-:Y:S04]  /*198b0*/  STL [R1+0xa38], R31 ;  /* 0x000a381f01007387 */ /* 0x004fe80000100800 */
[----:B------:R-:W2:Y:S04]  /*198c0*/  LDL.LU R33, [R1+0x2bc] ;  /* 0x0002bc0001217983 */ /* 0x000ea80000300800 */
[----:B--2---:R-:W-:Y:S04]  /*198d0*/  STL [R1+0xa3c], R33 ;  /* 0x000a3c2101007387 */ /* 0x004fe80000100800 */
[----:B------:R-:W2:Y:S01]  /*198e0*/  LDL.LU R34, [R1+0x2a8] ;  /* 0x0002a80001227983 */ /* 0x000ea20000300800 */
[C---:B------:R-:W-:Y:S01]  /*198f0*/  FMUL R35, R24.reuse, 8388608 ;  /* 0x4b00000018237820 */ /* 0x040fe20000400000 */
[----:B------:R-:W-:-:S02]  /*19900*/  FSETP.GEU.AND P1, PT, R24, 1.175494350822287508e-38, PT ;  /* 0x008000001800780b */ /* 0x000fc40003f2e000 */
[C---:B------:R-:W-:Y:S02]  /*19910*/  FSETP.GT.AND P0, PT, |R24|.reuse, 8.50705917302346158658e+37, PT ;  /* 0x7e8000001800780b */ /* 0x040fe40003f04200 */
[----:B-1----:R-:W-:Y:S02]  /*19920*/  FSEL R28, R35, R24, !P1 ;  /* 0x00000018231c7208 */ /* 0x002fe40004800000 */
[----:B------:R-:W-:Y:S02]  /*19930*/  FSEL R27, RZ, -23, P1 ;  /* 0xc1b80000ff1b7808 */ /* 0x000fe40000800000 */
[----:B------:R-:W-:Y:S01]  /*19940*/  FSETP.GEU.AND P1, PT, |R24|, 1.175494350822287508e-38, PT ;  /* 0x008000001800780b */ /* 0x000fe20003f2e200 */
[----:B--2---:R-:W-:Y:S04]  /*19950*/  STL [R1+0xa40], R34 ;  /* 0x000a402201007387 */ /* 0x004fe80000100800 */
[----:B------:R-:W2:Y:S02]  /*19960*/  LDL.LU R37, [R1+0x2ac] ;  /* 0x0002ac0001257983 */ /* 0x000ea40000300800 */
[----:B------:R-:W-:-:S02]  /*19970*/  @P0 FMUL R25, R25, 0.25 ;  /* 0x3e80000019190820 */ /* 0x000fc40000400000 */
[----:B------:R-:W-:Y:S02]  /*19980*/  @P0 FMUL R23, R23, 0.25 ;  /* 0x3e80000017170820 */ /* 0x000fe40000400000 */
[----:B------:R-:W-:Y:S02]  /*19990*/  @P0 FMUL R20, R20, 0.25 ;  /* 0x3e80000014140820 */ /* 0x000fe40000400000 */
[----:B------:R-:W-:Y:S02]  /*199a0*/  @P0 FMUL R19, R19, 0.25 ;  /* 0x3e80000013130820 */ /* 0x000fe40000400000 */
[----:B------:R-:W-:Y:S02]  /*199b0*/  @P0 FMUL R16, R16, 0.25 ;  /* 0x3e80000010100820 */ /* 0x000fe40000400000 */
[----:B------:R-:W-:Y:S02]  /*199c0*/  @!P1 FMUL R25, R25, 16777216 ;  /* 0x4b80000019199820 */ /* 0x000fe40000400000 */
[----:B------:R-:W-:-:S02]  /*199d0*/  @P0 FMUL R15, R15, 0.25 ;  /* 0x3e8000000f0f0820 */ /* 0x000fc40000400000 */
[----:B------:R-:W-:Y:S02]  /*199e0*/  @P0 FMUL R12, R12, 0.25 ;  /* 0x3e8000000c0c0820 */ /* 0x000fe40000400000 */
[----:B------:R-:W-:Y:S02]  /*199f0*/  @P0 FMUL R11, R11, 0.25 ;  /* 0x3e8000000b0b0820 */ /* 0x000fe40000400000 */
[----:B------:R-:W-:Y:S02]  /*19a00*/  @P0 FMUL R8, R8, 0.25 ;  /* 0x3e80000008080820 */ /* 0x000fe40000400000 */
[----:B------:R-:W-:Y:S02]  /*19a10*/  @P0 FMUL R7, R7, 0.25 ;  /* 0x3e80000007070820 */ /* 0x000fe40000400000 */
[----:B------:R-:W-:Y:S02]  /*19a20*/  @P0 FMUL R4, R4, 0.25 ;  /* 0x3e80000004040820 */ /* 0x000fe40000400000 */
[----:B------:R-:W-:-:S02]  /*19a30*/  @P0 FMUL R42, R42, 0.25 ;  /* 0x3e8000002a2a0820 */ /* 0x000fc40000400000 */
[----:B------:R-:W-:Y:S02]  /*19a40*/  @P0 FMUL R45, R45, 0.25 ;  /* 0x3e8000002d2d0820 */ /* 0x000fe40000400000 */
[----:B------:R-:W-:Y:S02]  /*19a50*/  @P0 FMUL R46, R46, 0.25 ;  /* 0x3e8000002e2e0820 */ /* 0x000fe40000400000 */
[----:B------:R-:W-:Y:S02]  /*19a60*/  @P0 FMUL R49, R49, 0.25 ;  /* 0x3e80000031310820 */ /* 0x000fe40000400000 */
[----:B------:R-:W-:Y:S02]  /*19a70*/  @P0 FMUL R24, R24, 0.25 ;  /* 0x3e80000018180820 */ /* 0x000fe40000400000 */
[----:B------:R-:W-:Y:S01]  /*19a80*/  @P0 FMUL R50, R50, 0.25 ;  /* 0x3e80000032320820 */ /* 0x000fe20000400000 */
[----:B---3--:R-:W-:Y:S01]  /*19a90*/  FSETP.GT.AND P0, PT, |R26|, 8.50705917302346158658e+37, PT ;  /* 0x7e8000001a00780b */ /* 0x008fe20003f04200 */
[----:B------:R-:W-:-:S02]  /*19aa0*/  @!P1 FMUL R23, R23, 16777216 ;  /* 0x4b80000017179820 */ /* 0x000fc40000400000 */
[----:B------:R-:W-:Y:S02]  /*19ab0*/  @!P1 FMUL R20, R20, 16777216 ;  /* 0x4b80000014149820 */ /* 0x000fe40000400000 */
[----:B------:R-:W-:Y:S02]  /*19ac0*/  @!P1 FMUL R19, R19, 16777216 ;  /* 0x4b80000013139820 */ /* 0x000fe40000400000 */
[----:B------:R-:W-:Y:S02]  /*19ad0*/  @!P1 FMUL R16, R16, 16777216 ;  /* 0x4b80000010109820 */ /* 0x000fe40000400000 */
[----:B------:R-:W-:Y:S02]  /*19ae0*/  @!P1 FMUL R15, R15, 16777216 ;  /* 0x4b8000000f0f9820 */ /* 0x000fe40000400000 */
[----:B------:R-:W-:Y:S01]  /*19af0*/  @!P1 FMUL R12, R12, 16777216 ;  /* 0x4b8000000c0c9820 */ /* 0x000fe20000400000 */
[----:B--2---:R-:W-:Y:S04]  /*19b00*/  STL [R1+0xa44], R37 ;  /* 0x000a442501007387 */ /* 0x004fe80000100800 */
[----:B------:R0:W-:Y:S04]  /*19b10*/  STL [R1+0x3f0], R28 ;  /* 0x0003f01c01007387 */ /* 0x0001e80000100800 */
[----:B------:R-:W-:Y:S04]  /*19b20*/  STL [R1+0x134], R27 ;  /* 0x0001341b01007387 */ /* 0x000fe80000100800 */
[----:B------:R-:W2:Y:S04]  /*19b30*/  LDL R26, [R1+0x290] ;  /* 0x00029000011a7983 */ /* 0x000ea80000100800 */
[----:B0-----:R-:W3:Y:S04]  /*19b40*/  LDL.LU R28, [R1] ;  /* 0x00000000011c7983 */ /* 0x001ee80000300800 */
[----:B------:R-:W-:Y:S04]  /*19b50*/  STL [R1+0xa68], R25 ;  /* 0x000a681901007387 */ /* 0x000fe80000100800 */
[----:B------:R-:W-:Y:S04]  /*19b60*/  STL [R1+0xa6c], R23 ;  /* 0x000a6c1701007387 */ /* 0x000fe80000100800 */
[----:B------:R-:W-:Y:S04]  /*19b70*/  STL [R1+0xa70], R20 ;  /* 0x000a701401007387 */ /* 0x000fe80000100800 */
[----:B------:R-:W-:Y:S04]  /*19b80*/  STL [R1+0xa74], R19 ;  /* 0x000a741301007387 */ /* 0x000fe80000100800 */
[----:B------:R-:W-:Y:S04]  /*19b90*/  STL [R1+0xa78], R16 ;  /* 0x000a781001007387 */ /* 0x000fe80000100800 */
[----:B------:R-:W-:Y:S04]  /*19ba0*/  STL [R1+0xa7c], R15 ;  /* 0x000a7c0f01007387 */ /* 0x000fe80000100800 */
[----:B------:R0:W-:Y:S04]  /*19bb0*/  STL [R1+0x9f8], R12 ;  /* 0x0009f80c01007387 */ /* 0x0001e80000100800 */
[----:B0-----:R-:W2:Y:S01]  /*19bc0*/  LDL.LU R12, [R1+0x294] ;  /* 0x00029400010c7983 */ /* 0x001ea20000300800 */
[----:B------:R-:W-:-:S02]  /*19bd0*/  @!P1 FMUL R11, R11, 16777216 ;  /* 0x4b8000000b0b9820 */ /* 0x000fc40000400000 */
[----:B------:R-:W-:Y:S02]  /*19be0*/  @!P1 FMUL R8, R8, 16777216 ;  /* 0x4b80000008089820 */ /* 0x000fe40000400000 */
[----:B------:R-:W-:Y:S02]  /*19bf0*/  @!P1 FMUL R7, R7, 16777216 ;  /* 0x4b80000007079820 */ /* 0x000fe40000400000 */
[----:B------:R-:W-:Y:S02]  /*19c00*/  @!P1 FMUL R4, R4, 16777216 ;  /* 0x4b80000004049820 */ /* 0x000fe40000400000 */
[----:B------:R-:W-:Y:S02]  /*19c10*/  @!P1 FMUL R42, R42, 16777216 ;  /* 0x4b8000002a2a9820 */ /* 0x000fe40000400000 */
[----:B------:R-:W-:Y:S02]  /*19c20*/  @!P1 FMUL R45, R45, 16777216 ;  /* 0x4b8000002d2d9820 */ /* 0x000fe40000400000 */
[----:B------:R-:W-:-:S02]  /*19c30*/  @!P1 FMUL R46, R46, 16777216 ;  /* 0x4b8000002e2e9820 */ /* 0x000fc40000400000 */
[----:B------:R-:W-:Y:S02]  /*19c40*/  @!P1 FMUL R49, R49, 16777216 ;  /* 0x4b80000031319820 */ /* 0x000fe40000400000 */
[----:B------:R-:W-:Y:S02]  /*19c50*/  @!P1 FMUL R24, R24, 16777216 ;  /* 0x4b80000018189820 */ /* 0x000fe40000400000 */
[----:B------:R-:W-:Y:S02]  /*19c60*/  @!P1 FMUL R50, R50, 16777216 ;  /* 0x4b80000032329820 */ /* 0x000fe40000400000 */
[----:B------:R-:W-:Y:S01]  /*19c70*/  @P0 FMUL R14, R14, 0.25 ;  /* 0x3e8000000e0e0820 */ /* 0x000fe20000400000 */
[----:B------:R-:W-:Y:S01]  /*19c80*/  STL [R1+0xa80], R11 ;  /* 0x000a800b01007387 */ /* 0x000fe20000100800 */
[----:B------:R-:W-:Y:S02]  /*19c90*/  @P0 FMUL R22, R22, 0.25 ;  /* 0x3e80000016160820 */ /* 0x000fe40000400000 */
[----:B------:R-:W-:Y:S01]  /*19ca0*/  @P0 FMUL R21, R21, 0.25 ;  /* 0x3e80000015150820 */ /* 0x000fe20000400000 */
[----:B------:R-:W-:Y:S01]  /*19cb0*/  STL [R1+0xa84], R8 ;  /* 0x000a840801007387 */ /* 0x000fe20000100800 */
[----:B------:R-:W-:-:S02]  /*19cc0*/  @P0 FMUL R18, R18, 0.25 ;  /* 0x3e80000012120820 */ /* 0x000fc40000400000 */
[----:B------:R-:W-:Y:S01]  /*19cd0*/  @P0 FMUL R17, R17, 0.25 ;  /* 0x3e80000011110820 */ /* 0x000fe20000400000 */
[----:B------:R-:W3:Y:S01]  /*19ce0*/  LDL R27, [R1+0x298] ;  /* 0x00029800011b7983 */ /* 0x000ee20000100800 */
        /* <DEDUP_REMOVED lines=9> */
[----:B------:R-:W-:Y:S02]  /*19d80*/  @P0 FMUL R51, R51, 0.25 ;  /* 0x3e80000033330820 */ /* 0x000fe40000400000 */
[----:B------:R-:W-:Y:S01]  /*19d90*/  @P0 FMUL R52, R52, 0.25 ;  /* 0x3e80000034340820 */ /* 0x000fe20000400000 */
[C---:B--2---:R-:W-:Y:S01]  /*19da0*/  FSETP.GEU.AND P1, PT, |R12|.reuse, 1.175494350822287508e-38, PT ;  /* 0x008000000c00780b */ /* 0x044fe20003f2e200 */
[----:B------:R-:W-:Y:S01]  /*19db0*/  @P0 FMUL R12, R12, 0.25 ;  /* 0x3e8000000c0c0820 */ /* 0x000fe20000400000 */
[----:B------:R-:W-:-:S02]  /*19dc0*/  FSETP.GT.AND P0, PT, |R26|, 8.50705917302346158658e+37, PT ;  /* 0x7e8000001a00780b */ /* 0x000fc40003f04200 */
[----:B------:R-:W2:Y:S09]  /*19dd0*/  LDL.LU R26, [R1+0x8] ;  /* 0x00000800011a7983 */ /* 0x000eb20000300800 */
[----:B------:R-:W-:-:S05]  /*19de0*/  @!P1 FMUL R14, R14, 16777216 ;  /* 0x4b8000000e0e9820 */ /* 0x000fca0000400000 */
[----:B------:R0:W-:Y:S04]  /*19df0*/  STL [R1+0x9f4], R14 ;  /* 0x0009f40e01007387 */ /* 0x0001e80000100800 */
[----:B0-----:R-:W2:Y:S01]  /*19e00*/  LDL.LU R14, [R1+0x290] ;  /* 0x00029000010e7983 */ /* 0x001ea20000300800 */
[----:B------:R-:W-:Y:S02]  /*19e10*/  @!P1 FMUL R22, R22, 16777216 ;  /* 0x4b80000016169820 */ /* 0x000fe40000400000 */
[----:B------:R-:W-:Y:S01]  /*19e20*/  @!P1 FMUL R21, R21, 16777216 ;  /* 0x4b80000015159820 */ /* 0x000fe20000400000 */
[----:B------:R-:W2:Y:S01]  /*19e30*/  LDL.LU R37, [R1+0x4cc] ;  /* 0x0004cc0001257983 */ /* 0x000ea20000300800 */
[----:B------:R-:W-:Y:S02]  /*19e40*/  @!P1 FMUL R18, R18, 16777216 ;  /* 0x4b80000012129820 */ /* 0x000fe40000400000 */
        /* <DEDUP_REMOVED lines=13> */
[----:B------:R-:W-:Y:S02]  /*19f20*/  @P0 FMUL R36, R36, 0.25 ;  /* 0x3e80000024240820 */ /* 0x000fe40000400000 */
[----:B---3--:R-:W-:Y:S02]  /*19f30*/  @P0 FMUL R28, R28, 0.25 ;  /* 0x3e8000001c1c0820 */ /* 0x008fe40000400000 */
[----:B------:R-:W-:Y:S02]  /*19f40*/  @P0 FMUL R38, R38, 0.25 ;  /* 0x3e80000026260820 */ /* 0x000fe40000400000 */
[----:B------:R-:W-:Y:S02]  /*19f50*/  @P0 FMUL R0, R0, 0.25 ;  /* 0x3e80000000000820 */ /* 0x000fe40000400000 */
[----:B------:R-:W-:Y:S02]  /*19f60*/  @P0 FMUL R41, R41, 0.25 ;  /* 0x3e80000029290820 */ /* 0x000fe40000400000 */
[----:B------:R-:W-:-:S02]  /*19f70*/  @P0 FMUL R39, R39, 0.25 ;  /* 0x3e80000027270820 */ /* 0x000fc40000400000 */
[----:B------:R-:W-:Y:S02]  /*19f80*/  @P0 FMUL R30, R30, 0.25 ;  /* 0x3e8000001e1e0820 */ /* 0x000fe40000400000 */
[----:B------:R-:W-:Y:S02]  /*19f90*/  @P0 FMUL R60, R60, 0.25 ;  /* 0x3e8000003c3c0820 */ /* 0x000fe40000400000 */
[----:B------:R-:W-:Y:S02]  /*19fa0*/  @P0 FMUL R40, R40, 0.25 ;  /* 0x3e80000028280820 */ /* 0x000fe40000400000 */
[----:B----4-:R-:W-:Y:S02]  /*19fb0*/  @P0 FMUL R32, R32, 0.25 ;  /* 0x3e80000020200820 */ /* 0x010fe40000400000 */
[----:B------:R-:W-:Y:S01]  /*19fc0*/  @P0 FMUL R2, R2, 0.25 ;  /* 0x3e80000002020820 */ /* 0x000fe20000400000 */
[----:B--2---:R-:W-:-:S13]  /*19fd0*/  FSETP.GEU.AND P1, PT, |R14|, 1.175494350822287508e-38, PT ;  /* 0x008000000e00780b */ /* 0x004fda0003f2e200 */
[----:B------:R-:W-:Y:S02]  /*19fe0*/  @!P1 FMUL R36, R36, 16777216 ;  /* 0x4b80000024249820 */ /* 0x000fe40000400000 */
[----:B------:R-:W-:Y:S02]  /*19ff0*/  @!P1 FMUL R28, R28, 16777216 ;  /* 0x4b8000001c1c9820 */ /* 0x000fe40000400000 */
[----:B------:R-:W-:Y:S01]  /*1a000*/  @!P1 FMUL R38, R38, 16777216 ;  /* 0x4b80000026269820 */ /* 0x000fe20000400000 */
[----:B------:R0:W-:Y:S01]  /*1a010*/  STL [R1+0x4], R36 ;  /* 0x0000042401007387 */ /* 0x0001e20000100800 */
[----:B------:R-:W-:-:S03]  /*1a020*/  @!P1 FMUL R0, R0, 16777216 ;  /* 0x4b80000000009820 */ /* 0x000fc60000400000 */
[----:B------:R-:W-:Y:S01]  /*1a030*/  STL [R1], R28 ;  /* 0x0000001c01007387 */ /* 0x000fe20000100800 */
[----:B------:R-:W-:-:S03]  /*1a040*/  @!P1 FMUL R41, R41, 16777216 ;  /* 0x4b80000029299820 */ /* 0x000fc60000400000 */
[----:B0-----:R-:W2:Y:S01]  /*1a050*/  LDL.LU R36, [R1+0xbe4] ;  /* 0x000be40001247983 */ /* 0x001ea20000300800 */
[----:B------:R-:W-:-:S03]  /*1a060*/  @!P1 FMUL R39, R39, 16777216 ;  /* 0x4b80000027279820 */ /* 0x000fc60000400000 */
[----:B------:R0:W-:Y:S01]  /*1a070*/  STL [R1+0x10], R38 ;  /* 0x0000102601007387 */ /* 0x0001e20000100800 */
[----:B------:R-:W-:Y:S02]  /*1a080*/  @!P1 FMUL R30, R30, 16777216 ;  /* 0x4b8000001e1e9820 */ /* 0x000fe40000400000 */
[----:B------:R-:W-:Y:S01]  /*1a090*/  @!P1 FMUL R60, R60, 16777216 ;  /* 0x4b8000003c3c9820 */ /* 0x000fe20000400000 */
[----:B0-----:R-:W3:Y:S04]  /*1a0a0*/  LDL.LU R38, [R1+0xbe0] ;  /* 0x000be00001267983 */ /* 0x001ee80000300800 */
[----:B------:R0:W-:Y:S01]  /*1a0b0*/  STL [R1+0x14], R0 ;  /* 0x0000140001007387 */ /* 0x0001e20000100800 */
[----:B------:R-:W-:Y:S02]  /*1a0c0*/  @!P1 FMUL R40, R40, 16777216 ;  /* 0x4b80000028289820 */ /* 0x000fe40000400000 */
[----:B------:R-:W-:Y:S01]  /*1a0d0*/  @!P1 FMUL R32, R32, 16777216 ;  /* 0x4b80000020209820 */ /* 0x000fe20000400000 */
[----:B0-----:R-:W4:Y:S04]  /*1a0e0*/  LDL.LU R0, [R1+0xbdc] ;  /* 0x000bdc0001007983 */ /* 0x001f280000300800 */
[----:B------:R0:W-:Y:S01]  /*1a0f0*/  STL [R1+0x20], R41 ;  /* 0x0000202901007387 */ /* 0x0001e20000100800 */
[----:B------:R-:W-:-:S03]  /*1a100*/  @!P1 FMUL R2, R2, 16777216 ;  /* 0x4b80000002029820 */ /* 0x000fc60000400000 */
[----:B0-----:R-:W4:Y:S04]  /*1a110*/  LDL.LU R41, [R1+0xbd8] ;  /* 0x000bd80001297983 */ /* 0x001f280000300800 */
[----:B------:R0:W-:Y:S04]  /*1a120*/  STL [R1+0x24], R39 ;  /* 0x0000242701007387 */ /* 0x0001e80000100800 */
        /* <DEDUP_REMOVED lines=10> */
[----:B0-----:R-:W4:Y:S01]  /*1a1d0*/  LDL.LU R2, [R1+0xbc0] ;  /* 0x000bc00001027983 */ /* 0x001f220000300800 */
[----:B------:R-:W-:-:S02]  /*1a1e0*/  @P0 FMUL R53, R53, 0.25 ;  /* 0x3e80000035350820 */ /* 0x000fc40000400000 */
[----:B------:R-:W-:Y:S02]  /*1a1f0*/  @P0 FMUL R54, R54, 0.25 ;  /* 0x3e80000036360820 */ /* 0x000fe40000400000 */
[----:B------:R-:W-:Y:S02]  /*1a200*/  @P0 FMUL R57, R57, 0.25 ;  /* 0x3e80000039390820 */ /* 0x000fe40000400000 */
[----:B------:R-:W-:Y:S02]  /*1a210*/  @P0 FMUL R58, R58, 0.25 ;  /* 0x3e8000003a3a0820 */ /* 0x000fe40000400000 */
[----:B------:R-:W-:Y:S02]  /*1a220*/  @P0 FMUL R14, R14, 0.25 ;  /* 0x3e8000000e0e0820 */ /* 0x000fe40000400000 */
[----:B------:R-:W-:Y:S01]  /*1a230*/  @P0 FMUL R3, R3, 0.25 ;  /* 0x3e80000003030820 */ /* 0x000fe20000400000 */
[----:B------:R-:W-:Y:S01]  /*1a240*/  FSETP.GT.AND P0, PT, |R27|, 8.50705917302346158658e+37, PT ;  /* 0x7e8000001b00780b */ /* 0x000fe20003f04200 */
[----:B------:R-:W-:-:S02]  /*1a250*/  @!P1 FMUL R53, R53, 16777216 ;  /* 0x4b80000035359820 */ /* 0x000fc40000400000 */
[----:B------:R-:W-:Y:S02]  /*1a260*/  @!P1 FMUL R54, R54, 16777216 ;  /* 0x4b80000036369820 */ /* 0x000fe40000400000 */
[----:B------:R-:W-:Y:S02]  /*1a270*/  @!P1 FMUL R57, R57, 16777216 ;  /* 0x4b80000039399820 */ /* 0x000fe40000400000 */
[----:B------:R-:W-:Y:S02]  /*1a280*/  @!P1 FMUL R58, R58, 16777216 ;  /* 0x4b8000003a3a9820 */ /* 0x000fe40000400000 */
[----:B------:R-:W-:Y:S02]  /*1a290*/  @!P1 FMUL R14, R14, 16777216 ;  /* 0x4b8000000e0e9820 */ /* 0x000fe40000400000 */
[----:B------:R-:W-:Y:S01]  /*1a2a0*/  @!P1 FMUL R3, R3, 16777216 ;  /* 0x4b80000003039820 */ /* 0x000fe20000400000 */
[----:B------:R-:W-:Y:S01]  /*1a2b0*/  FSETP.GEU.AND P1, PT, |R27|, 1.175494350822287508e-38, PT ;  /* 0x008000001b00780b */ /* 0x000fe20003f2e200 */
[----:B------:R-:W-:-:S02]  /*1a2c0*/  @P0 FMUL R55, R55, 0.25 ;  /* 0x3e80000037370820 */ /* 0x000fc40000400000 */
[----:B------:R-:W-:Y:S01]  /*1a2d0*/  @P0 FMUL R27, R27, 0.25 ;  /* 0x3e8000001b1b0820 */ /* 0x000fe20000400000 */
[----:B------:R0:W-:Y:S04]  /*1a2e0*/  STL [R1+0x54], R3 ;  /* 0x0000540301007387 */ /* 0x0001e80000100800 */
[----:B0-----:R-:W4:Y:S05]  /*1a2f0*/  LDL.LU R3, [R1+0xbbc] ;  /* 0x000bbc0001037983 */ /* 0x001f2a0000300800 */
[----:B------:R-:W-:Y:S01]  /*1a300*/  @!P1 FMUL R55, R55, 16777216 ;  /* 0x4b80000037379820 */ /* 0x000fe20000400000 */
[----:B------:R-:W4:Y:S04]  /*1a310*/  LDL.LU R19, [R1+0x60] ;  /* 0x0000600001137983 */ /* 0x000f280000300800 */
[----:B------:R-:W4:Y:S04]  /*1a320*/  LDL.LU R20, [R1+0x64] ;  /* 0x0000640001147983 */ /* 0x000f280000300800 */
[----:B------:R-:W4:Y:S04]  /*1a330*/  LDL.LU R23, [R1+0x70] ;  /* 0x0000700001177983 */ /* 0x000f280000300800 */
[----:B------:R-:W-:Y:S04]  /*1a340*/  @P0 STL [R1+0x298], R27 ;  /* 0x0002981b01000387 */ /* 0x000fe80000100800 */
[----:B------:R-:W4:Y:S04]  /*1a350*/  LDL.LU R25, [R1+0x74] ;  /* 0x0000740001197983 */ /* 0x000f280000300800 */
[----:B------:R-:W4:Y:S04]  /*1a360*/  LDL.LU R35, [R1+0x80] ;  /* 0x0000800001237983 */ /* 0x000f280000300800 */
[----:B------:R0:W-:Y:S01]  /*1a370*/  STL [R1+0x9f0], R55 ;  /* 0x0009f03701007387 */ /* 0x0001e20000100800 */
[----:B------:R-:W-:-:S03]  /*1a380*/  @P0 FMUL R26, R26, 0.25 ;  /* 0x3e8000001a1a0820 */ /* 0x000fc60000400000 */
[----:B0-----:R-:W4:Y:S01]  /*1a390*/  LDL.LU R55, [R1+0x298] ;  /* 0x0002980001377983 */ /* 0x001f220000300800 */
[----:B------:R-:W-:Y:S02]  /*1a3a0*/  @!P1 FMUL R26, R26, 16777216 ;  /* 0x4b8000001a1a9820 */ /* 0x000fe40000400000 */
[----:B--2---:R-:W-:-:S04]  /*1a3b0*/  @P0 FMUL R36, R36, 0.25 ;  /* 0x3e80000024240820 */ /* 0x004fc80000400000 */
[----:B------:R-:W-:-:S05]  /*1a3c0*/  @!P1 FMUL R36, R36, 16777216 ;  /* 0x4b80000024249820 */ /* 0x000fca0000400000 */
[----:B------:R0:W-:Y:S01]  /*1a3d0*/  STL [R1+0xc], R36 ;  /* 0x00000c2401007387 */ /* 0x0001e20000100800 */
[----:B---3--:R-:W-:-:S04]  /*1a3e0*/  @P0 FMUL R38, R38, 0.25 ;  /* 0x3e80000026260820 */ /* 0x008fc80000400000 */
[----:B------:R-:W-:Y:S01]  /*1a3f0*/  @!P1 FMUL R38, R38, 16777216 ;  /* 0x4b80000026269820 */ /* 0x000fe20000400000 */
[----:B0-----:R-:W2:Y:S01]  /*1a400*/  LDL.LU R36, [R1+0xbb8] ;  /* 0x000bb80001247983 */ /* 0x001ea20000300800 */
[----:B----4-:R-:W-:-:S03]  /*1a410*/  @P0 FMUL R0, R0, 0.25 ;  /* 0x3e80000000000820 */ /* 0x010fc60000400000 */
[----:B------:R-:W-:Y:S01]  /*1a420*/  STL [R1+0x8], R26 ;  /* 0x0000081a01007387 */ /* 0x000fe20000100800 */
[----:B------:R-:W-:-:S03]  /*1a430*/  @!P1 FMUL R0, R0, 16777216 ;  /* 0x4b80000000009820 */ /* 0x000fc60000400000 */
[----:B------:R0:W-:Y:S01]  /*1a440*/  STL [R1+0x18], R38 ;  /* 0x0000182601007387 */ /* 0x0001e20000100800 */
[----:B------:R-:W-:-:S03]  /*1a450*/  @P0 FMUL R41, R41, 0.25 ;  /* 0x3e80000029290820 */ /* 0x000fc60000400000 */
[----:B0-----:R-:W3:Y:S01]  /*1a460*/  LDL.LU R38, [R1+0xbb4] ;  /* 0x000bb40001267983 */ /* 0x001ee20000300800 */
[----:B------:R-:W-:-:S03]  /*1a470*/  @!P1 FMUL R41, R41, 16777216 ;  /* 0x4b80000029299820 */ /* 0x000fc60000400000 */
[----:B------:R0:W-:Y:S01]  /*1a480*/  STL [R1+0x1c], R0 ;  /* 0x00001c0001007387 */ /* 0x0001e20000100800 */
[----:B------:R-:W-:-:S03]  /*1a490*/  @P0 FMUL R39, R39, 0.25 ;  /* 0x3e80000027270820 */ /* 0x000fc60000400000 */
[----:B0-----:R-:W4:Y:S01]  /*1a4a0*/  LDL.LU R0, [R1+0xbb0] ;  /* 0x000bb00001007983 */ /* 0x001f220000300800 */
        /* <DEDUP_REMOVED lines=17> */
[----:B------:R-:W4:Y:S04]  /*1a5c0*/  LDL R16, [R1+0x4d0] ;  /* 0x0004d00001107983 */ /* 0x000f280000100800 */
[----:B------:R0:W-:Y:S01]  /*1a5d0*/  STL [R1+0x48], R40 ;  /* 0x0000482801007387 */ /* 0x0001e20000100800 */
[----:B------:R-:W-:-:S04]  /*1a5e0*/  @P0 FMUL R2, R2, 0.25 ;  /* 0x3e80000002020820 */ /* 0x000fc80000400000 */
[----:B------:R-:W-:Y:S01]  /*1a5f0*/  @!P1 FMUL R2, R2, 16777216 ;  /* 0x4b80000002029820 */ /* 0x000fe20000400000 */
        /* <DEDUP_REMOVED lines=8> */
[----:B------:R-:W-:Y:S01]  /*1a680*/  @P0 FMUL R3, R3, 0.25 ;  /* 0x3e80000003030820 */ /* 0x000fe20000400000 */
[----:B------:R-:W-:Y:S01]  /*1a690*/  FSETP.GT.AND P0, PT, |R37|, 8.50705917302346158658e+37, PT ;  /* 0x7e8000002500780b */ /* 0x000fe20003f04200 */
[----:B------:R-:W-:Y:S02]  /*1a6a0*/  @!P1 FMUL R56, R56, 16777216 ;  /* 0x4b80000038389820 */ /* 0x000fe40000400000 */
[----:B------:R-:W-:Y:S02]  /*1a6b0*/  @!P1 FMUL R59, R59, 16777216 ;  /* 0x4b8000003b3b9820 */ /* 0x000fe40000400000 */
[----:B------:R-:W-:-:S02]  /*1a6c0*/  @!P1 FMUL R61, R61, 16777216 ;  /* 0x4b8000003d3d9820 */ /* 0x000fc40000400000 */
[----:B------:R-:W-:-:S05]  /*1a6d0*/  @!P1 FMUL R3, R3, 16777216 ;  /* 0x4b80000003039820 */ /* 0x000fca0000400000 */
[----:B------:R0:W-:Y:S01]  /*1a6e0*/  STL [R1+0x5c], R3 ;  /* 0x00005c0301007387 */ /* 0x0001e20000100800 */
[----:B------:R-:W-:Y:S02]  /*1a6f0*/  @P0 FMUL R19, R19, 0.25 ;  /* 0x3e80000013130820 */ /* 0x000fe40000400000 */
[----:B------:R-:W-:Y:S02]  /*1a700*/  @P0 FMUL R20, R20, 0.25 ;  /* 0x3e80000014140820 */ /* 0x000fe40000400000 */
[----:B------:R-:W-:Y:S02]  /*1a710*/  @P0 FMUL R23, R23, 0.25 ;  /* 0x3e80000017170820 */ /* 0x000fe40000400000 */
[----:B------:R-:W-:Y:S01]  /*1a720*/  @P0 FMUL R25, R25, 0.25 ;  /* 0x3e80000019190820 */ /* 0x000fe20000400000 */
[----:B0-----:R-:W4:Y:S04]  /*1a730*/  LDL.LU R3, [R1+0xb90] ;  /* 0x000b900001037983 */ /* 0x001f280000300800 */
[----:B------:R-:W4:Y:S01]  /*1a740*/  LDL.LU R34, [R1+0x68] ;  /* 0x0000680001227983 */ /* 0x000f220000300800 */
[----:B------:R-:W-:Y:S01]  /*1a750*/  @!P1 FMUL R55, R55, 16777216 ;  /* 0x4b80000037379820 */ /* 0x000fe20000400000 */
[----:B------:R-:W-:-:S02]  /*1a760*/  FSETP.GEU.AND P1, PT, |R37|, 1.175494350822287508e-38, PT ;  /* 0x008000002500780b */ /* 0x000fc40003f2e200 */
[----:B------:R-:W4:Y:S01]  /*1a770*/  LDL.LU R33, [R1+0x6c] ;  /* 0x00006c0001217983 */ /* 0x000f220000300800 */
[----:B------:R-:W-:-:S03]  /*1a780*/  @P0 FMUL R35, R35, 0.25 ;  /* 0x3e80000023230820 */ /* 0x000fc60000400000 */
[----:B------:R-:W4:Y:S04]  /*1a790*/  LDL.LU R31, [R1+0x78] ;  /* 0x00007800011f7983 */ /* 0x000f280000300800 */
[----:B------:R-:W4:Y:S03]  /*1a7a0*/  LDL.LU R29, [R1+0x7c] ;  /* 0x00007c00011d7983 */ /* 0x000f260000300800 */
[----:B------:R-:W-:Y:S01]  /*1a7b0*/  @!P1 FMUL R19, R19, 16777216 ;  /* 0x4b80000013139820 */ /* 0x000fe20000400000 */
[----:B------:R-:W4:Y:S01]  /*1a7c0*/  LDL.LU R26, [R1+0x88] ;  /* 0x00008800011a7983 */ /* 0x000f220000300800 */
[----:B------:R-:W-:Y:S02]  /*1a7d0*/  @!P1 FMUL R20, R20, 16777216 ;  /* 0x4b80000014149820 */ /* 0x000fe40000400000 */
[----:B------:R-:W-:Y:S01]  /*1a7e0*/  @!P1 FMUL R23, R23, 16777216 ;  /* 0x4b80000017179820 */ /* 0x000fe20000400000 */
[----:B------:R-:W4:Y:S01]  /*1a7f0*/  LDL.LU R28, [R1+0x8c] ;  /* 0x00008c00011c7983 */ /* 0x000f220000300800 */
[----:B------:R-:W-:-:S03]  /*1a800*/  @!P1 FMUL R25, R25, 16777216 ;  /* 0x4b80000019199820 */ /* 0x000fc60000400000 */
[----:B------:R-:W4:Y:S01]  /*1a810*/  LDL.LU R27, [R1+0x98] ;  /* 0x00009800011b7983 */ /* 0x000f220000300800 */
[----:B------:R-:W-:-:S03]  /*1a820*/  @!P1 FMUL R35, R35, 16777216 ;  /* 0x4b80000023239820 */ /* 0x000fc60000400000 */
[----:B------:R-:W-:Y:S04]  /*1a830*/  STL [R1+0x60], R19 ;  /* 0x0000601301007387 */ /* 0x000fe80000100800 */
[----:B------:R-:W-:Y:S04]  /*1a840*/  STL [R1+0x64], R20 ;  /* 0x0000641401007387 */ /* 0x000fe80000100800 */
[----:B------:R-:W-:Y:S01]  /*1a850*/  STL [R1+0x70], R23 ;  /* 0x0000701701007387 */ /* 0x000fe20000100800 */
[----:B--2---:R-:W-:-:S04]  /*1a860*/  @P0 FMUL R36, R36, 0.25 ;  /* 0x3e80000024240820 */ /* 0x004fc80000400000 */
[----:B------:R-:W-:-:S05]  /*1a870*/  @!P1 FMUL R36, R36, 16777216 ;  /* 0x4b80000024249820 */ /* 0x000fca0000400000 */
[----:B------:R0:W-:Y:S04]  /*1a880*/  STL [R1+0x84], R36 ;  /* 0x0000842401007387 */ /* 0x0001e80000100800 */
[----:B------:R-:W-:Y:S04]  /*1a890*/  STL [R1+0x74], R25 ;  /* 0x0000741901007387 */ /* 0x000fe80000100800 */
[----:B0-----:R-:W2:Y:S01]  /*1a8a0*/  LDL.LU R36, [R1+0xb8c] ;  /* 0x000b8c0001247983 */ /* 0x001ea20000300800 */
[----:B---3--:R-:W-:-:S04]  /*1a8b0*/  @P0 FMUL R38, R38, 0.25 ;  /* 0x3e80000026260820 */ /* 0x008fc80000400000 */
[----:B------:R-:W-:Y:S01]  /*1a8c0*/  @!P1 FMUL R38, R38, 16777216 ;  /* 0x4b80000026269820 */ /* 0x000fe20000400000 */
[----:B------:R-:W-:Y:S01]  /*1a8d0*/  STL [R1+0x80], R35 ;  /* 0x0000802301007387 */ /* 0x000fe20000100800 */
[----:B----4-:R-:W-:-:S03]  /*1a8e0*/  @P0 FMUL R0, R0, 0.25 ;  /* 0x3e80000000000820 */ /* 0x010fc60000400000 */
[----:B------:R0:W-:Y:S01]  /*1a8f0*/  STL [R1+0x90], R38 ;  /* 0x0000902601007387 */ /* 0x0001e20000100800 */
[----:B------:R-:W-:-:S03]  /*1a900*/  @!P1 FMUL R0, R0, 16777216 ;  /* 0x4b80000000009820 */ /* 0x000fc60000400000 */
[----:B0-----:R-:W3:Y:S01]  /*1a910*/  LDL.LU R38, [R1+0xb88] ;  /* 0x000b880001267983 */ /* 0x001ee20000300800 */
[----:B------:R-:W-:-:S03]  /*1a920*/  @P0 FMUL R41, R41, 0.25 ;  /* 0x3e80000029290820 */ /* 0x000fc60000400000 */
[----:B------:R-:W4:Y:S01]  /*1a930*/  LDL.LU R25, [R1+0x4d4] ;  /* 0x0004d40001197983 */ /* 0x000f220000300800 */
        /* <DEDUP_REMOVED lines=13> */
[----:B------:R0:W-:Y:S04]  /*1aa10*/  STL [R1+0xb0], R30 ;  /* 0x0000b01e01007387 */ /* 0x0001e80000100800 */
[----:B0-----:R-:W4:Y:S01]  /*1aa20*/  LDL.LU R30, [R1+0xb78] ;  /* 0x000b7800011e7983 */ /* 0x001f220000300800 */
[----:B------:R-:W-:-:S03]  /*1aa30*/  @P0 FMUL R40, R40, 0.25 ;  /* 0x3e80000028280820 */ /* 0x000fc60000400000 */
[----:B------:R0:W-:Y:S01]  /*1aa40*/  STL [R1+0xb4], R60 ;  /* 0x0000b43c01007387 */ /* 0x0001e20000100800 */
[----:B------:R-:W-:-:S03]  /*1aa50*/  @!P1 FMUL R40, R40, 16777216 ;  /* 0x4b80000028289820 */ /* 0x000fc60000400000 */
        /* <DEDUP_REMOVED lines=8> */
[----:B0-----:R-:W4:Y:S04]  /*1aae0*/  LDL.LU R32, [R1+0xb6c] ;  /* 0x000b6c0001207983 */ /* 0x001f280000300800 */
[----:B------:R0:W-:Y:S04]  /*1aaf0*/  STL [R1+0x9ec], R2 ;  /* 0x0009ec0201007387 */ /* 0x0001e80000100800 */
[----:B0-----:R-:W4:Y:S01]  /*1ab00*/  LDL.LU R2, [R1+0x4d0] ;  /* 0x0004d00001027983 */ /* 0x001f220000300800 */
[----:B------:R-:W-:Y:S02]  /*1ab10*/  @P0 FMUL R37, R37, 0.25 ;  /* 0x3e80000025250820 */ /* 0x000fe40000400000 */
[----:B------:R-:W-:Y:S01]  /*1ab20*/  @P0 FMUL R3, R3, 0.25 ;  /* 0x3e80000003030820 */ /* 0x000fe20000400000 */
[----:B------:R-:W-:Y:S01]  /*1ab30*/  FSETP.GT.AND P0, PT, |R16|, 8.50705917302346158658e+37, PT ;  /* 0x7e8000001000780b */ /* 0x000fe20003f04200 */
[----:B------:R-:W-:-:S02]  /*1ab40*/  @!P1 FMUL R37, R37, 16777216 ;  /* 0x4b80000025259820 */ /* 0x000fc40000400000 */
[----:B------:R-:W-:-:S03]  /*1ab50*/  @!P1 FMUL R3, R3, 16777216 ;  /* 0x4b80000003039820 */ /* 0x000fc60000400000 */
[----:B------:R-:W-:Y:S04]  /*1ab60*/  STL [R1+0x4cc], R37 ;  /* 0x0004cc2501007387 */ /* 0x000fe80000100800 */
[----:B------:R-:W4:Y:S03]  /*1ab70*/  LDL.LU R11, [R1+0xe0] ;  /* 0x0000e000010b7983 */ /* 0x000f260000300800 */
[----:B------:R-:W-:Y:S01]  /*1ab80*/  @P0 FMUL R34, R34, 0.25 ;  /* 0x3e80000022220820 */ /* 0x000fe20000400000 */
[----:B------:R-:W4:Y:S01]  /*1ab90*/  LDL.LU R15, [R1+0xe4] ;  /* 0x0000e400010f7983 */ /* 0x000f220000300800 */
[----:B------:R-:W-:Y:S02]  /*1aba0*/  @P0 FMUL R33, R33, 0.25 ;  /* 0x3e80000021210820 */ /* 0x000fe40000400000 */
[----:B------:R-:W-:-:S02]  /*1abb0*/  @P0 FMUL R31, R31, 0.25 ;  /* 0x3e8000001f1f0820 */ /* 0x000fc40000400000 */
[----:B------:R-:W-:Y:S02]  /*1abc0*/  @P0 FMUL R29, R29, 0.25 ;  /* 0x3e8000001d1d0820 */ /* 0x000fe40000400000 */
[----:B------:R-:W-:Y:S02]  /*1abd0*/  @P0 FMUL R26, R26, 0.25 ;  /* 0x3e8000001a1a0820 */ /* 0x000fe40000400000 */
[----:B------:R-:W-:Y:S02]  /*1abe0*/  @P0 FMUL R28, R28, 0.25 ;  /* 0x3e8000001c1c0820 */ /* 0x000fe40000400000 */
[----:B------:R-:W-:Y:S02]  /*1abf0*/  @P0 FMUL R27, R27, 0.25 ;  /* 0x3e8000001b1b0820 */ /* 0x000fe40000400000 */
[----:B--2---:R-:W-:Y:S02]  /*1ac00*/  @P0 FMUL R36, R36, 0.25 ;  /* 0x3e80000024240820 */ /* 0x004fe40000400000 */
[----:B---3--:R-:W-:-:S02]  /*1ac10*/  @P0 FMUL R38, R38, 0.25 ;  /* 0x3e80000026260820 */ /* 0x008fc40000400000 */
[----:B----4-:R-:W-:Y:S02]  /*1ac20*/  @P0 FMUL R0, R0, 0.25 ;  /* 0x3e80000000000820 */ /* 0x010fe40000400000 */
[----:B------:R-:W-:Y:S02]  /*1ac30*/  @P0 FMUL R41, R41, 0.25 ;  /* 0x3e80000029290820 */ /* 0x000fe40000400000 */
[----:B------:R-:W-:Y:S02]  /*1ac40*/  @P0 FMUL R39, R39, 0.25 ;  /* 0x3e80000027270820 */ /* 0x000fe40000400000 */
[----:B------:R-:W-:Y:S01]  /*1ac50*/  @P0 FMUL R30, R30, 0.25 ;  /* 0x3e8000001e1e0820 */ /* 0x000fe20000400000 */
[----:B------:R-:W-:-:S13]  /*1ac60*/  FSETP.GEU.AND P1, PT, |R2|, 1.175494350822287508e-38, PT ;  /* 0x008000000200780b */ /* 0x000fda0003f2e200 */
[----:B------:R-:W-:Y:S02]  /*1ac70*/  @!P1 FMUL R34, R34, 16777216 ;  /* 0x4b80000022229820 */ /* 0x000fe40000400000 */
[----:B------:R-:W-:-:S03]  /*1ac80*/  @!P1 FMUL R33, R33, 16777216 ;  /* 0x4b80000021219820 */ /* 0x000fc60000400000 */
[----:B------:R-:W-:Y:S01]  /*1ac90*/  STL [R1+0x68], R34 ;  /* 0x0000682201007387 */ /* 0x000fe20000100800 */
[----:B------:R-:W-:-:S03]  /*1aca0*/  @!P1 FMUL R26, R26, 16777216 ;  /* 0x4b8000001a1a9820 */ /* 0x000fc60000400000 */
[----:B------:R-:W2:Y:S01]  /*1acb0*/  LDL.LU R16, [R1+0xf0] ;  /* 0x0000f00001107983 */ /* 0x000ea20000300800 */
[----:B------:R-:W-:-:S03]  /*1acc0*/  @!P1 FMUL R31, R31, 16777216 ;  /* 0x4b8000001f1f9820 */ /* 0x000fc60000400000 */
[----:B------:R-:W-:Y:S01]  /*1acd0*/  STL [R1+0x6c], R33 ;  /* 0x00006c2101007387 */ /* 0x000fe20000100800 */
[----:B------:R-:W-:-:S03]  /*1ace0*/  @!P1 FMUL R29, R29, 16777216 ;  /* 0x4b8000001d1d9820 */ /* 0x000fc60000400000 */
[----:B------:R-:W3:Y:S01]  /*1acf0*/  LDL.LU R19, [R1+0xf4] ;  /* 0x0000f40001137983 */ /* 0x000ee20000300800 */
[----:B------:R-:W-:-:S03]  /*1ad00*/  @!P1 FMUL R36, R36, 16777216 ;  /* 0x4b80000024249820 */ /* 0x000fc60000400000 */
[----:B------:R-:W4:Y:S01]  /*1ad10*/  LDL.LU R35, [R1+0x100] ;  /* 0x0001000001237983 */ /* 0x000f220000300800 */
[----:B------:R-:W-:-:S03]  /*1ad20*/  @!P1 FMUL R28, R28, 16777216 ;  /* 0x4b8000001c1c9820 */ /* 0x000fc60000400000 */
[----:B------:R-:W4:Y:S04]  /*1ad30*/  LDL.LU R20, [R1+0x104] ;  /* 0x0001040001147983 */ /* 0x000f280000300800 */
[----:B------:R-:W4:Y:S04]  /*1ad40*/  LDL.LU R23, [R1+0x110] ;  /* 0x0001100001177983 */ /* 0x000f280000300800 */
[----:B------:R0:W-:Y:S04]  /*1ad50*/  STL [R1+0x88], R26 ;  /* 0x0000881a01007387 */ /* 0x0001e80000100800 */
[----:B------:R-:W-:Y:S04]  /*1ad60*/  STL [R1+0x78], R31 ;  /* 0x0000781f01007387 */ /* 0x000fe80000100800 */
[----:B0-----:R-:W4:Y:S04]  /*1ad70*/  LDL.LU R26, [R1+0x4d8] ;  /* 0x0004d800011a7983 */ /* 0x001f280000300800 */
[----:B------:R-:W-:Y:S04]  /*1ad80*/  STL [R1+0x7c], R29 ;  /* 0x00007c1d01007387 */ /* 0x000fe80000100800 */
[----:B------:R0:W-:Y:S04]  /*1ad90*/  STL [R1+0x9c], R36 ;  /* 0x00009c2401007387 */ /* 0x0001e80000100800 */
[----:B------:R-:W-:Y:S04]  /*1ada0*/  STL [R1+0x8c], R28 ;  /* 0x00008c1c01007387 */ /* 0x000fe80000100800 */
[----:B0-----:R-:W4:Y:S01]  /*1adb0*/  LDL.LU R36, [R1+0xb68] ;  /* 0x000b680001247983 */ /* 0x001f220000300800 */
[----:B------:R-:W-:-:S02]  /*1adc0*/  @!P1 FMUL R27, R27, 16777216 ;  /* 0x4b8000001b1b9820 */ /* 0x000fc40000400000 */
[----:B------:R-:W-:Y:S02]  /*1add0*/  @!P1 FMUL R38, R38, 16777216 ;  /* 0x4b80000026269820 */ /* 0x000fe40000400000 */
[----:B------:R-:W-:Y:S01]  /*1ade0*/  @!P1 FMUL R0, R0, 16777216 ;  /* 0x4b80000000009820 */ /* 0x000fe20000400000 */
[----:B------:R-:W-:Y:S01]  /*1adf0*/  STL [R1+0x98], R27 ;  /* 0x0000981b01007387 */ /* 0x000fe20000100800 */
[----:B------:R-:W-:-:S03]  /*1ae00*/  @!P1 FMUL R41, R41, 16777216 ;  /* 0x4b80000029299820 */ /* 0x000fc60000400000 */
[----:B------:R0:W-:Y:S01]  /*1ae10*/  STL [R1+0xa8], R38 ;  /* 0x0000a82601007387 */ /* 0x0001e20000100800 */
[----:B------:R-:W-:Y:S02]  /*1ae20*/  @!P1 FMUL R39, R39, 16777216 ;  /* 0x4b80000027279820 */ /* 0x000fe40000400000 */
[----:B------:R-:W-:Y:S01]  /*1ae30*/  @!P1 FMUL R30, R30, 16777216 ;  /* 0x4b8000001e1e9820 */ /* 0x000fe20000400000 */
[----:B0-----:R-:W4:Y:S04]  /*1ae40*/  LDL.LU R38, [R1+0xb64] ;  /* 0x000b640001267983 */ /* 0x001f280000300800 */
[----:B------:R0:W-:Y:S01]  /*1ae50*/  STL [R1+0xac], R0 ;  /* 0x0000ac0001007387 */ /* 0x0001e20000100800 */
[----:B------:R-:W-:-:S03]  /*1ae60*/  @P0 FMUL R60, R60, 0.25 ;  /* 0x3e8000003c3c0820 */ /* 0x000fc60000400000 */
        /* <DEDUP_REMOVED lines=12> */
[----:B------:R-:W-:Y:S02]  /*1af30*/  @!P1 FMUL R40, R40, 16777216 ;  /* 0x4b80000028289820 */ /* 0x000fe40000400000 */
[----:B------:R-:W-:Y:S02]  /*1af40*/  @!P1 FMUL R32, R32, 16777216 ;  /* 0x4b80000020209820 */ /* 0x000fe40000400000 */
[----:B------:R-:W-:Y:S01]  /*1af50*/  @P0 FMUL R2, R2, 0.25 ;  /* 0x3e80000002020820 */ /* 0x000fe20000400000 */
[C---:B------:R-:W-:Y:S01]  /*1af60*/  FSETP.GT.AND P0, PT, |R25|.reuse, 8.50705917302346158658e+37, PT ;  /* 0x7e8000001900780b */ /* 0x040fe20003f04200 */
[----:B------:R0:W-:Y:S02]  /*1af70*/  STL [R1+0xd8], R40 ;  /* 0x0000d82801007387 */ /* 0x0001e40000100800 */
[----:B------:R-:W-:Y:S01]  /*1af80*/  @!P1 FMUL R2, R2, 16777216 ;  /* 0x4b80000002029820 */ /* 0x000fe20000400000 */
[----:B------:R-:W-:Y:S01]  /*1af90*/  FSETP.GEU.AND P1, PT, |R25|, 1.175494350822287508e-38, PT ;  /* 0x008000001900780b */ /* 0x000fe20003f2e200 */
[----:B0-----:R-:W4:Y:S04]  /*1afa0*/  LDL.LU R40, [R1+0xb4c] ;  /* 0x000b4c0001287983 */ /* 0x001f280000300800 */
[----:B------:R0:W-:Y:S04]  /*1afb0*/  STL [R1+0xdc], R32 ;  /* 0x0000dc2001007387 */ /* 0x0001e80000100800 */
[----:B------:R-:W-:Y:S01]  /*1afc0*/  @P0 FMUL R11, R11, 0.25 ;  /* 0x3e8000000b0b0820 */ /* 0x000fe20000400000 */
[----:B0-----:R-:W4:Y:S01]  /*1afd0*/  LDL.LU R32, [R1+0xb48] ;  /* 0x000b480001207983 */ /* 0x001f220000300800 */
[----:B------:R-:W-:-:S03]  /*1afe0*/  @P0 FMUL R15, R15, 0.25 ;  /* 0x3e8000000f0f0820 */ /* 0x000fc60000400000 */
[----:B------:R-:W4:Y:S01]  /*1aff0*/  LDL.LU R37, [R1+0xe8] ;  /* 0x0000e80001257983 */ /* 0x000f220000300800 */
[----:B------:R-:W-:-:S03]  /*1b000*/  @!P1 FMUL R11, R11, 16777216 ;  /* 0x4b8000000b0b9820 */ /* 0x000fc60000400000 */
[----:B------:R-:W4:Y:S01]  /*1b010*/  LDL.LU R34, [R1+0xec] ;  /* 0x0000ec0001227983 */ /* 0x000f220000300800 */
[----:B------:R-:W-:-:S03]  /*1b020*/  @!P1 FMUL R15, R15, 16777216 ;  /* 0x4b8000000f0f9820 */ /* 0x000fc60000400000 */
[----:B------:R-:W4:Y:S04]  /*1b030*/  LDL.LU R33, [R1+0xf8] ;  /* 0x0000f80001217983 */ /* 0x000f280000300800 */
[----:B------:R-:W4:Y:S04]  /*1b040*/  LDL.LU R31, [R1+0xfc] ;  /* 0x0000fc00011f7983 */ /* 0x000f280000300800 */
[----:B------:R-:W4:Y:S04]  /*1b050*/  LDL.LU R27, [R1+0x108] ;  /* 0x00010800011b7983 */ /* 0x000f280000300800 */
[----:B------:R-:W4:Y:S04]  /*1b060*/  LDL.LU R29, [R1+0x10c] ;  /* 0x00010c00011d7983 */ /* 0x000f280000300800 */
[----:B------:R-:W4:Y:S04]  /*1b070*/  LDL.LU R28, [R1+0x118] ;  /* 0x00011800011c7983 */ /* 0x000f280000300800 */
[----:B------:R-:W-:Y:S04]  /*1b080*/  STL [R1+0xe0], R11 ;  /* 0x0000e00b01007387 */ /* 0x000fe80000100800 */
[----:B------:R-:W-:Y:S01]  /*1b090*/  STL [R1+0xe4], R15 ;  /* 0x0000e40f01007387 */ /* 0x000fe20000100800 */
[----:B--2---:R-:W-:-:S04]  /*1b0a0*/  @P0 FMUL R16, R16, 0.25 ;  /* 0x3e80000010100820 */ /* 0x004fc80000400000 */
[----:B------:R-:W-:Y:S02]  /*1b0b0*/  @!P1 FMUL R16, R16, 16777216 ;  /* 0x4b80000010109820 */ /* 0x000fe40000400000 */
[----:B---3--:R-:W-:Y:S02]  /*1b0c0*/  @P0 FMUL R19, R19, 0.25 ;  /* 0x3e80000013130820 */ /* 0x008fe40000400000 */
[----:B----4-:R-:W-:-:S04]  /*1b0d0*/  @P0 FMUL R35, R35, 0.25 ;  /* 0x3e80000023230820 */ /* 0x010fc80000400000 */
[----:B------:R-:W-:Y:S02]  /*1b0e0*/  @!P1 FMUL R35, R35, 16777216 ;  /* 0x4b80000023239820 */ /* 0x000fe40000400000 */
[----:B------:R-:W-:Y:S02]  /*1b0f0*/  @P0 FMUL R20, R20, 0.25 ;  /* 0x3e80000014140820 */ /* 0x000fe40000400000 */
[----:B------:R-:W-:Y:S01]  /*1b100*/  @!P1 FMUL R19, R19, 16777216 ;  /* 0x4b80000013139820 */ /* 0x000fe20000400000 */
[----:B------:R0:W-:Y:S01]  /*1b110*/  STL [R1+0x100], R35 ;  /* 0x0001002301007387 */ /* 0x0001e20000100800 */
[----:B------:R-:W-:-:S03]  /*1b120*/  @!P1 FMUL R20, R20, 16777216 ;  /* 0x4b80000014149820 */ /* 0x000fc60000400000 */
[----:B------:R-:W-:Y:S04]  /*1b130*/  STL [R1+0xf0], R16 ;  /* 0x0000f01001007387 */ /* 0x000fe80000100800 */
[----:B0-----:R-:W2:Y:S04]  /*1b140*/  LDL.LU R35, [R1+0x4dc] ;  /* 0x0004dc0001237983 */ /* 0x001ea80000300800 */
[----:B------:R-:W-:Y:S01]  /*1b150*/  STL [R1+0xf4], R19 ;  /* 0x0000f41301007387 */ /* 0x000fe20000100800 */
[----:B------:R-:W-:Y:S02]  /*1b160*/  @P0 FMUL R23, R23, 0.25 ;  /* 0x3e80000017170820 */ /* 0x000fe40000400000 */
[----:B------:R-:W-:-:S04]  /*1b170*/  @P0 FMUL R36, R36, 0.25 ;  /* 0x3e80000024240820 */ /* 0x000fc80000400000 */
[----:B------:R-:W-:-:S05]  /*1b180*/  @!P1 FMUL R36, R36, 16777216 ;  /* 0x4b80000024249820 */ /* 0x000fca0000400000 */
[----:B------:R0:W-:Y:S04]  /*1b190*/  STL [R1+0x114], R36 ;  /* 0x0001142401007387 */ /* 0x0001e80000100800 */
[----:B------:R-:W-:Y:S04]  /*1b1a0*/  STL [R1+0x104], R20 ;  /* 0x0001041401007387 */ /* 0x000fe80000100800 */
[----:B0-----:R-:W3:Y:S01]  /*1b1b0*/  LDL.LU R36, [R1+0xb44] ;  /* 0x000b440001247983 */ /* 0x001ee20000300800 */
[----:B------:R-:W-:Y:S02]  /*1b1c0*/  @P0 FMUL R38, R38, 0.25 ;  /* 0x3e80000026260820 */ /* 0x000fe40000400000 */
[----:B------:R-:W-:-:S02]  /*1b1d0*/  @!P1 FMUL R23, R23, 16777216 ;  /* 0x4b80000017179820 */ /* 0x000fc40000400000 */
[----:B------:R-:W-:-:S03]  /*1b1e0*/  @!P1 FMUL R38, R38, 16777216 ;  /* 0x4b80000026269820 */ /* 0x000fc60000400000 */
[----:B------:R-:W-:Y:S01]  /*1b1f0*/  STL [R1+0x110], R23 ;  /* 0x0001101701007387 */ /* 0x000fe20000100800 */
[----:B------:R-:W-:-:S03]  /*1b200*/  @P0 FMUL R0, R0, 0.25 ;  /* 0x3e80000000000820 */ /* 0x000fc60000400000 */
[----:B------:R0:W-:Y:S01]  /*1b210*/  STL [R1+0x120], R38 ;  /* 0x0001202601007387 */ /* 0x0001e20000100800 */
[----:B------:R-:W-:-:S03]  /*1b220*/  @!P1 FMUL R0, R0, 16777216 ;  /* 0x4b80000000009820 */ /* 0x000fc60000400000 */
[----:B0-----:R-:W4:Y:S01]  /*1b230*/  LDL.LU R38, [R1+0xb40] ;  /* 0x000b400001267983 */ /* 0x001f220000300800 */
[----:B------:R-:W-:-:S03]  /*1b240*/  @P0 FMUL R41, R41, 0.25 ;  /* 0x3e80000029290820 */ /* 0x000fc60000400000 */
[----:B------:R0:W-:Y:S01]  /*1b250*/  STL [R1+0x124], R0 ;  /* 0x0001240001007387 */ /* 0x0001e20000100800 */
[----:B------:R-:W-:-:S03]  /*1b260*/  @!P1 FMUL R41, R41, 16777216 ;  /* 0x4b80000029299820 */ /* 0x000fc60000400000 */
[----:B0-----:R-:W2:Y:S01]  /*1b270*/  LDL.LU R0, [R1+0xb3c] ;  /* 0x000b3c0001007983 */ /* 0x001ea20000300800 */
        /* <DEDUP_REMOVED lines=11> */
[----:B0-----:R-:W2:Y:S04]  /*1b330*/  LDL.LU R30, [R1+0xb30] ;  /* 0x000b3000011e7983 */ /* 0x001ea80000300800 */
[----:B------:R0:W-:Y:S04]  /*1b340*/  STL [R1+0x1a0], R60 ;  /* 0x0001a03c01007387 */ /* 0x0001e80000100800 */
[----:B0-----:R-:W2:Y:S01]  /*1b350*/  LDL.LU R60, [R1+0xb2c] ;  /* 0x000b2c00013c7983 */ /* 0x001ea20000300800 */
[----:B------:R-:W-:Y:S02]  /*1b360*/  @P0 FMUL R40, R40, 0.25 ;  /* 0x3e80000028280820 */ /* 0x000fe40000400000 */
[----:B------:R-:W-:-:S02]  /*1b370*/  @P0 FMUL R25, R25, 0.25 ;  /* 0x3e80000019190820 */ /* 0x000fc40000400000 */
[----:B------:R-:W-:Y:S02]  /*1b380*/  @!P1 FMUL R40, R40, 16777216 ;  /* 0x4b80000028289820 */ /* 0x000fe40000400000 */
[----:B------:R-:W-:Y:S01]  /*1b390*/  @P0 FMUL R32, R32, 0.25 ;  /* 0x3e80000020200820 */ /* 0x000fe20000400000 */
[----:B------:R-:W-:Y:S01]  /*1b3a0*/  FSETP.GT.AND P0, PT, |R26|, 8.50705917302346158658e+37, PT ;  /* 0x7e8000001a00780b */ /* 0x000fe20003f04200 */
[----:B------:R-:W-:Y:S02]  /*1b3b0*/  @!P1 FMUL R25, R25, 16777216 ;  /* 0x4b80000019199820 */ /* 0x000fe40000400000 */
[----:B------:R-:W-:Y:S01]  /*1b3c0*/  @!P1 FMUL R32, R32, 16777216 ;  /* 0x4b80000020209820 */ /* 0x000fe20000400000 */
[----:B------:R-:W-:Y:S01]  /*1b3d0*/  FSETP.GEU.AND P1, PT, |R26|, 1.175494350822287508e-38, PT ;  /* 0x008000001a00780b */ /* 0x000fe20003f2e200 */
[----:B------:R0:W-:Y:S04]  /*1b3e0*/  STL [R1+0x1ac], R40 ;  /* 0x0001ac2801007387 */ /* 0x0001e80000100800 */
[----:B0-----:R-:W2:Y:S04]  /*1b3f0*/  LDL.LU R40, [R1+0xb28] ;  /* 0x000b280001287983 */ /* 0x001ea80000300800 */
[----:B------:R0:W-:Y:S01]  /*1b400*/  STL [R1+0x1b0], R32 ;  /* 0x0001b02001007387 */ /* 0x0001e20000100800 */
[----:B------:R-:W-:-:S02]  /*1b410*/  @P0 FMUL R37, R37, 0.25 ;  /* 0x3e80000025250820 */ /* 0x000fc40000400000 */
[----:B------:R-:W-:Y:S01]  /*1b420*/  @P0 FMUL R34, R34, 0.25 ;  /* 0x3e80000022220820 */ /* 0x000fe20000400000 */
[----:B0-----:R-:W2:Y:S01]  /*1b430*/  LDL.LU R32, [R1+0xb24] ;  /* 0x000b240001207983 */ /* 0x001ea20000300800 */
[----:B------:R-:W-:Y:S02]  /*1b440*/  @!P1 FMUL R37, R37, 16777216 ;  /* 0x4b80000025259820 */ /* 0x000fe40000400000 */
[----:B------:R-:W-:Y:S01]  /*1b450*/  @!P1 FMUL R34, R34, 16777216 ;  /* 0x4b80000022229820 */ /* 0x000fe20000400000 */
[----:B------:R0:W-:Y:S01]  /*1b460*/  STL [R1+0x4d4], R25 ;  /* 0x0004d41901007387 */ /* 0x0001e20000100800 */
[----:B------:R-:W-:Y:S02]  /*1b470*/  @P0 FMUL R27, R27, 0.25 ;  /* 0x3e8000001b1b0820 */ /* 0x000fe40000400000 */
[----:B------:R-:W-:Y:S01]  /*1b480*/  @P0 FMUL R33, R33, 0.25 ;  /* 0x3e80000021210820 */ /* 0x000fe20000400000 */
[----:B------:R-:W2:Y:S01]  /*1b490*/  LDL.LU R11, [R1+0x1bc] ;  /* 0x0001bc00010b7983 */ /* 0x000ea20000300800 */
[----:B------:R-:W-:-:S03]  /*1b4a0*/  @P0 FMUL R31, R31, 0.25 ;  /* 0x3e8000001f1f0820 */ /* 0x000fc60000400000 */
[----:B------:R-:W2:Y:S01]  /*1b4b0*/  LDL.LU R15, [R1+0x1c0] ;  /* 0x0001c000010f7983 */ /* 0x000ea20000300800 */
[----:B------:R-:W-:-:S03]  /*1b4c0*/  @!P1 FMUL R27, R27, 16777216 ;  /* 0x4b8000001b1b9820 */ /* 0x000fc60000400000 */
[----:B------:R-:W-:Y:S01]  /*1b4d0*/  STL [R1+0xe8], R37 ;  /* 0x0000e82501007387 */ /* 0x000fe20000100800 */
[----:B------:R-:W-:-:S03]  /*1b4e0*/  @P0 FMUL R29, R29, 0.25 ;  /* 0x3e8000001d1d0820 */ /* 0x000fc60000400000 */
[----:B------:R-:W2:Y:S01]  /*1b4f0*/  LDL.LU R16, [R1+0x1cc] ;  /* 0x0001cc0001107983 */ /* 0x000ea20000300800 */
[----:B------:R-:W-:-:S03]  /*1b500*/  @!P1 FMUL R33, R33, 16777216 ;  /* 0x4b80000021219820 */ /* 0x000fc60000400000 */
[----:B------:R-:W-:Y:S01]  /*1b510*/  STL [R1+0xec], R34 ;  /* 0x0000ec2201007387 */ /* 0x000fe20000100800 */
[----:B------:R-:W-:-:S03]  /*1b520*/  @!P1 FMUL R31, R31, 16777216 ;  /* 0x4b8000001f1f9820 */ /* 0x000fc60000400000 */
[----:B------:R-:W2:Y:S01]  /*1b530*/  LDL.LU R19, [R1+0x1d0] ;  /* 0x0001d00001137983 */ /* 0x000ea20000300800 */
[----:B------:R-:W-:-:S03]  /*1b540*/  @!P1 FMUL R29, R29, 16777216 ;  /* 0x4b8000001d1d9820 */ /* 0x000fc60000400000 */
[----:B0-----:R-:W2:Y:S04]  /*1b550*/  LDL.LU R25, [R1+0x1dc] ;  /* 0x0001dc0001197983 */ /* 0x001ea80000300800 */
[----:B------:R-:W2:Y:S04]  /*1b560*/  LDL.LU R20, [R1+0x1e0] ;  /* 0x0001e00001147983 */ /* 0x000ea80000300800 */
[----:B------:R-:W2:Y:S04]  /*1b570*/  LDL.LU R23, [R1+0x1ec] ;  /* 0x0001ec0001177983 */ /* 0x000ea80000300800 */
[----:B------:R0:W-:Y:S04]  /*1b580*/  STL [R1+0x108], R27 ;  /* 0x0001081b01007387 */ /* 0x0001e80000100800 */
[----:B------:R-:W-:Y:S01]  /*1b590*/  STL [R1+0xf8], R33 ;  /* 0x0000f82101007387 */ /* 0x000fe20000100800 */
[----:B------:R-:W-:-:S03]  /*1b5a0*/  @P0 FMUL R28, R28, 0.25 ;  /* 0x3e8000001c1c0820 */ /* 0x000fc60000400000 */
[----:B0-----:R-:W2:Y:S04]  /*1b5b0*/  LDL.LU R27, [R1+0x4e4] ;  /* 0x0004e400011b7983 */ /* 0x001ea80000300800 */
[----:B------:R-:W-:Y:S01]  /*1b5c0*/  STL [R1+0xfc], R31 ;  /* 0x0000fc1f01007387 */ /* 0x000fe20000100800 */
[----:B------:R-:W-:Y:S02]  /*1b5d0*/  @!P1 FMUL R28, R28, 16777216 ;  /* 0x4b8000001c1c9820 */ /* 0x000fe40000400000 */
[----:B---3--:R-:W-:-:S04]  /*1b5e0*/  @P0 FMUL R36, R36, 0.25 ;  /* 0x3e80000024240820 */ /* 0x008fc80000400000 */
[----:B------:R-:W-:-:S05]  /*1b5f0*/  @!P1 FMUL R36, R36, 16777216 ;  /* 0x4b80000024249820 */ /* 0x000fca0000400000 */
[----:B------:R0:W-:Y:S04]  /*1b600*/  STL [R1+0x11c], R36 ;  /* 0x00011c2401007387 */ /* 0x0001e80000100800 */
[----:B------:R-:W-:Y:S04]  /*1b610*/  STL [R1+0x10c], R29 ;  /* 0x00010c1d01007387 */ /* 0x000fe80000100800 */
[----:B0-----:R-:W3:Y:S01]  /*1b620*/  LDL.LU R36, [R1+0xb20] ;  /* 0x000b200001247983 */ /* 0x001ee20000300800 */
[----:B----4-:R-:W-:-:S04]  /*1b630*/  @P0 FMUL R38, R38, 0.25 ;  /* 0x3e80000026260820 */ /* 0x010fc80000400000 */
[----:B------:R-:W-:Y:S01]  /*1b640*/  @!P1 FMUL R38, R38, 16777216 ;  /* 0x4b80000026269820 */ /* 0x000fe20000400000 */
[----:B------:R-:W-:Y:S01]  /*1b650*/  STL [R1+0x118], R28 ;  /* 0x0001181c01007387 */ /* 0x000fe20000100800 */
[----:B--2---:R-:W-:-:S03]  /*1b660*/  @P0 FMUL R0, R0, 0.25 ;  /* 0x3e80000000000820 */ /* 0x004fc60000400000 */
[----:B------:R0:W-:Y:S01]  /*1b670*/  STL [R1+0x128], R38 ;  /* 0x0001282601007387 */ /* 0x0001e20000100800 */
[----:B------:R-:W-:-:S03]  /*1b680*/  @!P1 FMUL R0, R0, 16777216 ;  /* 0x4b80000000009820 */ /* 0x000fc60000400000 */
[----:B0-----:R-:W2:Y:S01]  /*1b690*/  LDL.LU R38, [R1+0xb1c] ;  /* 0x000b1c0001267983 */ /* 0x001ea20000300800 */
        /* <DEDUP_REMOVED lines=18> */
[----:B------:R-:W-:-:S04]  /*1b7c0*/  @P0 FMUL R40, R40, 0.25 ;  /* 0x3e80000028280820 */ /* 0x000fc80000400000 */
[----:B------:R-:W-:Y:S02]  /*1b7d0*/  @!P1 FMUL R40, R40, 16777216 ;  /* 0x4b80000028289820 */ /* 0x000fe40000400000 */
[----:B------:R-:W-:Y:S02]  /*1b7e0*/  @P0 FMUL R26, R26, 0.25 ;  /* 0x3e8000001a1a0820 */ /* 0x000fe40000400000 */
[----:B------:R-:W-:Y:S01]  /*1b7f0*/  @P0 FMUL R32, R32, 0.25 ;  /* 0x3e80000020200820 */ /* 0x000fe20000400000 */
[----:B------:R0:W-:Y:S03]  /*1b800*/  STL [R1+0x1b4], R40 ;  /* 0x0001b42801007387 */ /* 0x0001e60000100800 */
[----:B------:R-:W-:Y:S01]  /*1b810*/  @!P1 FMUL R32, R32, 16777216 ;  /* 0x4b80000020209820 */ /* 0x000fe20000400000 */
[C---:B------:R-:W-:Y:S01]  /*1b820*/  FSETP.GT.AND P0, PT, |R35|.reuse, 8.50705917302346158658e+37, PT ;  /* 0x7e8000002300780b */ /* 0x040fe20003f04200 */
[----:B------:R-:W-:Y:S01]  /*1b830*/  @!P1 FMUL R26, R26, 16777216 ;  /* 0x4b8000001a1a9820 */ /* 0x000fe20000400000 */
[----:B------:R-:W-:Y:S01]  /*1b840*/  FSETP.GEU.AND P1, PT, |R35|, 1.175494350822287508e-38, PT ;  /* 0x008000002300780b */ /* 0x000fe20003f2e200 */
[----:B0-----:R-:W4:Y:S04]  /*1b850*/  LDL.LU R40, [R1+0xb04] ;  /* 0x000b040001287983 */ /* 0x001f280000300800 */
[----:B------:R0:W-:Y:S04]  /*1b860*/  STL [R1+0x1b8], R32 ;  /* 0x0001b82001007387 */ /* 0x0001e80000100800 */
[----:B0-----:R-:W4:Y:S02]  /*1b870*/  LDL.LU R32, [R1+0xb00] ;  /* 0x000b000001207983 */ /* 0x001f240000300800 */
[----:B------:R-:W-:-:S02]  /*1b880*/  @P0 FMUL R11, R11, 0.25 ;  /* 0x3e8000000b0b0820 */ /* 0x000fc40000400000 */
[----:B------:R-:W-:Y:S01]  /*1b890*/  @P0 FMUL R15, R15, 0.25 ;  /* 0x3e8000000f0f0820 */ /* 0x000fe20000400000 */
[----:B------:R0:W-:Y:S01]  /*1b8a0*/  STL [R1+0x4d8], R26 ;  /* 0x0004d81a01007387 */ /* 0x0001e20000100800 */
[----:B------:R-:W-:Y:S02]  /*1b8b0*/  @P0 FMUL R16, R16, 0.25 ;  /* 0x3e80000010100820 */ /* 0x000fe40000400000 */
[----:B------:R-:W-:Y:S01]  /*1b8c0*/  @P0 FMUL R25, R25, 0.25 ;  /* 0x3e80000019190820 */ /* 0x000fe20000400000 */
[----:B------:R-:W4:Y:S01]  /*1b8d0*/  LDL.LU R37, [R1+0x1c4] ;  /* 0x0001c40001257983 */ /* 0x000f220000300800 */
[----:B------:R-:W-:-:S03]  /*1b8e0*/  @!P1 FMUL R11, R11, 16777216 ;  /* 0x4b8000000b0b9820 */ /* 0x000fc60000400000 */
[----:B------:R-:W4:Y:S01]  /*1b8f0*/  LDL.LU R34, [R1+0x1c8] ;  /* 0x0001c80001227983 */ /* 0x000f220000300800 */
[----:B------:R-:W-:Y:S02]  /*1b900*/  @P0 FMUL R19, R19, 0.25 ;  /* 0x3e80000013130820 */ /* 0x000fe40000400000 */
[----:B------:R-:W-:Y:S01]  /*1b910*/  @!P1 FMUL R15, R15, 16777216 ;  /* 0x4b8000000f0f9820 */ /* 0x000fe20000400000 */
[----:B------:R-:W4:Y:S01]  /*1b920*/  LDL.LU R33, [R1+0x1d4] ;  /* 0x0001d40001217983 */ /* 0x000f220000300800 */
[----:B------:R-:W-:-:S03]  /*1b930*/  @!P1 FMUL R25, R25, 16777216 ;  /* 0x4b80000019199820 */ /* 0x000fc60000400000 */
[----:B------:R-:W4:Y:S01]  /*1b940*/  LDL.LU R31, [R1+0x1d8] ;  /* 0x0001d800011f7983 */ /* 0x000f220000300800 */
[----:B------:R-:W-:Y:S02]  /*1b950*/  @P0 FMUL R20, R20, 0.25 ;  /* 0x3e80000014140820 */ /* 0x000fe40000400000 */
[----:B------:R-:W-:Y:S01]  /*1b960*/  @!P1 FMUL R16, R16, 16777216 ;  /* 0x4b80000010109820 */ /* 0x000fe20000400000 */
[----:B0-----:R-:W4:Y:S01]  /*1b970*/  LDL.LU R26, [R1+0x1e4] ;  /* 0x0001e400011a7983 */ /* 0x001f220000300800 */
[----:B------:R-:W-:-:S03]  /*1b980*/  @!P1 FMUL R19, R19, 16777216 ;  /* 0x4b80000013139820 */ /* 0x000fc60000400000 */
[----:B------:R-:W4:Y:S01]  /*1b990*/  LDL.LU R29, [R1+0x1e8] ;  /* 0x0001e800011d7983 */ /* 0x000f220000300800 */
[----:B------:R-:W-:-:S03]  /*1b9a0*/  @!P1 FMUL R20, R20, 16777216 ;  /* 0x4b80000014149820 */ /* 0x000fc60000400000 */
[----:B------:R-:W4:Y:S04]  /*1b9b0*/  LDL.LU R28, [R1+0x1f4] ;  /* 0x0001f400011c7983 */ /* 0x000f280000300800 */
[----:B------:R-:W-:Y:S04]  /*1b9c0*/  STL [R1+0x1bc], R11 ;  /* 0x0001bc0b01007387 */ /* 0x000fe80000100800 */
[----:B------:R-:W-:Y:S04]  /*1b9d0*/  STL [R1+0x1c0], R15 ;  /* 0x0001c00f01007387 */ /* 0x000fe80000100800 */
[----:B------:R0:W-:Y:S04]  /*1b9e0*/  STL [R1+0x1dc], R25 ;  /* 0x0001dc1901007387 */ /* 0x0001e80000100800 */
[----:B------:R-:W-:Y:S01]  /*1b9f0*/  STL [R1+0x1cc], R16 ;  /* 0x0001cc1001007387 */ /* 0x000fe20000100800 */
[----:B------:R-:W-:-:S03]  /*1ba00*/  @P0 FMUL R23, R23, 0.25 ;  /* 0x3e80000017170820 */ /* 0x000fc60000400000 */
[----:B0-----:R-:W4:Y:S04]  /*1ba10*/  LDL.LU R25, [R1+0x4e0] ;  /* 0x0004e00001197983 */ /* 0x001f280000300800 */
[----:B------:R-:W-:Y:S01]  /*1ba20*/  STL [R1+0x1d0], R19 ;  /* 0x0001d01301007387 */ /* 0x000fe20000100800 */
[----:B------:R-:W-:Y:S02]  /*1ba30*/  @!P1 FMUL R23, R23, 16777216 ;  /* 0x4b80000017179820 */ /* 0x000fe40000400000 */
[----:B---3--:R-:W-:-:S04]  /*1ba40*/  @P0 FMUL R36, R36, 0.25 ;  /* 0x3e80000024240820 */ /* 0x008fc80000400000 */
[----:B------:R-:W-:-:S05]  /*1ba50*/  @!P1 FMUL R36, R36, 16777216 ;  /* 0x4b80000024249820 */ /* 0x000fca0000400000 */
[----:B------:R0:W-:Y:S04]  /*1ba60*/  STL [R1+0x1f0], R36 ;  /* 0x0001f02401007387 */ /* 0x0001e80000100800 */
[----:B------:R-:W-:Y:S04]  /*1ba70*/  STL [R1+0x1e0], R20 ;  /* 0x0001e01401007387 */ /* 0x000fe80000100800 */
[----:B0-----:R-:W3:Y:S04]  /*1ba80*/  LDL.LU R36, [R1+0xafc] ;  /* 0x000afc0001247983 */ /* 0x001ee80000300800 */
[----:B------:R-:W-:Y:S01]  /*1ba90*/  STL [R1+0x1ec], R23 ;  /* 0x0001ec1701007387 */ /* 0x000fe20000100800 */
[----:B--2---:R-:W-:-:S04]  /*1baa0*/  @P0 FMUL R38, R38, 0.25 ;  /* 0x3e80000026260820 */ /* 0x004fc80000400000 */
[----:B------:R-:W-:Y:S02]  /*1bab0*/  @!P1 FMUL R38, R38, 16777216 ;  /* 0x4b80000026269820 */ /* 0x000fe40000400000 */
[----:B----4-:R-:W-:-:S03]  /*1bac0*/  @P0 FMUL R0, R0, 0.25 ;  /* 0x3e80000000000820 */ /* 0x010fc60000400000 */
        /* <DEDUP_REMOVED lines=22> */
[----:B------:R-:W-:-:S02]  /*1bc30*/  @P0 FMUL R35, R35, 0.25 ;  /* 0x3e80000023230820 */ /* 0x000fc40000400000 */
[----:B------:R-:W-:Y:S02]  /*1bc40*/  @!P1 FMUL R40, R40, 16777216 ;  /* 0x4b80000028289820 */ /* 0x000fe40000400000 */
[----:B------:R-:W-:Y:S02]  /*1bc50*/  @!P1 FMUL R35, R35, 16777216 ;  /* 0x4b80000023239820 */ /* 0x000fe40000400000 */
[----:B------:R-:W-:Y:S01]  /*1bc60*/  @P0 FMUL R32, R32, 0.25 ;  /* 0x3e80000020200820 */ /* 0x000fe20000400000 */
[----:B------:R-:W-:-:S03]  /*1bc70*/  FSETP.GT.AND P0, PT, |R27|, 8.50705917302346158658e+37, PT ;  /* 0x7e8000001b00780b */ /* 0x000fc60003f04200 */
[----:B------:R-:W-:Y:S01]  /*1bc80*/  @!P1 FMUL R32, R32, 16777216 ;  /* 0x4b80000020209820 */ /* 0x000fe20000400000 */
[----:B------:R-:W-:Y:S01]  /*1bc90*/  FSETP.GEU.AND P1, PT, |R27|, 1.175494350822287508e-38, PT ;  /* 0x008000001b00780b */ /* 0x000fe20003f2e200 */
[----:B------:R0:W-:Y:S08]  /*1bca0*/  STL [R1+0x228], R40 ;  /* 0x0002282801007387 */ /* 0x0001f00000100800 */
[----:B------:R-:W-:-:S02]  /*1bcb0*/  @P0 FMUL R37, R37, 0.25 ;  /* 0x3e80000025250820 */ /* 0x000fc40000400000 */
[----:B------:R-:W-:Y:S01]  /*1bcc0*/  @P0 FMUL R34, R34, 0.25 ;  /* 0x3e80000022220820 */ /* 0x000fe20000400000 */
[----:B0-----:R-:W4:Y:S01]  /*1bcd0*/  LDL.LU R40, [R1+0xae0] ;  /* 0x000ae00001287983 */ /* 0x001f220000300800 */
[----:B------:R-:W-:Y:S02]  /*1bce0*/  @P0 FMUL R33, R33, 0.25 ;  /* 0x3e80000021210820 */ /* 0x000fe40000400000 */
[----:B------:R-:W-:Y:S01]  /*1bcf0*/  @!P1 FMUL R37, R37, 16777216 ;  /* 0x4b80000025259820 */ /* 0x000fe20000400000 */
[----:B------:R0:W-:Y:S01]  /*1bd00*/  STL [R1+0x230], R32 ;  /* 0x0002302001007387 */ /* 0x0001e20000100800 */
[----:B------:R-:W-:Y:S02]  /*1bd10*/  @!P1 FMUL R34, R34, 16777216 ;  /* 0x4b80000022229820 */ /* 0x000fe40000400000 */
[----:B------:R-:W-:Y:S02]  /*1bd20*/  @P0 FMUL R31, R31, 0.25 ;  /* 0x3e8000001f1f0820 */ /* 0x000fe40000400000 */
[----:B------:R-:W-:-:S02]  /*1bd30*/  @P0 FMUL R26, R26, 0.25 ;  /* 0x3e8000001a1a0820 */ /* 0x000fc40000400000 */
[----:B------:R-:W-:Y:S01]  /*1bd40*/  @!P1 FMUL R33, R33, 16777216 ;  /* 0x4b80000021219820 */ /* 0x000fe20000400000 */
[----:B0-----:R-:W4:Y:S04]  /*1bd50*/  LDL.LU R32, [R1+0xadc] ;  /* 0x000adc0001207983 */ /* 0x001f280000300800 */
[----:B------:R-:W-:Y:S01]  /*1bd60*/  STL [R1+0x4dc], R35 ;  /* 0x0004dc2301007387 */ /* 0x000fe20000100800 */
[----:B------:R-:W-:-:S03]  /*1bd70*/  @!P1 FMUL R31, R31, 16777216 ;  /* 0x4b8000001f1f9820 */ /* 0x000fc60000400000 */
[----:B------:R-:W4:Y:S01]  /*1bd80*/  LDL.LU R8, [R1+0x23c] ;  /* 0x00023c0001087983 */ /* 0x000f220000300800 */
[----:B------:R-:W-:-:S03]  /*1bd90*/  @P0 FMUL R29, R29, 0.25 ;  /* 0x3e8000001d1d0820 */ /* 0x000fc60000400000 */
[----:B------:R-:W-:Y:S01]  /*1bda0*/  STL [R1+0x1c4], R37 ;  /* 0x0001c42501007387 */ /* 0x000fe20000100800 */
[----:B------:R-:W-:-:S03]  /*1bdb0*/  @!P1 FMUL R26, R26, 16777216 ;  /* 0x4b8000001a1a9820 */ /* 0x000fc60000400000 */
[----:B------:R-:W4:Y:S01]  /*1bdc0*/  LDL.LU R11, [R1+0x240] ;  /* 0x00024000010b7983 */ /* 0x000f220000300800 */
[----:B------:R-:W-:-:S03]  /*1bdd0*/  @P0 FMUL R28, R28, 0.25 ;  /* 0x3e8000001c1c0820 */ /* 0x000fc60000400000 */
[----:B------:R-:W-:Y:S04]  /*1bde0*/  STL [R1+0x1c8], R34 ;  /* 0x0001c82201007387 */ /* 0x000fe80000100800 */
[----:B------:R-:W4:Y:S01]  /*1bdf0*/  LDL.LU R15, [R1+0x244] ;  /* 0x00024400010f7983 */ /* 0x000f220000300800 */
[----:B------:R-:W-:-:S03]  /*1be00*/  @!P1 FMUL R29, R29, 16777216 ;  /* 0x4b8000001d1d9820 */ /* 0x000fc60000400000 */
[----:B------:R-:W-:Y:S01]  /*1be10*/  STL [R1+0x1d4], R33 ;  /* 0x0001d42101007387 */ /* 0x000fe20000100800 */
[----:B------:R-:W-:-:S03]  /*1be20*/  @!P1 FMUL R28, R28, 16777216 ;  /* 0x4b8000001c1c9820 */ /* 0x000fc60000400000 */
[----:B------:R-:W4:Y:S04]  /*1be30*/  LDL.LU R16, [R1+0x254] ;  /* 0x0002540001107983 */ /* 0x000f280000300800 */
[----:B------:R-:W4:Y:S04]  /*1be40*/  LDL.LU R19, [R1+0x2c0] ;  /* 0x0002c00001137983 */ /* 0x000f280000300800 */
[----:B------:R-:W-:Y:S04]  /*1be50*/  STL [R1+0x1d8], R31 ;  /* 0x0001d81f01007387 */ /* 0x000fe80000100800 */
[----:B------:R0:W-:Y:S04]  /*1be60*/  STL [R1+0x1e4], R26 ;  /* 0x0001e41a01007387 */ /* 0x0001e80000100800 */
[----:B0-----:R-:W4:Y:S04]  /*1be70*/  LDL.LU R26, [R1+0x4e8] ;  /* 0x0004e800011a7983 */ /* 0x001f280000300800 */
[----:B------:R-:W4:Y:S04]  /*1be80*/  LDL.LU R20, [R1+0x2fc] ;  /* 0x0002fc0001147983 */ /* 0x000f280000300800 */
[----:B------:R-:W4:Y:S04]  /*1be90*/  LDL.LU R23, [R1+0x304] ;  /* 0x0003040001177983 */ /* 0x000f280000300800 */
[----:B------:R-:W-:Y:S04]  /*1bea0*/  STL [R1+0x1e8], R29 ;  /* 0x0001e81d01007387 */ /* 0x000fe80000100800 */
[----:B------:R-:W-:Y:S01]  /*1beb0*/  STL [R1+0x1f4], R28 ;  /* 0x0001f41c01007387 */ /* 0x000fe20000100800 */
[----:B---3--:R-:W-:-:S04]  /*1bec0*/  @P0 FMUL R36, R36, 0.25 ;  /* 0x3e80000024240820 */ /* 0x008fc80000400000 */
[----:B------:R-:W-:-:S05]  /*1bed0*/  @!P1 FMUL R36, R36, 16777216 ;  /* 0x4b80000024249820 */ /* 0x000fca0000400000 */
[----:B------:R0:W-:Y:S04]  /*1bee0*/  STL [R1+0x1f8], R36 ;  /* 0x0001f82401007387 */ /* 0x0001e80000100800 */
[----:B0-----:R-:W3:Y:S01]  /*1bef0*/  LDL.LU R36, [R1+0xad8] ;  /* 0x000ad80001247983 */ /* 0x001ee20000300800 */
        /* <DEDUP_REMOVED lines=32> */
[----:B------:R0:W-:Y:S04]  /*1c100*/  STL [R1+0x234], R40 ;  /* 0x0002342801007387 */ /* 0x0001e80000100800 */
[----:B0-----:R-:W4:Y:S04]  /*1c110*/  LDL.LU R40, [R1+0xabc] ;  /* 0x000abc0001287983 */ /* 0x001f280000300800 */
[----:B------:R0:W-:Y:S01]  /*1c120*/  STL [R1+0x238], R32 ;  /* 0x0002382001007387 */ /* 0x0001e20000100800 */
[----:B------:R-:W-:-:S02]  /*1c130*/  @P0 FMUL R8, R8, 0.25 ;  /* 0x3e80000008080820 */ /* 0x000fc40000400000 */
[----:B------:R-:W-:Y:S01]  /*1c140*/  @P0 FMUL R11, R11, 0.25 ;  /* 0x3e8000000b0b0820 */ /* 0x000fe20000400000 */
[----:B0-----:R-:W4:Y:S04]  /*1c150*/  LDL.LU R32, [R1+0xab8] ;  /* 0x000ab80001207983 */ /* 0x001f280000300800 */
[----:B------:R0:W-:Y:S01]  /*1c160*/  STL [R1+0x4e4], R27 ;  /* 0x0004e41b01007387 */ /* 0x0001e20000100800 */
[----:B------:R-:W-:-:S03]  /*1c170*/  @!P1 FMUL R8, R8, 16777216 ;  /* 0x4b80000008089820 */ /* 0x000fc60000400000 */
[----:B------:R-:W4:Y:S04]  /*1c180*/  LDL.LU R35, [R1+0x24c] ;  /* 0x00024c0001237983 */ /* 0x000f280000300800 */
[----:B------:R-:W4:Y:S01]  /*1c190*/  LDL.LU R37, [R1+0x258] ;  /* 0x0002580001257983 */ /* 0x000f220000300800 */
[----:B------:R-:W-:-:S03]  /*1c1a0*/  @!P1 FMUL R11, R11, 16777216 ;  /* 0x4b8000000b0b9820 */ /* 0x000fc60000400000 */
[----:B------:R-:W4:Y:S04]  /*1c1b0*/  LDL.LU R34, [R1+0x25c] ;  /* 0x00025c0001227983 */ /* 0x000f280000300800 */
[----:B------:R-:W4:Y:S04]  /*1c1c0*/  LDL.LU R33, [R1+0x2cc] ;  /* 0x0002cc0001217983 */ /* 0x000f280000300800 */
[----:B------:R-:W4:Y:S04]  /*1c1d0*/  LDL.LU R31, [R1+0x2f8] ;  /* 0x0002f800011f7983 */ /* 0x000f280000300800 */
[----:B------:R-:W4:Y:S04]  /*1c1e0*/  LDL.LU R29, [R1+0x300] ;  /* 0x00030000011d7983 */ /* 0x000f280000300800 */
[----:B------:R-:W4:Y:S01]  /*1c1f0*/  LDL.LU R28, [R1+0x31c] ;  /* 0x00031c00011c7983 */ /* 0x000f220000300800 */
[----:B------:R-:W-:-:S03]  /*1c200*/  @P0 FMUL R15, R15, 0.25 ;  /* 0x3e8000000f0f0820 */ /* 0x000fc60000400000 */
[----:B0-----:R-:W4:Y:S04]  /*1c210*/  LDL.LU R27, [R1+0x4fc] ;  /* 0x0004fc00011b7983 */ /* 0x001f280000300800 */
[----:B------:R-:W-:Y:S01]  /*1c220*/  STL [R1+0x23c], R8 ;  /* 0x00023c0801007387 */ /* 0x000fe20000100800 */
[----:B------:R-:W-:Y:S02]  /*1c230*/  @P0 FMUL R16, R16, 0.25 ;  /* 0x3e80000010100820 */ /* 0x000fe40000400000 */
[----:B------:R-:W-:Y:S02]  /*1c240*/  @!P1 FMUL R15, R15, 16777216 ;  /* 0x4b8000000f0f9820 */ /* 0x000fe40000400000 */
[----:B------:R-:W-:Y:S02]  /*1c250*/  @P0 FMUL R19, R19, 0.25 ;  /* 0x3e80000013130820 */ /* 0x000fe40000400000 */
[----:B------:R-:W-:-:S02]  /*1c260*/  @!P1 FMUL R16, R16, 16777216 ;  /* 0x4b80000010109820 */ /* 0x000fc40000400000 */
[----:B------:R-:W-:Y:S02]  /*1c270*/  @!P1 FMUL R19, R19, 16777216 ;  /* 0x4b80000013139820 */ /* 0x000fe40000400000 */
[----:B------:R-:W-:Y:S02]  /*1c280*/  @P0 FMUL R20, R20, 0.25 ;  /* 0x3e80000014140820 */ /* 0x000fe40000400000 */
[----:B------:R-:W-:Y:S02]  /*1c290*/  @P0 FMUL R23, R23, 0.25 ;  /* 0x3e80000017170820 */ /* 0x000fe40000400000 */
[----:B------:R-:W-:Y:S02]  /*1c2a0*/  @!P1 FMUL R20, R20, 16777216 ;  /* 0x4b80000014149820 */ /* 0x000fe40000400000 */
        /* <DEDUP_REMOVED lines=16> */
[----:B------:R-:W-:Y:S04]  /*1c3b0*/  STL [R1+0x254], R16 ;  /* 0x0002541001007387 */ /* 0x000fe80000100800 */
[----:B0-----:R-:W4:Y:S01]  /*1c3c0*/  LDL.LU R0, [R1+0xab0] ;  /* 0x000ab00001007983 */ /* 0x001f220000300800 */
[----:B------:R-:W-:-:S03]  /*1c3d0*/  @P0 FMUL R39, R39, 0.25 ;  /* 0x3e80000027270820 */ /* 0x000fc60000400000 */
[----:B------:R-:W-:Y:S01]  /*1c3e0*/  STL [R1+0x2c0], R19 ;  /* 0x0002c01301007387 */ /* 0x000fe20000100800 */
[----:B------:R-:W-:-:S03]  /*1c3f0*/  @!P1 FMUL R39, R39, 16777216 ;  /* 0x4b80000027279820 */ /* 0x000fc60000400000 */
[----:B------:R0:W-:Y:S01]  /*1c400*/  STL [R1+0x2c8], R41 ;  /* 0x0002c82901007387 */ /* 0x0001e20000100800 */
[----:B------:R-:W-:-:S03]  /*1c410*/  @P0 FMUL R30, R30, 0.25 ;  /* 0x3e8000001e1e0820 */ /* 0x000fc60000400000 */
[----:B0-----:R-:W2:Y:S01]  /*1c420*/  LDL.LU R41, [R1+0xaac] ;  /* 0x000aac0001297983 */ /* 0x001ea20000300800 */
[----:B------:R-:W-:-:S03]  /*1c430*/  @!P1 FMUL R30, R30, 16777216 ;  /* 0x4b8000001e1e9820 */ /* 0x000fc60000400000 */
[----:B------:R0:W-:Y:S01]  /*1c440*/  STL [R1+0x2f0], R39 ;  /* 0x0002f02701007387 */ /* 0x0001e20000100800 */
[----:B------:R-:W-:-:S03]  /*1c450*/  @P0 FMUL R60, R60, 0.25 ;  /* 0x3e8000003c3c0820 */ /* 0x000fc60000400000 */
[----:B0-----:R-:W2:Y:S01]  /*1c460*/  LDL.LU R39, [R1+0xaa8] ;  /* 0x000aa80001277983 */ /* 0x001ea20000300800 */
[----:B------:R-:W-:-:S03]  /*1c470*/  @!P1 FMUL R60, R60, 16777216 ;  /* 0x4b8000003c3c9820 */ /* 0x000fc60000400000 */
[----:B------:R0:W-:Y:S04]  /*1c480*/  STL [R1+0x310], R30 ;  /* 0x0003101e01007387 */ /* 0x0001e80000100800 */
[----:B------:R-:W-:Y:S04]  /*1c490*/  STL [R1+0x2fc], R20 ;  /* 0x0002fc1401007387 */ /* 0x000fe80000100800 */
[----:B0-----:R-:W2:Y:S04]  /*1c4a0*/  LDL.LU R30, [R1+0xaa4] ;  /* 0x000aa400011e7983 */ /* 0x001ea80000300800 */
[----:B------:R-:W-:Y:S04]  /*1c4b0*/  STL [R1+0x304], R23 ;  /* 0x0003041701007387 */ /* 0x000fe80000100800 */
[----:B------:R0:W-:Y:S04]  /*1c4c0*/  STL [R1+0x318], R60 ;  /* 0x0003183c01007387 */ /* 0x0001e80000100800 */
[----:B0-----:R-:W2:Y:S01]  /*1c4d0*/  LDL.LU R60, [R1+0xaa0] ;  /* 0x000aa000013c7983 */ /* 0x001ea20000300800 */
[----:B------:R-:W-:-:S02]  /*1c4e0*/  @P0 FMUL R25, R25, 0.25 ;  /* 0x3e80000019190820 */ /* 0x000fc40000400000 */
[----:B------:R-:W-:Y:S02]  /*1c4f0*/  @P0 FMUL R40, R40, 0.25 ;  /* 0x3e80000028280820 */ /* 0x000fe40000400000 */
[----:B------:R-:W-:Y:S02]  /*1c500*/  @!P1 FMUL R25, R25, 16777216 ;  /* 0x4b80000019199820 */ /* 0x000fe40000400000 */
[----:B------:R-:W-:Y:S02]  /*1c510*/  @!P1 FMUL R40, R40, 16777216 ;  /* 0x4b80000028289820 */ /* 0x000fe40000400000 */
[----:B------:R-:W-:Y:S01]  /*1c520*/  @P0 FMUL R32, R32, 0.25 ;  /* 0x3e80000020200820 */ /* 0x000fe20000400000 */
[----:B------:R-:W-:-:S03]  /*1c530*/  FSETP.GT.AND P0, PT, |R26|, 8.50705917302346158658e+37, PT ;  /* 0x7e8000001a00780b */ /* 0x000fc60003f04200 */
[----:B------:R-:W-:Y:S01]  /*1c540*/  @!P1 FMUL R32, R32, 16777216 ;  /* 0x4b80000020209820 */ /* 0x000fe20000400000 */
[----:B------:R-:W-:Y:S01]  /*1c550*/  FSETP.GEU.AND P1, PT, |R26|, 1.175494350822287508e-38, PT ;  /* 0x008000001a00780b */ /* 0x000fe20003f2e200 */
[----:B------:R0:W-:Y:S08]  /*1c560*/  STL [R1+0x4f8], R40 ;  /* 0x0004f82801007387 */ /* 0x0001f00000100800 */
[----:B------:R-:W-:Y:S01]  /*1c570*/  @P0 FMUL R35, R35, 0.25 ;  /* 0x3e80000023230820 */ /* 0x000fe20000400000 */
[----:B0-----:R-:W2:Y:S01]  /*1c580*/  LDL.LU R40, [R1+0xa9c] ;  /* 0x000a9c0001287983 */ /* 0x001ea20000300800 */
[----:B------:R-:W-:-:S03]  /*1c590*/  @P0 FMUL R37, R37, 0.25 ;  /* 0x3e80000025250820 */ /* 0x000fc60000400000 */
[----:B------:R0:W-:Y:S01]  /*1c5a0*/  STL [R1+0x500], R32 ;  /* 0x0005002001007387 */ /* 0x0001e20000100800 */
[----:B------:R-:W-:Y:S02]  /*1c5b0*/  @P0 FMUL R34, R34, 0.25 ;  /* 0x3e80000022220820 */ /* 0x000fe40000400000 */
[----:B------:R-:W-:Y:S02]  /*1c5c0*/  @!P1 FMUL R35, R35, 16777216 ;  /* 0x4b80000023239820 */ /* 0x000fe40000400000 */
[----:B------:R-:W-:Y:S02]  /*1c5d0*/  @P0 FMUL R33, R33, 0.25 ;  /* 0x3e80000021210820 */ /* 0x000fe40000400000 */
[----:B------:R-:W-:Y:S01]  /*1c5e0*/  @!P1 FMUL R37, R37, 16777216 ;  /* 0x4b80000025259820 */ /* 0x000fe20000400000 */
[----:B0-----:R-:W2:Y:S01]  /*1c5f0*/  LDL.LU R32, [R1+0xa98] ;  /* 0x000a980001207983 */ /* 0x001ea20000300800 */
[----:B------:R-:W-:Y:S02]  /*1c600*/  @!P1 FMUL R34, R34, 16777216 ;  /* 0x4b80000022229820 */ /* 0x000fe40000400000 */
[----:B------:R-:W-:Y:S01]  /*1c610*/  @P0 FMUL R31, R31, 0.25 ;  /* 0x3e8000001f1f0820 */ /* 0x000fe20000400000 */
[----:B------:R-:W-:Y:S01]  /*1c620*/  STL [R1+0x4e0], R25 ;  /* 0x0004e01901007387 */ /* 0x000fe20000100800 */
[----:B------:R-:W-:-:S02]  /*1c630*/  @!P1 FMUL R33, R33, 16777216 ;  /* 0x4b80000021219820 */ /* 0x000fc40000400000 */
[----:B------:R-:W-:Y:S01]  /*1c640*/  @P0 FMUL R29, R29, 0.25 ;  /* 0x3e8000001d1d0820 */ /* 0x000fe20000400000 */
[----:B------:R-:W-:Y:S01]  /*1c650*/  STL [R1+0x24c], R35 ;  /* 0x00024c2301007387 */ /* 0x000fe20000100800 */
[----:B------:R-:W-:-:S03]  /*1c660*/  @!P1 FMUL R31, R31, 16777216 ;  /* 0x4b8000001f1f9820 */ /* 0x000fc60000400000 */
[----:B------:R-:W-:Y:S01]  /*1c670*/  STL [R1+0x258], R37 ;  /* 0x0002582501007387 */ /* 0x000fe20000100800 */
        /* <DEDUP_REMOVED lines=10> */
[----:B------:R-:W-:Y:S04]  /*1c720*/  STL [R1+0x2cc], R33 ;  /* 0x0002cc2101007387 */ /* 0x000fe80000100800 */
[----:B------:R-:W3:Y:S04]  /*1c730*/  LDL.LU R8, [R1+0x514] ;  /* 0x0005140001087983 */ /* 0x000ee80000300800 */
[----:B------:R-:W3:Y:S04]  /*1c740*/  LDL.LU R11, [R1+0x518] ;  /* 0x00051800010b7983 */ /* 0x000ee80000300800 */
[----:B------:R-:W-:Y:S04]  /*1c750*/  STL [R1+0x2f8], R31 ;  /* 0x0002f81f01007387 */ /* 0x000fe80000100800 */
[----:B------:R-:W3:Y:S04]  /*1c760*/  LDL.LU R15, [R1+0x51c] ;  /* 0x00051c00010f7983 */ /* 0x000ee80000300800 */
[----:B------:R-:W-:Y:S04]  /*1c770*/  STL [R1+0x300], R29 ;  /* 0x0003001d01007387 */ /* 0x000fe80000100800 */
[----:B------:R-:W3:Y:S04]  /*1c780*/  LDL.LU R16, [R1+0x520] ;  /* 0x0005200001107983 */ /* 0x000ee80000300800 */
[----:B------:R-:W3:Y:S04]  /*1c790*/  LDL.LU R35, [R1+0x524] ;  /* 0x0005240001237983 */ /* 0x000ee80000300800 */
[----:B------:R-:W3:Y:S04]  /*1c7a0*/  LDL.LU R19, [R1+0x528] ;  /* 0x0005280001137983 */ /* 0x000ee80000300800 */
[----:B------:R-:W3:Y:S04]  /*1c7b0*/  LDL.LU R20, [R1+0x530] ;  /* 0x0005300001147983 */ /* 0x000ee80000300800 */
[----:B------:R-:W3:Y:S01]  /*1c7c0*/  LDL.LU R23, [R1+0x538] ;  /* 0x0005380001177983 */ /* 0x000ee20000300800 */
[----:B----4-:R-:W-:-:S03]  /*1c7d0*/  @P0 FMUL R0, R0, 0.25 ;  /* 0x3e80000000000820 */ /* 0x010fc60000400000 */
[----:B------:R-:W4:Y:S01]  /*1c7e0*/  LDL.LU R25, [R1+0x540] ;  /* 0x0005400001197983 */ /* 0x000f220000300800 */
[----:B------:R-:W-:-:S05]  /*1c7f0*/  @!P1 FMUL R0, R0, 16777216 ;  /* 0x4b80000000009820 */ /* 0x000fca0000400000 */
[----:B------:R0:W-:Y:S01]  /*1c800*/  STL [R1+0x308], R0 ;  /* 0x0003080001007387 */ /* 0x0001e20000100800 */
[----:B--2---:R-:W-:-:S03]  /*1c810*/  @P0 FMUL R41, R41, 0.25 ;  /* 0x3e80000029290820 */ /* 0x004fc60000400000 */
[----:B0-----:R-:W2:Y:S01]  /*1c820*/  LDL.LU R0, [R1+0x554] ;  /* 0x0005540001007983 */ /* 0x001ea20000300800 */
[----:B------:R-:W-:Y:S02]  /*1c830*/  @!P1 FMUL R41, R41, 16777216 ;  /* 0x4b80000029299820 */ /* 0x000fe40000400000 */
        /* <DEDUP_REMOVED lines=24> */
[----:B------:R0:W-:Y:S04]  /*1c9c0*/  STL [R1+0x50c], R40 ;  /* 0x00050c2801007387 */ /* 0x0001e80000100800 */
[----:B0-----:R-:W2:Y:S04]  /*1c9d0*/  LDL.LU R40, [R1+0xa8c] ;  /* 0x000a8c0001287983 */ /* 0x001ea80000300800 */
[----:B------:R0:W-:Y:S04]  /*1c9e0*/  STL [R1+0x510], R32 ;  /* 0x0005102001007387 */ /* 0x0001e80000100800 */
[----:B0-----:R-:W2:Y:S04]  /*1c9f0*/  LDL.LU R32, [R1+0xa88] ;  /* 0x000a880001207983 */ /* 0x001ea80000300800 */
[----:B------:R0:W-:Y:S04]  /*1ca00*/  STL [R1+0x4e8], R26 ;  /* 0x0004e81a01007387 */ /* 0x0001e80000100800 */
[----:B------:R-:W2:Y:S04]  /*1ca10*/  LDL.LU R37, [R1+0x52c] ;  /* 0x00052c0001257983 */ /* 0x000ea80000300800 */
[----:B------:R-:W2:Y:S04]  /*1ca20*/  LDL.LU R34, [R1+0x534] ;  /* 0x0005340001227983 */ /* 0x000ea80000300800 */
[----:B------:R-:W2:Y:S04]  /*1ca30*/  LDL.LU R33, [R1+0x53c] ;  /* 0x00053c0001217983 */ /* 0x000ea80000300800 */
[----:B------:R-:W2:Y:S04]  /*1ca40*/  LDL.LU R31, [R1+0x544] ;  /* 0x00054400011f7983 */ /* 0x000ea80000300800 */
[----:B------:R-:W2:Y:S04]  /*1ca50*/  LDL.LU R29, [R1+0x54c] ;  /* 0x00054c00011d7983 */ /* 0x000ea80000300800 */
[----:B------:R-:W2:Y:S04]  /*1ca60*/  LDL.LU R28, [R1+0x550] ;  /* 0x00055000011c7983 */ /* 0x000ea80000300800 */
[----:B------:R-:W2:Y:S04]  /*1ca70*/  LDL.LU R27, [R1+0x558] ;  /* 0x00055800011b7983 */ /* 0x000ea80000300800 */
[----:B0-----:R-:W2:Y:S01]  /*1ca80*/  LDL.LU R26, [R1+0x560] ;  /* 0x00056000011a7983 */ /* 0x001ea20000300800 */
[----:B---3--:R-:W-:-:S02]  /*1ca90*/  @P0 FMUL R8, R8, 0.25 ;  /* 0x3e80000008080820 */ /* 0x008fc40000400000 */
[----:B------:R-:W-:Y:S02]  /*1caa0*/  @P0 FMUL R11, R11, 0.25 ;  /* 0x3e8000000b0b0820 */ /* 0x000fe40000400000 */
[----:B------:R-:W-:Y:S02]  /*1cab0*/  @!P1 FMUL R8, R8, 16777216 ;  /* 0x4b80000008089820 */ /* 0x000fe40000400000 */
[----:B------:R-:W-:Y:S02]  /*1cac0*/  @!P1 FMUL R11, R11, 16777216 ;  /* 0x4b8000000b0b9820 */ /* 0x000fe40000400000 */
[----:B------:R-:W-:Y:S01]  /*1cad0*/  @P0 FMUL R15, R15, 0.25 ;  /* 0x3e8000000f0f0820 */ /* 0x000fe20000400000 */
[----:B------:R0:W-:Y:S03]  /*1cae0*/  STL [R1+0x514], R8 ;  /* 0x0005140801007387 */ /* 0x0001e60000100800 */
[----:B------:R-:W-:-:S02]  /*1caf0*/  @!P1 FMUL R15, R15, 16777216 ;  /* 0x4b8000000f0f9820 */ /* 0x000fc40000400000 */
[----:B------:R-:W-:Y:S01]  /*1cb00*/  @P0 FMUL R16, R16, 0.25 ;  /* 0x3e80000010100820 */ /* 0x000fe20000400000 */
[----:B0-----:R-:W3:Y:S01]  /*1cb10*/  LDL.LU R8, [R1+0xa84] ;  /* 0x000a840001087983 */ /* 0x001ee20000300800 */
[----:B------:R-:W-:Y:S02]  /*1cb20*/  @P0 FMUL R35, R35, 0.25 ;  /* 0x3e80000023230820 */ /* 0x000fe40000400000 */
[----:B------:R-:W-:Y:S01]  /*1cb30*/  @!P1 FMUL R16, R16, 16777216 ;  /* 0x4b80000010109820 */ /* 0x000fe20000400000 */
[----:B------:R0:W-:Y:S01]  /*1cb40*/  STL [R1+0x518], R11 ;  /* 0x0005180b01007387 */ /* 0x0001e20000100800 */
[----:B------:R-:W-:Y:S02]  /*1cb50*/  @P0 FMUL R19, R19, 0.25 ;  /* 0x3e80000013130820 */ /* 0x000fe40000400000 */
[----:B------:R-:W-:Y:S02]  /*1cb60*/  @!P1 FMUL R35, R35, 16777216 ;  /* 0x4b80000023239820 */ /* 0x000fe40000400000 */
[----:B------:R-:W-:-:S02]  /*1cb70*/  @P0 FMUL R20, R20, 0.25 ;  /* 0x3e80000014140820 */ /* 0x000fc40000400000 */
[----:B------:R-:W-:Y:S01]  /*1cb80*/  @!P1 FMUL R19, R19, 16777216 ;  /* 0x4b80000013139820 */ /* 0x000fe20000400000 */
[----:B0-----:R-:W3:Y:S01]  /*1cb90*/  LDL.LU R11, [R1+0xa80] ;  /* 0x000a8000010b7983 */ /* 0x001ee20000300800 */
[----:B------:R-:W-:-:S03]  /*1cba0*/  @P0 FMUL R23, R23, 0.25 ;  /* 0x3e80000017170820 */ /* 0x000fc60000400000 */
[----:B------:R0:W-:Y:S01]  /*1cbb0*/  STL [R1+0x51c], R15 ;  /* 0x00051c0f01007387 */ /* 0x0001e20000100800 */
[----:B----4-:R-:W-:Y:S02]  /*1cbc0*/  @P0 FMUL R25, R25, 0.25 ;  /* 0x3e80000019190820 */ /* 0x010fe40000400000 */
[----:B------:R-:W-:Y:S02]  /*1cbd0*/  @!P1 FMUL R20, R20, 16777216 ;  /* 0x4b80000014149820 */ /* 0x000fe40000400000 */
[----:B------:R-:W-:Y:S01]  /*1cbe0*/  @!P1 FMUL R23, R23, 16777216 ;  /* 0x4b80000017179820 */ /* 0x000fe20000400000 */
[----:B0-----:R-:W4:Y:S04]  /*1cbf0*/  LDL.LU R15, [R1+0xa7c] ;  /* 0x000a7c00010f7983 */ /* 0x001f280000300800 */
[----:B------:R0:W-:Y:S01]  /*1cc00*/  STL [R1+0x520], R16 ;  /* 0x0005201001007387 */ /* 0x0001e20000100800 */
[----:B--2---:R-:W-:-:S02]  /*1cc10*/  @P0 FMUL R0, R0, 0.25 ;  /* 0x3e80000000000820 */ /* 0x004fc40000400000 */
[----:B------:R-:W-:Y:S01]  /*1cc20*/  @!P1 FMUL R25, R25, 16777216 ;  /* 0x4b80000019199820 */ /* 0x000fe20000400000 */
[----:B0-----:R-:W2:Y:S04]  /*1cc30*/  LDL.LU R16, [R1+0xa78] ;  /* 0x000a780001107983 */ /* 0x001ea80000300800 */
[----:B------:R0:W-:Y:S01]  /*1cc40*/  STL [R1+0x524], R35 ;  /* 0x0005242301007387 */ /* 0x0001e20000100800 */
[----:B------:R-:W-:-:S03]  /*1cc50*/  @!P1 FMUL R0, R0, 16777216 ;  /* 0x4b80000000009820 */ /* 0x000fc60000400000 */
[----:B0-----:R-:W2:Y:S04]  /*1cc60*/  LDL R35, [R1+0x4f4] ;  /* 0x0004f40001237983 */ /* 0x001ea80000100800 */
[----:B------:R0:W-:Y:S04]  /*1cc70*/  STL [R1+0x528], R19 ;  /* 0x0005281301007387 */ /* 0x0001e80000100800 */
[----:B0-----:R-:W2:Y:S04]  /*1cc80*/  LDL.LU R19, [R1+0xa74] ;  /* 0x000a740001137983 */ /* 0x001ea80000300800 */
[----:B------:R0:W-:Y:S04]  /*1cc90*/  STL [R1+0x530], R20 ;  /* 0x0005301401007387 */ /* 0x0001e80000100800 */
[----:B0-----:R-:W2:Y:S01]  /*1cca0*/  LDL.LU R20, [R1+0xa70] ;  /* 0x000a700001147983 */ /* 0x001ea20000300800 */
[----:B------:R-:W-:-:S03]  /*1ccb0*/  @P0 FMUL R30, R30, 0.25 ;  /* 0x3e8000001e1e0820 */ /* 0x000fc60000400000 */
[----:B------:R0:W-:Y:S01]  /*1ccc0*/  STL [R1+0x538], R23 ;  /* 0x0005381701007387 */ /* 0x0001e20000100800 */
[----:B------:R-:W-:-:S03]  /*1ccd0*/  @!P1 FMUL R30, R30, 16777216 ;  /* 0x4b8000001e1e9820 */ /* 0x000fc60000400000 */
[----:B0-----:R-:W2:Y:S04]  /*1cce0*/  LDL.LU R23, [R1+0xa6c] ;  /* 0x000a6c0001177983 */ /* 0x001ea80000300800 */
[----:B------:R0:W-:Y:S01]  /*1ccf0*/  STL [R1+0x540], R25 ;  /* 0x0005401901007387 */ /* 0x0001e20000100800 */
[----:B------:R-:W-:-:S04]  /*1cd00*/  @P0 FMUL R60, R60, 0.25 ;  /* 0x3e8000003c3c0820 */ /* 0x000fc80000400000 */
[----:B------:R-:W-:Y:S01]  /*1cd10*/  @!P1 FMUL R60, R60, 16777216 ;  /* 0x4b8000003c3c9820 */ /* 0x000fe20000400000 */
[----:B0-----:R-:W2:Y:S04]  /*1cd20*/  LDL.LU R25, [R1+0xa68] ;  /* 0x000a680001197983 */ /* 0x001ea80000300800 */
[----:B------:R0:W-:Y:S04]  /*1cd30*/  STL [R1+0x548], R30 ;  /* 0x0005481e01007387 */ /* 0x0001e80000100800 */
[----:B0-----:R-:W2:Y:S04]  /*1cd40*/  LDL.LU R30, [R1+0xa64] ;  /* 0x000a6400011e7983 */ /* 0x001ea80000300800 */
[----:B------:R0:W-:Y:S04]  /*1cd50*/  STL [R1+0x554], R0 ;  /* 0x0005540001007387 */ /* 0x0001e80000100800 */
[----:B0-----:R-:W3:Y:S04]  /*1cd60*/  LDL.LU R0, [R1+0xa60] ;  /* 0x000a600001007983 */ /* 0x001ee80000300800 */
[----:B------:R0:W-:Y:S04]  /*1cd70*/  STL [R1+0x55c], R60 ;  /* 0x00055c3c01007387 */ /* 0x0001e80000100800 */
[----:B0-----:R-:W4:Y:S01]  /*1cd80*/  LDL.LU R60, [R1+0xa5c] ;  /* 0x000a5c00013c7983 */ /* 0x001f220000300800 */
[----:B------:R-:W-:-:S02]  /*1cd90*/  @P0 FMUL R41, R41, 0.25 ;  /* 0x3e80000029290820 */ /* 0x000fc40000400000 */
[----:B------:R-:W-:Y:S02]  /*1cda0*/  @P0 FMUL R40, R40, 0.25 ;  /* 0x3e80000028280820 */ /* 0x000fe40000400000 */
[----:B------:R-:W-:Y:S02]  /*1cdb0*/  @P0 FMUL R39, R39, 0.25 ;  /* 0x3e80000027270820 */ /* 0x000fe40000400000 */
[----:B------:R-:W-:Y:S02]  /*1cdc0*/  @P0 FMUL R38, R38, 0.25 ;  /* 0x3e80000026260820 */ /* 0x000fe40000400000 */
[----:B------:R-:W-:Y:S01]  /*1cdd0*/  @P0 FMUL R32, R32, 0.25 ;  /* 0x3e80000020200820 */ /* 0x000fe20000400000 */
[----:B------:R-:W-:Y:S01]  /*1cde0*/  FSETP.GT.AND P0, PT, |R36|, 8.50705917302346158658e+37, PT ;  /* 0x7e8000002400780b */ /* 0x000fe20003f04200 */
[----:B------:R-:W-:Y:S02]  /*1cdf0*/  @!P1 FMUL R41, R41, 16777216 ;  /* 0x4b80000029299820 */ /* 0x000fe40000400000 */
[----:B------:R-:W-:-:S02]  /*1ce00*/  @!P1 FMUL R40, R40, 16777216 ;  /* 0x4b80000028289820 */ /* 0x000fc40000400000 */
[----:B------:R-:W-:Y:S02]  /*1ce10*/  @!P1 FMUL R39, R39, 16777216 ;  /* 0x4b80000027279820 */ /* 0x000fe40000400000 */
[----:B------:R-:W-:Y:S02]  /*1ce20*/  @!P1 FMUL R38, R38, 16777216 ;  /* 0x4b80000026269820 */ /* 0x000fe40000400000 */
[----:B------:R-:W-:Y:S01]  /*1ce30*/  @!P1 FMUL R32, R32, 16777216 ;  /* 0x4b80000020209820 */ /* 0x000fe20000400000 */
[----:B------:R-:W-:Y:S01]  /*1ce40*/  FSETP.GEU.AND P1, PT, |R36|, 1.175494350822287508e-38, PT ;  /* 0x008000002400780b */ /* 0x000fe20003f2e200 */
[----:B------:R0:W-:Y:S02]  /*1ce50*/  STL [R1+0x568], R41 ;  /* 0x0005682901007387 */ /* 0x0001e40000100800 */
[----:B------:R-:W-:Y:S02]  /*1ce60*/  @P0 FMUL R37, R37, 0.25 ;  /* 0x3e80000025250820 */ /* 0x000fe40000400000 */
[----:B------:R-:W-:Y:S01]  /*1ce70*/  @P0 FMUL R34, R34, 0.25 ;  /* 0x3e80000022220820 */ /* 0x000fe20000400000 */
[----:B0-----:R-:W4:Y:S04]  /*1ce80*/  LDL.LU R41, [R1+0xa58] ;  /* 0x000a580001297983 */ /* 0x001f280000300800 */
[----:B------:R0:W-:Y:S01]  /*1ce90*/  STL [R1+0x570], R40 ;  /* 0x0005702801007387 */ /* 0x0001e20000100800 */
[----:B------:R-:W-:-:S02]  /*1cea0*/  @P0 FMUL R33, R33, 0.25 ;  /* 0x3e80000021210820 */ /* 0x000fc40000400000 */
[----:B------:R-:W-:Y:S01]  /*1ceb0*/  @!P1 FMUL R37, R37, 16777216 ;  /* 0x4b80000025259820 */ /* 0x000fe20000400000 */
[----:B0-----:R-:W4:Y:S04]  /*1cec0*/  LDL.LU R40, [R1+0xa54] ;  /* 0x000a540001287983 */ /* 0x001f280000300800 */
[----:B------:R0:W-:Y:S01]  /*1ced0*/  STL [R1+0x578], R39 ;  /* 0x0005782701007387 */ /* 0x0001e20000100800 */
[----:B------:R-:W-:Y:S02]  /*1cee0*/  @P0 FMUL R31, R31, 0.25 ;  /* 0x3e8000001f1f0820 */ /* 0x000fe40000400000 */
[----:B------:R-:W-:Y:S01]  /*1cef0*/  @!P1 FMUL R34, R34, 16777216 ;  /* 0x4b80000022229820 */ /* 0x000fe20000400000 */
        /* <DEDUP_REMOVED lines=8> */
[----:B0-----:R-:W4:Y:S01]  /*1cf80*/  LDL.LU R32, [R1+0xa48] ;  /* 0x000a480001207983 */ /* 0x001f220000300800 */
[----:B------:R-:W-:-:S03]  /*1cf90*/  @P0 FMUL R27, R27, 0.25 ;  /* 0x3e8000001b1b0820 */ /* 0x000fc60000400000 */
[----:B------:R0:W-:Y:S01]  /*1cfa0*/  STL [R1+0x52c], R37 ;  /* 0x00052c2501007387 */ /* 0x0001e20000100800 */
[----:B------:R-:W-:Y:S02]  /*1cfb0*/  @!P1 FMUL R29, R29, 16777216 ;  /* 0x4b8000001d1d9820 */ /* 0x000fe40000400000 */
[----:B------:R-:W-:Y:S02]  /*1cfc0*/  @P0 FMUL R26, R26, 0.25 ;  /* 0x3e8000001a1a0820 */ /* 0x000fe40000400000 */
[----:B------:R-:W-:Y:S01]  /*1cfd0*/  @!P1 FMUL R28, R28, 16777216 ;  /* 0x4b8000001c1c9820 */ /* 0x000fe20000400000 */
[----:B0-----:R-:W4:Y:S04]  /*1cfe0*/  LDL.LU R37, [R1+0xa44] ;  /* 0x000a440001257983 */ /* 0x001f280000300800 */
[----:B------:R0:W-:Y:S01]  /*1cff0*/  STL [R1+0x534], R34 ;  /* 0x0005342201007387 */ /* 0x0001e20000100800 */
[----:B------:R-:W-:-:S02]  /*1d000*/  @!P1 FMUL R27, R27, 16777216 ;  /* 0x4b8000001b1b9820 */ /* 0x000fc40000400000 */
[----:B------:R-:W-:Y:S01]  /*1d010*/  @!P1 FMUL R26, R26, 16777216 ;  /* 0x4b8000001a1a9820 */ /* 0x000fe20000400000 */
        /* <DEDUP_REMOVED lines=13> */
[----:B--2---:R-:W-:-:S04]  /*1d0f0*/  @P0 FMUL R30, R30, 0.25 ;  /* 0x3e8000001e1e0820 */ /* 0x004fc80000400000 */
[----:B------:R-:W-:Y:S02]  /*1d100*/  @!P1 FMUL R30, R30, 16777216 ;  /* 0x4b8000001e1e9820 */ /* 0x000fe40000400000 */
[----:B---3--:R-:W-:-:S03]  /*1d110*/  @P0 FMUL R0, R0, 0.25 ;  /* 0x3e80000000000820 */ /* 0x008fc60000400000 */
[----:B------:R0:W-:Y:S01]  /*1d120*/  STL [R1+0x564], R30 ;  /* 0x0005641e01007387 */ /* 0x0001e20000100800 */
[----:B------:R-:W-:-:S03]  /*1d130*/  @!P1 FMUL R0, R0, 16777216 ;  /* 0x4b80000000009820 */ /* 0x000fc60000400000 */
[----:B0-----:R-:W2:Y:S01]  /*1d140*/  LDL.LU R30, [R1+0xa24] ;  /* 0x000a2400011e7983 */ /* 0x001ea20000300800 */
[----:B----4-:R-:W-:-:S03]  /*1d150*/  @P0 FMUL R60, R60, 0.25 ;  /* 0x3e8000003c3c0820 */ /* 0x010fc60000400000 */
[----:B------:R0:W-:Y:S01]  /*1d160*/  STL [R1+0x56c], R0 ;  /* 0x00056c0001007387 */ /* 0x0001e20000100800 */
[----:B------:R-:W-:-:S03]  /*1d170*/  @!P1 FMUL R60, R60, 16777216 ;  /* 0x4b8000003c3c9820 */ /* 0x000fc60000400000 */
[----:B0-----:R-:W3:Y:S04]  /*1d180*/  LDL.LU R0, [R1+0xa20] ;  /* 0x000a200001007983 */ /* 0x001ee80000300800 */
[----:B------:R0:W-:Y:S04]  /*1d190*/  STL [R1+0x574], R60 ;  /* 0x0005743c01007387 */ /* 0x0001e80000100800 */
[----:B0-----:R-:W4:Y:S01]  /*1d1a0*/  LDL.LU R60, [R1+0xa1c] ;  /* 0x000a1c00013c7983 */ /* 0x001f220000300800 */
[----:B------:R-:W-:Y:S02]  /*1d1b0*/  @P0 FMUL R36, R36, 0.25 ;  /* 0x3e80000024240820 */ /* 0x000fe40000400000 */
[----:B------:R-:W-:-:S02]  /*1d1c0*/  @P0 FMUL R41, R41, 0.25 ;  /* 0x3e80000029290820 */ /* 0x000fc40000400000 */
[----:B------:R-:W-:Y:S02]  /*1d1d0*/  @!P1 FMUL R36, R36, 16777216 ;  /* 0x4b80000024249820 */ /* 0x000fe40000400000 */
[----:B------:R-:W-:Y:S02]  /*1d1e0*/  @!P1 FMUL R41, R41, 16777216 ;  /* 0x4b80000029299820 */ /* 0x000fe40000400000 */
[----:B------:R-:W-:-:S04]  /*1d1f0*/  @P0 FMUL R40, R40, 0.25 ;  /* 0x3e80000028280820 */ /* 0x000fc80000400000 */
[----:B------:R-:W-:Y:S02]  /*1d200*/  @!P1 FMUL R40, R40, 16777216 ;  /* 0x4b80000028289820 */ /* 0x000fe40000400000 */
[----:B------:R-:W-:-:S04]  /*1d210*/  @P0 FMUL R39, R39, 0.25 ;  /* 0x3e80000027270820 */ /* 0x000fc80000400000 */
[----:B------:R-:W-:Y:S02]  /*1d220*/  @!P1 FMUL R39, R39, 16777216 ;  /* 0x4b80000027279820 */ /* 0x000fe40000400000 */
[----:B------:R-:W-:-:S04]  /*1d230*/  @P0 FMUL R38, R38, 0.25 ;  /* 0x3e80000026260820 */ /* 0x000fc80000400000 */
[----:B------:R-:W-:Y:S02]  /*1d240*/  @!P1 FMUL R38, R38, 16777216 ;  /* 0x4b80000026269820 */ /* 0x000fe40000400000 */
[----:B------:R-:W-:Y:S01]  /*1d250*/  @P0 FMUL R32, R32, 0.25 ;  /* 0x3e80000020200820 */ /* 0x000fe20000400000 */
[----:B------:R-:W-:-:S03]  /*1d260*/  FSETP.GT.AND P0, PT, |R35|, 8.50705917302346158658e+37, PT ;  /* 0x7e8000002300780b */ /* 0x000fc60003f04200 */
[----:B------:R-:W-:Y:S01]  /*1d270*/  @!P1 FMUL R32, R32, 16777216 ;  /* 0x4b80000020209820 */ /* 0x000fe20000400000 */
[----:B------:R-:W-:Y:S01]  /*1d280*/  FSETP.GEU.AND P1, PT, |R35|, 1.175494350822287508e-38, PT ;  /* 0x008000002300780b */ /* 0x000fe20003f2e200 */
[----:B------:R0:W-:Y:S04]  /*1d290*/  STL [R1+0x57c], R41 ;  /* 0x00057c2901007387 */ /* 0x0001e80000100800 */
[----:B0-----:R-:W3:Y:S04]  /*1d2a0*/  LDL.LU R41, [R1+0xa18] ;  /* 0x000a180001297983 */ /* 0x001ee80000300800 */
[----:B------:R-:W-:Y:S01]  /*1d2b0*/  @P0 FMUL R37, R37, 0.25 ;  /* 0x3e80000025250820 */ /* 0x000fe20000400000 */
[----:B------:R0:W-:Y:S01]  /*1d2c0*/  STL [R1+0x584], R40 ;  /* 0x0005842801007387 */ /* 0x0001e20000100800 */
[----:B------:R-:W-:-:S02]  /*1d2d0*/  @P0 FMUL R35, R35, 0.25 ;  /* 0x3e80000023230820 */ /* 0x000fc40000400000 */
[----:B------:R-:W-:Y:S02]  /*1d2e0*/  @!P1 FMUL R37, R37, 16777216 ;  /* 0x4b80000025259820 */ /* 0x000fe40000400000 */
[----:B------:R-:W-:Y:S01]  /*1d2f0*/  @P0 FMUL R34, R34, 0.25 ;  /* 0x3e80000022220820 */ /* 0x000fe20000400000 */
[----:B0-----:R-:W3:Y:S04]  /*1d300*/  LDL.LU R40, [R1+0xa14] ;  /* 0x000a140001287983 */ /* 0x001ee80000300800 */
[----:B------:R0:W-:Y:S01]  /*1d310*/  STL [R1+0x588], R39 ;  /* 0x0005882701007387 */ /* 0x0001e20000100800 */
[----:B------:R-:W-:Y:S02]  /*1d320*/  @!P1 FMUL R34, R34, 16777216 ;  /* 0x4b80000022229820 */ /* 0x000fe40000400000 */
[----:B------:R-:W-:Y:S01]  /*1d330*/  @P0 FMUL R33, R33, 0.25 ;  /* 0x3e80000021210820 */ /* 0x000fe20000400000 */
[----:B0-----:R-:W3:Y:S04]  /*1d340*/  LDL.LU R39, [R1+0xa10] ;  /* 0x000a100001277983 */ /* 0x001ee80000300800 */
[----:B------:R0:W-:Y:S01]  /*1d350*/  STL [R1+0x590], R38 ;  /* 0x0005902601007387 */ /* 0x0001e20000100800 */
[----:B------:R-:W-:-:S02]  /*1d360*/  @!P1 FMUL R33, R33, 16777216 ;  /* 0x4b80000021219820 */ /* 0x000fc40000400000 */
        /* <DEDUP_REMOVED lines=9> */
[----:B0-----:R-:W3:Y:S03]  /*1d400*/  LDL.LU R32, [R1+0xa04] ;  /* 0x000a040001207983 */ /* 0x001ee60000300800 */
[----:B------:R-:W-:Y:S01]  /*1d410*/  @!P1 FMUL R28, R28, 16777216 ;  /* 0x4b8000001c1c9820 */ /* 0x000fe20000400000 */
[----:B------:R-:W-:Y:S04]  /*1d420*/  @P0 STL [R1+0x4f4], R35 ;  /* 0x0004f42301000387 */ /* 0x000fe80000100800 */
[----:B------:R-:W-:Y:S04]  /*1d430*/  STL [R1+0x9d4], R37 ;  /* 0x0009d42501007387 */ /* 0x000fe80000100800 */
[----:B------:R0:W-:Y:S04]  /*1d440*/  STL [R1+0x9d8], R34 ;  /* 0x0009d82201007387 */ /* 0x0001e80000100800 */
[----:B0-----:R-:W3:Y:S04]  /*1d450*/  LDL R34, [R1+0x3f0] ;  /* 0x0003f00001227983 */ /* 0x001ee80000100800 */
[----:B------:R-:W-:Y:S04]  /*1d460*/  STL [R1+0x9dc], R33 ;  /* 0x0009dc2101007387 */ /* 0x000fe80000100800 */
[----:B------:R-:W-:Y:S04]  /*1d470*/  STL [R1+0x9e0], R31 ;  /* 0x0009e01f01007387 */ /* 0x000fe80000100800 */
[----:B------:R-:W-:Y:S04]  /*1d480*/  STL [R1+0x9e4], R29 ;  /* 0x0009e41d01007387 */ /* 0x000fe80000100800 */
[----:B------:R0:W-:Y:S04]  /*1d490*/  STL [R1+0x9e8], R28 ;  /* 0x0009e81c01007387 */ /* 0x0001e80000100800 */
[----:B0-----:R-:W3:Y:S01]  /*1d4a0*/  LDL.LU R28, [R1+0x4f4] ;  /* 0x0004f400011c7983 */ /* 0x001ee20000300800 */
[----:B--2---:R-:W-:-:S04]  /*1d4b0*/  @P0 FMUL R30, R30, 0.25 ;  /* 0x3e8000001e1e0820 */ /* 0x004fc80000400000 */
[----:B------:R-:W-:-:S05]  /*1d4c0*/  @!P1 FMUL R30, R30, 16777216 ;  /* 0x4b8000001e1e9820 */ /* 0x000fca0000400000 */
[----:B------:R0:W-:Y:S04]  /*1d4d0*/  STL [R1+0x598], R30 ;  /* 0x0005981e01007387 */ /* 0x0001e80000100800 */
[----:B0-----:R-:W2:Y:S04]  /*1d4e0*/  LDL.LU R30, [R1+0xa00] ;  /* 0x000a0000011e7983 */ /* 0x001ea80000300800 */
[----:B------:R-:W2:Y:S01]  /*1d4f0*/  LDL.LU R33, [R1+0x134] ;  /* 0x0001340001217983 */ /* 0x000ea20000300800 */
[----:B----4-:R-:W-:-:S04]  /*1d500*/  @P0 FMUL R60, R60, 0.25 ;  /* 0x3e8000003c3c0820 */ /* 0x010fc80000400000 */
[----:B------:R-:W-:-:S05]  /*1d510*/  @!P1 FMUL R60, R60, 16777216 ;  /* 0x4b8000003c3c9820 */ /* 0x000fca0000400000 */
[----:B------:R0:W-:Y:S04]  /*1d520*/  STL [R1+0x59c], R60 ;  /* 0x00059c3c01007387 */ /* 0x0001e80000100800 */
[----:B0-----:R-:W4:Y:S01]  /*1d530*/  LDL.LU R60, [R1+0x9fc] ;  /* 0x0009fc00013c7983 */ /* 0x001f220000300800 */
[----:B------:R-:W-:Y:S01]  /*1d540*/  MOV R37, 0x3dc6b27f ;  /* 0x3dc6b27f00257802 */ /* 0x000fe20000000f00 */
[----:B------:R-:W-:Y:S02]  /*1d550*/  @P0 FMUL R27, R27, 0.25 ;  /* 0x3e8000001b1b0820 */ /* 0x000fe40000400000 */
[----:B------:R-:W-:Y:S02]  /*1d560*/  @P0 FMUL R26, R26, 0.25 ;  /* 0x3e8000001a1a0820 */ /* 0x000fe40000400000 */
[----:B---3--:R-:W-:-:S02]  /*1d570*/  @P0 FMUL R0, R0, 0.25 ;  /* 0x3e80000000000820 */ /* 0x008fc40000400000 */
[----:B------:R-:W-:Y:S02]  /*1d580*/  @!P1 FMUL R27, R27, 16777216 ;  /* 0x4b8000001b1b9820 */ /* 0x000fe40000400000 */
[----:B------:R-:W-:Y:S02]  /*1d590*/  @!P1 FMUL R26, R26, 16777216 ;  /* 0x4b8000001a1a9820 */ /* 0x000fe40000400000 */
[----:B------:R-:W-:Y:S02]  /*1d5a0*/  @!P1 FMUL R0, R0, 16777216 ;  /* 0x4b80000000009820 */ /* 0x000fe40000400000 */
[----:B------:R-:W-:-:S04]  /*1d5b0*/  @P0 FMUL R41, R41, 0.25 ;  /* 0x3e80000029290820 */ /* 0x000fc80000400000 */
[----:B------:R-:W-:Y:S02]  /*1d5c0*/  @!P1 FMUL R41, R41, 16777216 ;  /* 0x4b80000029299820 */ /* 0x000fe40000400000 */
[----:B------:R-:W-:-:S04]  /*1d5d0*/  @P0 FMUL R40, R40, 0.25 ;  /* 0x3e80000028280820 */ /* 0x000fc80000400000 */
[----:B------:R-:W-:Y:S01]  /*1d5e0*/  @!P1 FMUL R40, R40, 16777216 ;  /* 0x4b80000028289820 */ /* 0x000fe20000400000 */
[----:B------:R-:W-:Y:S01]  /*1d5f0*/  STL [R1+0x5b0], R41 ;  /* 0x0005b02901007387 */ /* 0x000fe20000100800 */
[----:B------:R-:W-:-:S04]  /*1d600*/  @P0 FMUL R39, R39, 0.25 ;  /* 0x3e80000027270820 */ /* 0x000fc80000400000 */
[----:B------:R-:W-:Y:S01]  /*1d610*/  @!P1 FMUL R39, R39, 16777216 ;  /* 0x4b80000027279820 */ /* 0x000fe20000400000 */
[----:B------:R-:W-:Y:S01]  /*1d620*/  STL [R1+0x5a0], R40 ;  /* 0x0005a02801007387 */ /* 0x000fe20000100800 */
[----:B------:R-:W-:-:S04]  /*1d630*/  @P0 FMUL R38, R38, 0.25 ;  /* 0x3e80000026260820 */ /* 0x000fc80000400000 */
[----:B------:R-:W-:Y:S01]  /*1d640*/  @!P1 FMUL R38, R38, 16777216 ;  /* 0x4b80000026269820 */ /* 0x000fe20000400000 */
[----:B------:R-:W-:Y:S01]  /*1d650*/  STL [R1+0x5b4], R39 ;  /* 0x0005b42701007387 */ /* 0x000fe20000100800 */
[----:B------:R-:W-:-:S03]  /*1d660*/  @P0 FMUL R36, R36, 0.25 ;  /* 0x3e80000024240820 */ /* 0x000fc60000400000 */
[----:B------:R-:W-:Y:S01]  /*1d670*/  STL [R1+0x5ac], R38 ;  /* 0x0005ac2601007387 */ /* 0x000fe20000100800 */
[----:B------:R-:W-:Y:S01]  /*1d680*/  @!P1 FMUL R36, R36, 16777216 ;  /* 0x4b80000024249820 */ /* 0x000fe20000400000 */
[----:B------:R-:W-:Y:S01]  /*1d690*/  FSETP.NEU.AND P0, PT, R32, RZ, PT ;  /* 0x000000ff2000720b */ /* 0x000fe20003f0d000 */
[----:B------:R-:W-:Y:S01]  /*1d6a0*/  @!P1 FMUL R28, R28, 16777216 ;  /* 0x4b8000001c1c9820 */ /* 0x000fe20000400000 */
[----:B----4-:R-:W-:Y:S02]  /*1d6b0*/  FSETP.NEU.AND P2, PT, R60, RZ, PT ;  /* 0x000000ff3c00720b */ /* 0x010fe40003f4d000 */
[----:B------:R-:W-:-:S04]  /*1d6c0*/  IADD3 R60, R34, -0x3f3504f3, RZ ;  /* 0xc0cafb0d223c7810 */ /* 0x000fc80007ffe0ff */
[----:B------:R-:W-:-:S04]  /*1d6d0*/  LOP3.LUT R60, R60, 0xff800000, RZ, 0xc0, !PT ;  /* 0xff8000003c3c7812 */ /* 0x000fc800078ec0ff */
[----:B------:R0:W2:Y:S02]  /*1d6e0*/  I2F R29, R60 ;  /* 0x0000003c001d7306 */ /* 0x0000a40000201400 */
[----:B0-----:R-:W-:-:S05]  /*1d6f0*/  IADD3 R60, R34, -R60, RZ ;  /* 0x8000003c223c7210 */ /* 0x001fca0007ffe0ff */
[----:B------:R-:W-:-:S04]  /*1d700*/  FADD R60, R60, -1 ;  /* 0xbf8000003c3c7421 */ /* 0x000fc80000000000 */
[----:B------:R-:W-:-:S04]  /*1d710*/  FFMA.FTZ R31, R60, R37, -0.16845393180847167969 ;  /* 0xbe2c7f303c1f7423 */ /* 0x000fc80000010025 */
[----:B------:R-:W-:-:S04]  /*1d720*/  FFMA.FTZ R31, R60, R31, 0.1716887056827545166 ;  /* 0x3e2fcf2a3c1f7423 */ /* 0x000fc8000001001f */
[----:B------:R-:W-:-:S04]  /*1d730*/  FFMA.FTZ R31, R60, R31, -0.17900948226451873779 ;  /* 0xbe374e433c1f7423 */ /* 0x000fc8000001001f */
[----:B------:R-:W-:-:S04]  /*1d740*/  FFMA.FTZ R31, R60, R31, 0.20512372255325317383 ;  /* 0x3e520bf43c1f7423 */ /* 0x000fc8000001001f */
[----:B------:R-:W-:-:S04]  /*1d750*/  FFMA.FTZ R31, R60, R31, -0.24046532809734344482 ;  /* 0xbe763c8b3c1f7423 */ /* 0x000fc8000001001f */
[C---:B------:R-:W-:Y:S01]  /*1d760*/  FFMA.FTZ R31, R60.reuse, R31, 0.28857114911079406738 ;  /* 0x3e93bf993c1f7423 */ /* 0x040fe2000001001f */
[----:B------:R-:W0:Y:S03]  /*1d770*/  S2R R34, SR_TID.X ;  /* 0x0000000000227919 */ /* 0x000e260000002100 */
[----:B------:R-:W-:-:S04]  /*1d780*/  FFMA.FTZ R31, R60, R31, -0.36067417263984680176 ;  /* 0xbeb8aa493c1f7423 */ /* 0x000fc8000001001f */
[----:B------:R-:W-:-:S04]  /*1d790*/  FFMA.FTZ R31, R60, R31, 0.48089820146560668945 ;  /* 0x3ef6384a3c1f7423 */ /* 0x000fc8000001001f */
[----:B------:R-:W-:-:S04]  /*1d7a0*/  FFMA.FTZ R31, R60, R31, -0.72134751081466674805 ;  /* 0xbf38aa3b3c1f7423 */ /* 0x000fc8000001001f */
[----:B------:R-:W-:-:S04]  /*1d7b0*/  FMUL R31, R60, R31 ;  /* 0x0000001f3c1f7220 */ /* 0x000fc80000400000 */
[C---:B------:R-:W-:Y:S02]  /*1d7c0*/  FMUL R31, R60.reuse, R31 ;  /* 0x0000001f3c1f7220 */ /* 0x040fe40000400000 */
[----:B--2---:R-:W-:Y:S02]  /*1d7d0*/  FFMA.FTZ R29, R29, 1.1920928955078125e-07, R33 ;  /* 0x340000001d1d7823 */ /* 0x004fe40000010021 */
[----:B------:R-:W-:Y:S01]  /*1d7e0*/  FFMA.FTZ R60, R60, 1.4426950216293334961, R31 ;  /* 0x3fb8aa3b3c3c7823 */ /* 0x000fe2000001001f */
[----:B------:R-:W-:Y:S02]  /*1d7f0*/  FSETP.NEU.AND P1, PT, R30, RZ, PT ;  /* 0x000000ff1e00720b */ /* 0x000fe40003f2d000 */
[----:B------:R-:W2:Y:S01]  /*1d800*/  LDL.LU R30, [R1+0x2e0] ;  /* 0x0002e000011e7983 */ /* 0x000ea20000300800 */
[----:B------:R-:W-:Y:S01]  /*1d810*/  FADD R31, R29, R60 ;  /* 0x0000003c1d1f7221 */ /* 0x000fe20000000000 */
[C---:B0-----:R-:W-:Y:S02]  /*1d820*/  SHF.L.U32 R60, R34.reuse, 0xc, RZ ;  /* 0x0000000c223c7819 */ /* 0x041fe400000006ff */
[----:B------:R0:W-:Y:S01]  /*1d830*/  STL [R1+0x5b8], R36 ;  /* 0x0005b82401007387 */ /* 0x0001e20000100800 */
[----:B------:R-:W-:-:S02]  /*1d840*/  LOP3.LUT R37, R34, 0x7f, RZ, 0xc0, !PT ;  /* 0x0000007f22257812 */ /* 0x000fc400078ec0ff */
[----:B------:R-:W-:Y:S01]  /*1d850*/  LOP3.LUT R60, R60, 0x6000, RZ, 0xc0, !PT ;  /* 0x000060003c3c7812 */ /* 0x000fe200078ec0ff */
[----:B------:R-:W3:Y:S04]  /*1d860*/  LDL.LU R32, [R1+0x2e4] ;  /* 0x0002e40001207983 */ /* 0x000ee80000300800 */
[----:B------:R-:W4:Y:S01]  /*1d870*/  LDL.LU R35, [R1+0x2a0] ;  /* 0x0002a00001237983 */ /* 0x000f220000300800 */
[----:B------:R-:W-:-:S03]  /*1d880*/  LEA R60, R37, R60, 0x4 ;  /* 0x0000003c253c7211 */ /* 0x000fc600078e20ff */
[----:B0-----:R-:W2:Y:S04]  /*1d890*/  LDL.LU R36, [R1+0x2a4] ;  /* 0x0002a40001247983 */ /* 0x001ea80000300800 */
[----:B------:R-:W2:Y:S01]  /*1d8a0*/  LDL.LU R38, [R1+0x2b0] ;  /* 0x0002b00001267983 */ /* 0x000ea20000300800 */
[----:B------:R-:W0:Y:S03]  /*1d8b0*/  MUFU.RCP R29, R24 ;  /* 0x00000018001d7308 */ /* 0x000e260000001000 */
[----:B------:R-:W2:Y:S04]  /*1d8c0*/  LDL.LU R39, [R1+0x2b4] ;  /* 0x0002b40001277983 */ /* 0x000ea80000300800 */
[----:B------:R-:W2:Y:S01]  /*1d8d0*/  LDL.LU R40, [R1+0x2d0] ;  /* 0x0002d00001287983 */ /* 0x000ea20000300800 */
[----:B------:R1:W0:Y:S03]  /*1d8e0*/  MUFU.RCP R24, R12 ;  /* 0x0000000c00187308 */ /* 0x0002260000001000 */
[----:B------:R-:W2:Y:S04]  /*1d8f0*/  LDL.LU R41, [R1+0x2d4] ;  /* 0x0002d40001297983 */ /* 0x000ea80000300800 */
[----:B------:R-:W-:Y:S04]  /*1d900*/  STL [R1+0x414], R31 ;  /* 0x0004141f01007387 */ /* 0x000fe80000100800 */
[----:B------:R-:W-:Y:S04]  /*1d910*/  STL [R1+0x9a4], R60 ;  /* 0x0009a43c01007387 */ /* 0x000fe80000100800 */
[----:B-1----:R-:W2:Y:S01]  /*1d920*/  LDL.LU R12, [R1+0x9f8] ;  /* 0x0009f800010c7983 */ /* 0x002ea20000300800 */
[----:B0-----:R-:W-:-:S02]  /*1d930*/  FMUL R25, R29, R25 ;  /* 0x000000191d197220 */ /* 0x001fc40000400000 */
[C---:B------:R-:W-:Y:S02]  /*1d940*/  FMUL R23, R29.reuse, R23 ;  /* 0x000000171d177220 */ /* 0x040fe40000400000 */
[C---:B------:R-:W-:Y:S02]  /*1d950*/  FMUL R20, R29.reuse, R20 ;  /* 0x000000141d147220 */ /* 0x040fe40000400000 */
[C---:B------:R-:W-:Y:S01]  /*1d960*/  FMUL R19, R29.reuse, R19 ;  /* 0x000000131d137220 */ /* 0x040fe20000400000 */
[----:B------:R-:W-:Y:S01]  /*1d970*/  STL [R1+0x410], R25 ;  /* 0x0004101901007387 */ /* 0x000fe20000100800 */
[C---:B------:R-:W-:Y:S02]  /*1d980*/  FMUL R16, R29.reuse, R16 ;  /* 0x000000101d107220 */ /* 0x040fe40000400000 */
[C---:B------:R-:W-:Y:S01]  /*1d990*/  FMUL R15, R29.reuse, R15 ;  /* 0x0000000f1d0f7220 */ /* 0x040fe20000400000 */
[----:B------:R-:W-:Y:S01]  /*1d9a0*/  STL [R1+0x40c], R23 ;  /* 0x00040c1701007387 */ /* 0x000fe20000100800 */
[----:B------:R-:W-:-:S02]  /*1d9b0*/  FMUL R11, R29, R11 ;  /* 0x0000000b1d0b7220 */ /* 0x000fc40000400000 */
[C---:B------:R-:W-:Y:S01]  /*1d9c0*/  FMUL R8, R29.reuse, R8 ;  /* 0x000000081d087220 */ /* 0x040fe20000400000 */
[----:B------:R-:W-:Y:S04]  /*1d9d0*/  STL [R1+0x408], R20 ;  /* 0x0004081401007387 */ /* 0x000fe80000100800 */
[----:B------:R-:W-:Y:S01]  /*1d9e0*/  STL [R1+0x404], R19 ;  /* 0x0004041301007387 */ /* 0x000fe20000100800 */
[----:B------:R-:W-:-:S03]  /*1d9f0*/  FMUL R7, R29, R7 ;  /* 0x000000071d077220 */ /* 0x000fc60000400000 */
[----:B------:R-:W-:Y:S01]  /*1da00*/  STL [R1+0x400], R16 ;  /* 0x0004001001007387 */ /* 0x000fe20000100800 */
[----:B------:R-:W-:-:S03]  /*1da10*/  FMUL R4, R29, R4 ;  /* 0x000000041d047220 */ /* 0x000fc60000400000 */
[----:B------:R-:W-:Y:S01]  /*1da20*/  STL [R1+0x3fc], R15 ;  /* 0x0003fc0f01007387 */ /* 0x000fe20000100800 */
[----:B--2---:R-:W-:-:S05]  /*1da30*/  FMUL R12, R29, R12 ;  /* 0x0000000c1d0c7220 */ /* 0x004fca0000400000 */
[----:B------:R-:W-:Y:S04]  /*1da40*/  STL [R1+0x3e8], R12 ;  /* 0x0003e80c01007387 */ /* 0x000fe80000100800 */
[----:B------:R-:W-:Y:S04]  /*1da50*/  STL [R1+0x3e4], R11 ;  /* 0x0003e40b01007387 */ /* 0x000fe80000100800 */
[----:B------:R0:W-:Y:S04]  /*1da60*/  STL [R1+0x2b4], R8 ;  /* 0x0002b40801007387 */ /* 0x0001e80000100800 */
[----:B------:R1:W-:Y:S01]  /*1da70*/  STL [R1+0x2b0], R7 ;  /* 0x0002b00701007387 */ /* 0x0003e20000100800 */
[----:B0-----:R-:W-:-:S03]  /*1da80*/  FMUL R8, R29, R42 ;  /* 0x0000002a1d087220 */ /* 0x001fc60000400000 */
[----:B------:R0:W-:Y:S01]  /*1da90*/  STL [R1+0x2ac], R4 ;  /* 0x0002ac0401007387 */ /* 0x0001e20000100800 */
[----:B-1----:R-:W-:-:S03]  /*1daa0*/  FMUL R7, R29, R45 ;  /* 0x0000002d1d077220 */ /* 0x002fc60000400000 */
[----:B------:R1:W-:Y:S01]  /*1dab0*/  STL [R1+0x2a8], R8 ;  /* 0x0002a80801007387 */ /* 0x0003e20000100800 */
[----:B0-----:R-:W-:-:S03]  /*1dac0*/  FMUL R4, R29, R46 ;  /* 0x0000002e1d047220 */ /* 0x001fc60000400000 */
[----:B------:R-:W-:Y:S01]  /*1dad0*/  STL [R1+0x2a4], R7 ;  /* 0x0002a40701007387 */ /* 0x000fe20000100800 */
[----:B-1----:R-:W-:-:S03]  /*1dae0*/  FMUL R8, R29, R49 ;  /* 0x000000311d087220 */ /* 0x002fc60000400000 */
[----:B------:R0:W-:Y:S04]  /*1daf0*/  STL [R1+0x2a0], R4 ;  /* 0x0002a00401007387 */ /* 0x0001e80000100800 */
[----:B------:R1:W-:Y:S01]  /*1db00*/  STL [R1+0x294], R8 ;  /* 0x0002940801007387 */ /* 0x0003e20000100800 */
[----:B0-----:R0:W2:Y:S03]  /*1db10*/  MUFU.RCP R4, R14 ;  /* 0x0000000e00047308 */ /* 0x0010a60000001000 */
[----:B0-----:R-:W2:Y:S01]  /*1db20*/  LDL.LU R14, [R1+0x9f4] ;  /* 0x0009f400010e7983 */ /* 0x001ea20000300800 */
[----:B------:R-:W-:Y:S02]  /*1db30*/  FMUL R7, R29, R50 ;  /* 0x000000321d077220 */ /* 0x000fe40000400000 */
[----:B------:R-:W-:-:S03]  /*1db40*/  FMUL R11, R24, R22 ;  /* 0x00000016180b7220 */ /* 0x000fc60000400000 */
[----:B------:R0:W-:Y:S01]  /*1db50*/  STL [R1+0x28c], R7 ;  /* 0x00028c0701007387 */ /* 0x0001e20000100800 */
[----:B-1----:R-:W-:-:S03]  /*1db60*/  FMUL R8, R24, R18 ;  /* 0x0000001218087220 */ /* 0x002fc60000400000 */
[----:B------:R-:W-:Y:S04]  /*1db70*/  STL [R1+0x3f8], R11 ;  /* 0x0003f80b01007387 */ /* 0x000fe80000100800 */
[----:B------:R-:W3:Y:S01]  /*1db80*/  LDL.LU R34, [R1] ;  /* 0x0000000001227983 */ /* 0x000ee20000300800 */
[----:B0-----:R-:W-:-:S05]  /*1db90*/  FMUL R7, R24, R21 ;  /* 0x0000001518077220 */ /* 0x001fca0000400000 */
[----:B------:R0:W-:Y:S04]  /*1dba0*/  STL [R1+0x3ec], R7 ;  /* 0x0003ec0701007387 */ /* 0x0001e80000100800 */
[----:B------:R1:W-:Y:S04]  /*1dbb0*/  STL [R1+0x3e0], R8 ;  /* 0x0003e00801007387 */ /* 0x0003e80000100800 */
[----:B------:R-:W3:Y:S04]  /*1dbc0*/  LDL.LU R12, [R1+0x4] ;  /* 0x00000400010c7983 */ /* 0x000ee80000300800 */
[----:B------:R-:W3:Y:S01]  /*1dbd0*/  LDL.LU R37, [R1+0x10] ;  /* 0x0000100001257983 */ /* 0x000ee20000300800 */
[----:B0-----:R-:W-:-:S05]  /*1dbe0*/  FMUL R7, R24, R17 ;  /* 0x0000001118077220 */ /* 0x001fca0000400000 */
[----:B------:R2:W-:Y:S04]  /*1dbf0*/  STL [R1+0x3dc], R7 ;  /* 0x0003dc0701007387 */ /* 0x0005e80000100800 */
[----:B------:R-:W3:Y:S04]  /*1dc00*/  LDL.LU R15, [R1+0x14] ;  /* 0x00001400010f7983 */ /* 0x000ee80000300800 */
[----:B------:R-:W3:Y:S01]  /*1dc10*/  LDL.LU R23, [R1+0x20] ;  /* 0x0000200001177983 */ /* 0x000ee20000300800 */
[C---:B------:R-:W-:Y:S02]  /*1dc20*/  FMUL R9, R24.reuse, R9 ;  /* 0x0000000918097220 */ /* 0x040fe40000400000 */
[----:B-1----:R-:W-:-:S02]  /*1dc30*/  FMUL R8, R24, R6 ;  /* 0x0000000618087220 */ /* 0x002fc40000400000 */
[C---:B------:R-:W-:Y:S02]  /*1dc40*/  FMUL R6, R24.reuse, R43 ;  /* 0x0000002b18067220 */ /* 0x040fe40000400000 */
[----:B--2---:R-:W-:-:S05]  /*1dc50*/  FMUL R7, R24, R14 ;  /* 0x0000000e18077220 */ /* 0x004fca0000400000 */
[----:B------:R0:W-:Y:S04]  /*1dc60*/  STL [R1+0x3d8], R7 ;  /* 0x0003d80701007387 */ /* 0x0001e80000100800 */
[----:B------:R-:W2:Y:S04]  /*1dc70*/  LDL.LU R16, [R1+0x24] ;  /* 0x0000240001107983 */ /* 0x000ea80000300800 */
[----:B------:R-:W4:Y:S01]  /*1dc80*/  LDL.LU R19, [R1+0x30] ;  /* 0x0000300001137983 */ /* 0x000f220000300800 */
[----:B0-----:R-:W-:-:S05]  /*1dc90*/  FMUL R7, R24, R13 ;  /* 0x0000000d18077220 */ /* 0x001fca0000400000 */
[----:B------:R0:W-:Y:S04]  /*1dca0*/  STL [R1+0x3d4], R7 ;  /* 0x0003d40701007387 */ /* 0x0001e80000100800 */
[----:B------:R-:W4:Y:S04]  /*1dcb0*/  LDL.LU R20, [R1+0x34] ;  /* 0x0000340001147983 */ /* 0x000f280000300800 */
[----:B------:R-:W4:Y:S04]  /*1dcc0*/  LDL.LU R25, [R1+0x40] ;  /* 0x0000400001197983 */ /* 0x000f280000300800 */
[----:B------:R-:W4:Y:S04]  /*1dcd0*/  LDL.LU R60, [R1+0x44] ;  /* 0x00004400013c7983 */ /* 0x000f280000300800 */
[----:B------:R-:W4:Y:S04]  /*1dce0*/  LDL.LU R29, [R1+0x50] ;  /* 0x00005000011d7983 */ /* 0x000f280000300800 */
[----:B------:R-:W4:Y:S01]  /*1dcf0*/  LDL.LU R31, [R1+0x54] ;  /* 0x00005400011f7983 */ /* 0x000f220000300800 */
[----:B0-----:R-:W-:-:S05]  /*1dd00*/  FMUL R7, R24, R10 ;  /* 0x0000000a18077220 */ /* 0x001fca0000400000 */
[----:B------:R0:W-:Y:S04]  /*1dd10*/  STL [R1+0x3d0], R7 ;  /* 0x0003d00701007387 */ /* 0x0001e80000100800 */
[----:B------:R-:W-:Y:S01]  /*1dd20*/  STL [R1+0x3cc], R9 ;  /* 0x0003cc0901007387 */ /* 0x000fe20000100800 */
[----:B0-----:R-:W-:-:S03]  /*1dd30*/  FMUL R7, R24, R5 ;  /* 0x0000000518077220 */ /* 0x001fc60000400000 */
[----:B------:R-:W-:Y:S01]  /*1dd40*/  STL [R1+0x288], R8 ;  /* 0x0002880801007387 */ /* 0x000fe20000100800 */
[----:B------:R-:W-:-:S03]  /*1dd50*/  FMUL R5, R24, R44 ;  /* 0x0000002c18057220 */ /* 0x000fc60000400000 */
[----:B------:R0:W-:Y:S04]  /*1dd60*/  STL [R1+0x284], R7 ;  /* 0x0002840701007387 */ /* 0x0001e80000100800 */
[----:B------:R1:W-:Y:S04]  /*1dd70*/  STL [R1+0x280], R6 ;  /* 0x0002800601007387 */ /* 0x0003e80000100800 */
[----:B------:R3:W-:Y:S01]  /*1dd80*/  STL [R1+0x27c], R5 ;  /* 0x00027c0501007387 */ /* 0x0007e20000100800 */
[C---:B0-----:R-:W-:Y:S02]  /*1dd90*/  FMUL R7, R24.reuse, R47 ;  /* 0x0000002f18077220 */ /* 0x041fe40000400000 */
[----:B-1----:R-:W-:-:S03]  /*1dda0*/  FMUL R6, R24, R48 ;  /* 0x0000003018067220 */ /* 0x002fc60000400000 */
[----:B------:R0:W-:Y:S01]  /*1ddb0*/  STL [R1+0x278], R7 ;  /* 0x0002780701007387 */ /* 0x0001e20000100800 */
[----:B---3--:R-:W-:-:S03]  /*1ddc0*/  FMUL R5, R24, R51 ;  /* 0x0000003318057220 */ /* 0x008fc60000400000 */
[----:B------:R-:W3:Y:S04]  /*1ddd0*/  LDL.LU R33, [R1+0x4cc] ;  /* 0x0004cc0001217983 */ /* 0x000ee80000300800 */
[----:B------:R1:W-:Y:S04]  /*1dde0*/  STL [R1+0x274], R6 ;  /* 0x0002740601007387 */ /* 0x0003e80000100800 */
[----:B------:R1:W-:Y:S01]  /*1ddf0*/  STL [R1+0x270], R5 ;  /* 0x0002700501007387 */ /* 0x0003e20000100800 */
[----:B0-----:R-:W-:Y:S02]  /*1de00*/  FMUL R7, R4, R53 ;  /* 0x0000003504077220 */ /* 0x001fe40000400000 */
[----:B-1----:R-:W-:Y:S01]  /*1de10*/  FMUL R6, R24, R52 ;  /* 0x0000003418067220 */ /* 0x002fe20000400000 */
[----:B------:R0:W1:Y:S01]  /*1de20*/  MUFU.RCP R5, R55 ;  /* 0x0000003700057308 */ /* 0x0000620000001000 */
[C---:B------:R-:W-:Y:S01]  /*1de30*/  FMUL R8, R4.reuse, R57 ;  /* 0x0000003904087220 */ /* 0x040fe20000400000 */
[----:B0-----:R-:W3:Y:S04]  /*1de40*/  LDL.LU R55, [R1+0x9f0] ;  /* 0x0009f00001377983 */ /* 0x001ee80000300800 */
[----:B------:R0:W-:Y:S04]  /*1de50*/  STL [R1+0x26c], R6 ;  /* 0x00026c0601007387 */ /* 0x0001e80000100800 */
[----:B------:R1:W-:Y:S01]  /*1de60*/  STL [R1+0x3c8], R7 ;  /* 0x0003c80701007387 */ /* 0x0003e20000100800 */
[----:B0-----:R-:W-:-:S02]  /*1de70*/  FMUL R6, R4, R54 ;  /* 0x0000003604067220 */ /* 0x001fc40000400000 */
[----:B-1----:R-:W-:-:S03]  /*1de80*/  FMUL R7, R4, R58 ;  /* 0x0000003a04077220 */ /* 0x002fc60000400000 */
[----:B------:R0:W-:Y:S04]  /*1de90*/  STL [R1+0x3c4], R6 ;  /* 0x0003c40601007387 */ /* 0x0001e80000100800 */
[----:B------:R-:W-:Y:S01]  /*1dea0*/  STL [R1+0x3c0], R8 ;  /* 0x0003c00801007387 */ /* 0x000fe20000100800 */
[----:B0-----:R-:W-:-:S03]  /*1deb0*/  FMUL R6, R4, R34 ;  /* 0x0000002204067220 */ /* 0x001fc60000400000 */
[----:B------:R-:W3:Y:S04]  /*1dec0*/  LDL.LU R34, [R1+0x8] ;  /* 0x0000080001227983 */ /* 0x000ee80000300800 */
[----:B------:R-:W-:Y:S04]  /*1ded0*/  STL [R1+0x3bc], R7 ;  /* 0x0003bc0701007387 */ /* 0x000fe80000100800 */
[----:B------:R0:W-:Y:S02]  /*1dee0*/  STL [R1+0x3b8], R6 ;  /* 0x0003b80601007387 */ /* 0x0001e40000100800 */
[----:B0-----:R-:W-:-:S02]  /*1def0*/  FMUL R6, R4, R37 ;  /* 0x0000002504067220 */ /* 0x001fc40000400000 */
[----:B------:R-:W3:Y:S01]  /*1df00*/  LDL.LU R37, [R1+0xc] ;  /* 0x00000c0001257983 */ /* 0x000ee20000300800 */
[----:B------:R-:W-:-:S05]  /*1df10*/  FMUL R7, R4, R12 ;  /* 0x0000000c04077220 */ /* 0x000fca0000400000 */
[----:B------:R0:W-:Y:S04]  /*1df20*/  STL [R1+0x3b4], R7 ;  /* 0x0003b40701007387 */ /* 0x0001e80000100800 */
[----:B------:R1:W-:Y:S01]  /*1df30*/  STL [R1+0x3b0], R6 ;  /* 0x0003b00601007387 */ /* 0x0003e20000100800 */
[C---:B0-----:R-:W-:Y:S02]  /*1df40*/  FMUL R7, R4.reuse, R15 ;  /* 0x0000000f04077220 */ /* 0x041fe40000400000 */
[C---:B-1----:R-:W-:Y:S02]  /*1df50*/  FMUL R6, R4.reuse, R23 ;  /* 0x0000001704067220 */ /* 0x042fe40000400000 */
[----:B------:R-:W3:Y:S04]  /*1df60*/  LDL.LU R23, [R1+0x18] ;  /* 0x0000180001177983 */ /* 0x000ee80000300800 */
[----:B------:R4:W-:Y:S04]  /*1df70*/  STL [R1+0x3a8], R7 ;  /* 0x0003a80701007387 */ /* 0x0009e80000100800 */
[----:B------:R0:W-:Y:S01]  /*1df80*/  STL [R1+0x268], R6 ;  /* 0x0002680601007387 */ /* 0x0001e20000100800 */
[----:B--2---:R-:W-:-:S02]  /*1df90*/  FMUL R8, R4, R16 ;  /* 0x0000001004087220 */ /* 0x004fc40000400000 */
[----:B----4-:R-:W-:-:S03]  /*1dfa0*/  FMUL R7, R4, R19 ;  /* 0x0000001304077220 */ /* 0x010fc60000400000 */
[----:B------:R1:W-:Y:S04]  /*1dfb0*/  STL [R1+0x264], R8 ;  /* 0x0002640801007387 */ /* 0x0003e80000100800 */
[----:B------:R2:W-:Y:S01]  /*1dfc0*/  STL [R1+0x260], R7 ;  /* 0x0002600701007387 */ /* 0x0005e20000100800 */
[C---:B0-----:R-:W-:Y:S02]  /*1dfd0*/  FMUL R6, R4.reuse, R20 ;  /* 0x0000001404067220 */ /* 0x041fe40000400000 */
[----:B-1----:R-:W-:-:S03]  /*1dfe0*/  FMUL R8, R4, R25 ;  /* 0x0000001904087220 */ /* 0x002fc60000400000 */
[----:B------:R0:W-:Y:S01]  /*1dff0*/  STL [R1+0x19c], R6 ;  /* 0x00019c0601007387 */ /* 0x0001e20000100800 */
[----:B--2---:R-:W-:-:S03]  /*1e000*/  FMUL R7, R4, R60 ;  /* 0x0000003c04077220 */ /* 0x004fc60000400000 */
[----:B------:R1:W-:Y:S01]  /*1e010*/  STL [R1+0x18c], R8 ;  /* 0x00018c0801007387 */ /* 0x0003e20000100800 */
[----:B0-----:R-:W-:-:S03]  /*1e020*/  FMUL R6, R4, R29 ;  /* 0x0000001d04067220 */ /* 0x001fc60000400000 */
[----:B------:R-:W-:Y:S01]  /*1e030*/  STL [R1+0x188], R7 ;  /* 0x0001880701007387 */ /* 0x000fe20000100800 */
[----:B------:R-:W-:-:S03]  /*1e040*/  FMUL R4, R4, R31 ;  /* 0x0000001f04047220 */ /* 0x000fc60000400000 */
[----:B------:R-:W2:Y:S04]  /*1e050*/  LDL.LU R21, [R1+0x1c] ;  /* 0x00001c0001157983 */ /* 0x000ea80000300800 */
[----:B------:R-:W-:Y:S04]  /*1e060*/  STL [R1+0x174], R6 ;  /* 0x0001740601007387 */ /* 0x000fe80000100800 */
        /* <DEDUP_REMOVED lines=11> */
[C---:B-1----:R-:W-:Y:S01]  /*1e120*/  FMUL R8, R5.reuse, R56 ;  /* 0x0000003805087220 */ /* 0x042fe20000400000 */
[----:B---3--:R0:W1:Y:S01]  /*1e130*/  MUFU.RCP R4, R33 ;  /* 0x0000002100047308 */ /* 0x0080620000001000 */
[----:B------:R-:W-:-:S02]  /*1e140*/  FMUL R6, R5, R59 ;  /* 0x0000003b05067220 */ /* 0x000fc40000400000 */
[----:B------:R-:W-:-:S05]  /*1e150*/  FMUL R7, R5, R55 ;  /* 0x0000003705077220 */ /* 0x000fca0000400000 */
[----:B------:R3:W-:Y:S04]  /*1e160*/  STL [R1+0x3ac], R7 ;  /* 0x0003ac0701007387 */ /* 0x0007e80000100800 */
[----:B------:R-:W-:Y:S04]  /*1e170*/  STL [R1+0x3a4], R8 ;  /* 0x0003a40801007387 */ /* 0x000fe80000100800 */
[----:B0-----:R-:W4:Y:S01]  /*1e180*/  LDL.LU R33, [R1+0x70] ;  /* 0x0000700001217983 */ /* 0x001f220000300800 */
[----:B---3--:R-:W-:-:S03]  /*1e190*/  FMUL R7, R5, R61 ;  /* 0x0000003d05077220 */ /* 0x008fc60000400000 */
[----:B------:R0:W-:Y:S04]  /*1e1a0*/  STL [R1+0x3a0], R6 ;  /* 0x0003a00601007387 */ /* 0x0001e80000100800 */
[----:B------:R3:W-:Y:S01]  /*1e1b0*/  STL [R1+0x39c], R7 ;  /* 0x00039c0701007387 */ /* 0x0007e20000100800 */
[----:B0-----:R-:W-:-:S03]  /*1e1c0*/  FMUL R6, R5, R34 ;  /* 0x0000002205067220 */ /* 0x001fc60000400000 */
[----:B---3--:R-:W3:Y:S04]  /*1e1d0*/  LDL.LU R7, [R1+0x74] ;  /* 0x0000740001077983 */ /* 0x008ee80000300800 */
[----:B------:R-:W3:Y:S04]  /*1e1e0*/  LDL.LU R34, [R1+0x80] ;  /* 0x0000800001227983 */ /* 0x000ee80000300800 */
[----:B------:R0:W-:Y:S04]  /*1e1f0*/  STL [R1+0x398], R6 ;  /* 0x0003980601007387 */ /* 0x0001e80000100800 */
[----:B------:R-:W3:Y:S01]  /*1e200*/  LDL.LU R8, [R1+0x84] ;  /* 0x0000840001087983 */ /* 0x000ee20000300800 */
[----:B0-----:R-:W-:-:S03]  /*1e210*/  FMUL R6, R5, R37 ;  /* 0x0000002505067220 */ /* 0x001fc60000400000 */
[----:B------:R-:W3:Y:S04]  /*1e220*/  LDL.LU R37, [R1+0x90] ;  /* 0x0000900001257983 */ /* 0x000ee80000300800 */
[----:B------:R0:W-:Y:S04]  /*1e230*/  STL [R1+0x394], R6 ;  /* 0x0003940601007387 */ /* 0x0001e80000100800 */
[----:B------:R-:W3:Y:S04]  /*1e240*/  LDL.LU R11, [R1+0x94] ;  /* 0x00009400010b7983 */ /* 0x000ee80000300800 */
[----:B------:R-:W3:Y:S01]  /*1e250*/  LDL.LU R12, [R1+0xa0] ;  /* 0x0000a000010c7983 */ /* 0x000ee20000300800 */
[----:B0-----:R-:W-:-:S05]  /*1e260*/  FMUL R6, R5, R23 ;  /* 0x0000001705067220 */ /* 0x001fca0000400000 */
[----:B------:R0:W-:Y:S04]  /*1e270*/  STL [R1+0x390], R6 ;  /* 0x0003900601007387 */ /* 0x0001e80000100800 */
[----:B------:R-:W3:Y:S04]  /*1e280*/  LDL.LU R15, [R1+0xa4] ;  /* 0x0000a400010f7983 */ /* 0x000ee80000300800 */
[----:B------:R-:W3:Y:S04]  /*1e290*/  LDL.LU R16, [R1+0xb0] ;  /* 0x0000b00001107983 */ /* 0x000ee80000300800 */
[----:B------:R-:W3:Y:S04]  /*1e2a0*/  LDL.LU R19, [R1+0xb4] ;  /* 0x0000b40001137983 */ /* 0x000ee80000300800 */
[----:B------:R-:W3:Y:S04]  /*1e2b0*/  LDL.LU R20, [R1+0xc0] ;  /* 0x0000c00001147983 */ /* 0x000ee80000300800 */
[----:B------:R-:W3:Y:S01]  /*1e2c0*/  LDL.LU R23, [R1+0xc4] ;  /* 0x0000c40001177983 */ /* 0x000ee20000300800 */
[----:B--2---:R-:W-:-:S02]  /*1e2d0*/  FMUL R10, R5, R21 ;  /* 0x00000015050a7220 */ /* 0x004fc40000400000 */
[----:B----4-:R-:W-:-:S03]  /*1e2e0*/  FMUL R9, R5, R22 ;  /* 0x0000001605097220 */ /* 0x010fc60000400000 */
[----:B------:R2:W-:Y:S04]  /*1e2f0*/  STL [R1+0x38c], R10 ;  /* 0x00038c0a01007387 */ /* 0x0005e80000100800 */
[----:B------:R4:W-:Y:S01]  /*1e300*/  STL [R1+0x160], R9 ;  /* 0x0001600901007387 */ /* 0x0009e20000100800 */
[C---:B0-----:R-:W-:Y:S02]  /*1e310*/  FMUL R6, R5.reuse, R50 ;  /* 0x0000003205067220 */ /* 0x041fe40000400000 */
[----:B--2---:R-:W-:-:S03]  /*1e320*/  FMUL R10, R5, R49 ;  /* 0x00000031050a7220 */ /* 0x004fc60000400000 */
[----:B------:R0:W-:Y:S01]  /*1e330*/  STL [R1+0x15c], R6 ;  /* 0x00015c0601007387 */ /* 0x0001e20000100800 */
[----:B----4-:R-:W-:-:S03]  /*1e340*/  FMUL R9, R5, R46 ;  /* 0x0000002e05097220 */ /* 0x010fc60000400000 */
[----:B------:R2:W-:Y:S04]  /*1e350*/  STL [R1+0x158], R10 ;  /* 0x0001580a01007387 */ /* 0x0005e80000100800 */
[----:B------:R4:W-:Y:S01]  /*1e360*/  STL [R1+0x154], R9 ;  /* 0x0001540901007387 */ /* 0x0009e20000100800 */
[C---:B0-----:R-:W-:Y:S02]  /*1e370*/  FMUL R6, R5.reuse, R45 ;  /* 0x0000002d05067220 */ /* 0x041fe40000400000 */
[----:B--2---:R-:W-:-:S03]  /*1e380*/  FMUL R10, R5, R42 ;  /* 0x0000002a050a7220 */ /* 0x004fc60000400000 */
[----:B------:R0:W-:Y:S01]  /*1e390*/  STL [R1+0x14c], R6 ;  /* 0x00014c0601007387 */ /* 0x0001e20000100800 */
[----:B----4-:R-:W-:-:S03]  /*1e3a0*/  FMUL R9, R5, R25 ;  /* 0x0000001905097220 */ /* 0x010fc60000400000 */
[----:B------:R-:W-:Y:S04]  /*1e3b0*/  STL [R1+0x148], R10 ;  /* 0x0001480a01007387 */ /* 0x000fe80000100800 */
[----:B------:R1:W-:Y:S01]  /*1e3c0*/  STL [R1+0x144], R9 ;  /* 0x0001440901007387 */ /* 0x0003e20000100800 */
[----:B0-----:R-:W-:Y:S02]  /*1e3d0*/  FMUL R6, R5, R60 ;  /* 0x0000003c05067220 */ /* 0x001fe40000400000 */
[----:B------:R0:W2:Y:S02]  /*1e3e0*/  MUFU.RCP R5, R2 ;  /* 0x0000000200057308 */ /* 0x0000a40000001000 */
[----:B0-----:R-:W4:Y:S01]  /*1e3f0*/  LDL.LU R2, [R1+0x9ec] ;  /* 0x0009ec0001027983 */ /* 0x001f220000300800 */
[----:B-1----:R-:W-:-:S03]  /*1e400*/  FMUL R9, R4, R29 ;  /* 0x0000001d04097220 */ /* 0x002fc60000400000 */
[----:B------:R0:W-:Y:S04]  /*1e410*/  STL [R1+0x140], R6 ;  /* 0x0001400601007387 */ /* 0x0001e80000100800 */
[----:B------:R-:W2:Y:S01]  /*1e420*/  LDL.LU R25, [R1+0x4d4] ;  /* 0x0004d40001197983 */ /* 0x000ea20000300800 */
[----:B0-----:R-:W-:-:S03]  /*1e430*/  FMUL R6, R4, R31 ;  /* 0x0000001f04067220 */ /* 0x001fc60000400000 */
[----:B------:R0:W-:Y:S04]  /*1e440*/  STL [R1+0x388], R9 ;  /* 0x0003880901007387 */ /* 0x0001e80000100800 */
[----:B------:R-:W2:Y:S04]  /*1e450*/  LDL.LU R60, [R1+0x68] ;  /* 0x00006800013c7983 */ /* 0x000ea80000300800 */
[----:B------:R3:W-:Y:S04]  /*1e460*/  STL [R1+0x384], R6 ;  /* 0x0003840601007387 */ /* 0x0007e80000100800 */
[----:B------:R-:W2:Y:S01]  /*1e470*/  LDL.LU R29, [R1+0x6c] ;  /* 0x00006c00011d7983 */ /* 0x000ea20000300800 */
[----:B0-----:R-:W-:-:S03]  /*1e480*/  FMUL R9, R4, R33 ;  /* 0x0000002104097220 */ /* 0x001fc60000400000 */
[----:B------:R-:W2:Y:S04]  /*1e490*/  LDL.LU R31, [R1+0x78] ;  /* 0x00007800011f7983 */ /* 0x000ea80000300800 */
[----:B------:R-:W2:Y:S01]  /*1e4a0*/  LDL.LU R33, [R1+0x7c] ;  /* 0x00007c0001217983 */ /* 0x000ea20000300800 */
[----:B---3--:R-:W-:-:S03]  /*1e4b0*/  FMUL R6, R4, R7 ;  /* 0x0000000704067220 */ /* 0x008fc60000400000 */
[----:B------:R-:W-:Y:S01]  /*1e4c0*/  STL [R1+0x380], R9 ;  /* 0x0003800901007387 */ /* 0x000fe20000100800 */
[----:B------:R-:W-:-:S03]  /*1e4d0*/  FMUL R7, R4, R34 ;  /* 0x0000002204077220 */ /* 0x000fc60000400000 */
[----:B------:R-:W3:Y:S04]  /*1e4e0*/  LDL.LU R34, [R1+0x88] ;  /* 0x0000880001227983 */ /* 0x000ee80000300800 */
[----:B------:R-:W-:Y:S04]  /*1e4f0*/  STL [R1+0x37c], R6 ;  /* 0x00037c0601007387 */ /* 0x000fe80000100800 */
[----:B------:R0:W-:Y:S02]  /*1e500*/  STL [R1+0x378], R7 ;  /* 0x0003780701007387 */ /* 0x0001e40000100800 */
[----:B0-----:R-:W-:-:S02]  /*1e510*/  FMUL R7, R4, R37 ;  /* 0x0000002504077220 */ /* 0x001fc40000400000 */
[----:B------:R-:W3:Y:S01]  /*1e520*/  LDL.LU R37, [R1+0x8c] ;  /* 0x00008c0001257983 */ /* 0x000ee20000300800 */
[----:B------:R-:W-:-:S05]  /*1e530*/  FMUL R6, R4, R8 ;  /* 0x0000000804067220 */ /* 0x000fca0000400000 */
[----:B------:R0:W-:Y:S01]  /*1e540*/  STL [R1+0x374], R6 ;  /* 0x0003740601007387 */ /* 0x0001e20000100800 */
[----:B------:R-:W-:-:S03]  /*1e550*/  FMUL R8, R4, R12 ;  /* 0x0000000c04087220 */ /* 0x000fc60000400000 */
[----:B------:R1:W-:Y:S01]  /*1e560*/  STL [R1+0x370], R7 ;  /* 0x0003700701007387 */ /* 0x0003e20000100800 */
[----:B0-----:R-:W-:-:S05]  /*1e570*/  FMUL R6, R4, R11 ;  /* 0x0000000b04067220 */ /* 0x001fca0000400000 */
[----:B------:R0:W-:Y:S01]  /*1e580*/  STL [R1+0x36c], R6 ;  /* 0x00036c0601007387 */ /* 0x0001e20000100800 */
[----:B-1----:R-:W-:-:S03]  /*1e590*/  FMUL R7, R4, R15 ;  /* 0x0000000f04077220 */ /* 0x002fc60000400000 */
        /* <DEDUP_REMOVED lines=8> */
[----:B------:R-:W-:Y:S04]  /*1e620*/  STL [R1+0xc0], R7 ;  /* 0x0000c00701007387 */ /* 0x000fe80000100800 */
[----:B------:R-:W3:Y:S04]  /*1e630*/  LDL.LU R50, [R1+0x98] ;  /* 0x0000980001327983 */ /* 0x000ee80000300800 */
[----:B------:R2:W-:Y:S04]  /*1e640*/  STL [R1+0xb4], R6 ;  /* 0x0000b40601007387 */ /* 0x0005e80000100800 */
[----:B------:R-:W3:Y:S04]  /*1e650*/  LDL.LU R49, [R1+0x9c] ;  /* 0x00009c0001317983 */ /* 0x000ee80000300800 */
[----:B------:R-:W3:Y:S04]  /*1e660*/  LDL.LU R46, [R1+0xa8] ;  /* 0x0000a800012e7983 */ /* 0x000ee80000300800 */
[----:B------:R-:W3:Y:S01]  /*1e670*/  LDL.LU R15, [R1+0xac] ;  /* 0x0000ac00010f7983 */ /* 0x000ee20000300800 */
[----:B------:R-:W-:-:S02]  /*1e680*/  FMUL R3, R4, R3 ;  /* 0x0000000304037220 */ /* 0x000fc40000400000 */
[----:B----4-:R-:W-:-:S05]  /*1e690*/  FMUL R2, R4, R2 ;  /* 0x0000000204027220 */ /* 0x010fca0000400000 */
[----:B------:R0:W-:Y:S04]  /*1e6a0*/  STL [R1+0x9b0], R2 ;  /* 0x0009b00201007387 */ /* 0x0001e80000100800 */
[----:B------:R-:W4:Y:S04]  /*1e6b0*/  LDL.LU R16, [R1+0xb8] ;  /* 0x0000b80001107983 */ /* 0x000f280000300800 */
[----:B------:R-:W4:Y:S04]  /*1e6c0*/  LDL.LU R19, [R1+0xbc] ;  /* 0x0000bc0001137983 */ /* 0x000f280000300800 */
[----:B------:R-:W4:Y:S01]  /*1e6d0*/  LDL.LU R20, [R1+0xc8] ;  /* 0x0000c80001147983 */ /* 0x000f220000300800 */
[----:B--2---:R-:W-:-:S03]  /*1e6e0*/  FMUL R6, R5, R60 ;  /* 0x0000003c05067220 */ /* 0x004fc60000400000 */
[----:B------:R-:W2:Y:S01]  /*1e6f0*/  LDL.LU R23, [R1+0xcc] ;  /* 0x0000cc0001177983 */ /* 0x000ea20000300800 */
[----:B------:R1:W2:Y:S03]  /*1e700*/  MUFU.RCP R4, R25 ;  /* 0x0000001900047308 */ /* 0x0002a60000001000 */
[----:B------:R1:W-:Y:S01]  /*1e710*/  STL [R1+0x9b4], R3 ;  /* 0x0009b40301007387 */ /* 0x0003e20000100800 */
[----:B0-----:R-:W-:-:S03]  /*1e720*/  FMUL R2, R5, R29 ;  /* 0x0000001d05027220 */ /* 0x001fc60000400000 */
[----:B------:R-:W-:Y:S04]  /*1e730*/  STL [R1+0x368], R6 ;  /* 0x0003680601007387 */ /* 0x000fe80000100800 */
[----:B-1----:R-:W2:Y:S01]  /*1e740*/  LDL.LU R25, [R1+0xd8] ;  /* 0x0000d80001197983 */ /* 0x002ea20000300800 */
[----:B------:R-:W-:-:S03]  /*1e750*/  FMUL R3, R5, R31 ;  /* 0x0000001f05037220 */ /* 0x000fc60000400000 */
[----:B------:R0:W-:Y:S04]  /*1e760*/  STL [R1+0x364], R2 ;  /* 0x0003640201007387 */ /* 0x0001e80000100800 */
[----:B------:R-:W-:Y:S04]  /*1e770*/  STL [R1+0x360], R3 ;  /* 0x0003600301007387 */ /* 0x000fe80000100800 */
[----:B------:R-:W2:Y:S01]  /*1e780*/  LDL.LU R45, [R1+0xdc] ;  /* 0x0000dc00012d7983 */ /* 0x000ea20000300800 */
[----:B0-----:R-:W-:-:S03]  /*1e790*/  FMUL R2, R5, R33 ;  /* 0x0000002105027220 */ /* 0x001fc60000400000 */
[----:B------:R-:W2:Y:S04]  /*1e7a0*/  LDL.LU R60, [R1+0x4d8] ;  /* 0x0004d800013c7983 */ /* 0x000ea80000300800 */
[----:B------:R3:W-:Y:S04]  /*1e7b0*/  STL [R1+0x35c], R2 ;  /* 0x00035c0201007387 */ /* 0x0007e80000100800 */
[----:B------:R-:W2:Y:S04]  /*1e7c0*/  LDL.LU R42, [R1+0xe0] ;  /* 0x0000e000012a7983 */ /* 0x000ea80000300800 */
[----:B------:R-:W2:Y:S01]  /*1e7d0*/  LDL.LU R29, [R1+0xe4] ;  /* 0x0000e400011d7983 */ /* 0x000ea20000300800 */
[----:B---3--:R-:W-:-:S05]  /*1e7e0*/  FMUL R2, R5, R34 ;  /* 0x0000002205027220 */ /* 0x008fca0000400000 */
        /* <DEDUP_REMOVED lines=9> */
[----:B------:R-:W3:Y:S04]  /*1e880*/  LDL.LU R34, [R1+0x120] ;  /* 0x0001200001227983 */ /* 0x000ee80000300800 */
[----:B------:R-:W3:Y:S01]  /*1e890*/  LDL.LU R37, [R1+0x124] ;  /* 0x0001240001257983 */ /* 0x000ee20000300800 */
[----:B------:R-:W-:-:S05]  /*1e8a0*/  FMUL R6, R5, R50 ;  /* 0x0000003205067220 */ /* 0x000fca0000400000 */
[----:B------:R-:W-:Y:S01]  /*1e8b0*/  STL [R1+0x350], R6 ;  /* 0x0003500601007387 */ /* 0x000fe20000100800 */
[C---:B0-----:R-:W-:Y:S02]  /*1e8c0*/  FMUL R2, R5.reuse, R49 ;  /* 0x0000003105027220 */ /* 0x041fe40000400000 */
[----:B------:R-:W-:-:S05]  /*1e8d0*/  FMUL R3, R5, R46 ;  /* 0x0000002e05037220 */ /* 0x000fca0000400000 */
[----:B------:R-:W-:Y:S04]  /*1e8e0*/  STL [R1+0x9b8], R3 ;  /* 0x0009b80301007387 */ /* 0x000fe80000100800 */
[----:B------:R0:W-:Y:S02]  /*1e8f0*/  STL [R1+0x34c], R2 ;  /* 0x00034c0201007387 */ /* 0x0001e40000100800 */
[----:B0-----:R-:W-:-:S05]  /*1e900*/  FMUL R2, R5, R15 ;  /* 0x0000000f05027220 */ /* 0x001fca0000400000 */
[----:B------:R4:W-:Y:S02]  /*1e910*/  STL [R1+0x9bc], R2 ;  /* 0x0009bc0201007387 */ /* 0x0009e40000100800 */
[C---:B----4-:R-:W-:Y:S02]  /*1e920*/  FMUL R2, R5.reuse, R16 ;  /* 0x0000001005027220 */ /* 0x050fe40000400000 */
[----:B------:R-:W-:-:S03]  /*1e930*/  FMUL R6, R5, R19 ;  /* 0x0000001305067220 */ /* 0x000fc60000400000 */
[----:B------:R2:W-:Y:S01]  /*1e940*/  STL [R1+0x98], R2 ;  /* 0x0000980201007387 */ /* 0x0005e20000100800 */
[----:B------:R-:W-:-:S03]  /*1e950*/  FMUL R3, R5, R20 ;  /* 0x0000001405037220 */ /* 0x000fc60000400000 */
[----:B------:R-:W-:Y:S04]  /*1e960*/  STL [R1+0x94], R6 ;  /* 0x0000940601007387 */ /* 0x000fe80000100800 */
[----:B------:R-:W4:Y:S01]  /*1e970*/  LDL.LU R15, [R1+0x180] ;  /* 0x00018000010f7983 */ /* 0x000f220000300800 */
[----:B--2---:R-:W-:-:S03]  /*1e980*/  FMUL R2, R5, R23 ;  /* 0x0000001705027220 */ /* 0x004fc60000400000 */
[----:B------:R0:W-:Y:S04]  /*1e990*/  STL [R1+0x90], R3 ;  /* 0x0000900301007387 */ /* 0x0001e80000100800 */
[----:B------:R-:W2:Y:S04]  /*1e9a0*/  LDL.LU R16, [R1+0x184] ;  /* 0x0001840001107983 */ /* 0x000ea80000300800 */
[----:B------:R1:W-:Y:S04]  /*1e9b0*/  STL [R1+0x8c], R2 ;  /* 0x00008c0201007387 */ /* 0x0003e80000100800 */
[----:B------:R-:W2:Y:S01]  /*1e9c0*/  LDL.LU R19, [R1+0x198] ;  /* 0x0001980001137983 */ /* 0x000ea20000300800 */
[----:B0-----:R-:W-:-:S03]  /*1e9d0*/  FMUL R3, R5, R25 ;  /* 0x0000001905037220 */ /* 0x001fc60000400000 */
[----:B------:R-:W2:Y:S04]  /*1e9e0*/  LDL.LU R20, [R1+0x1a0] ;  /* 0x0001a00001147983 */ /* 0x000ea80000300800 */
[----:B------:R-:W2:Y:S01]  /*1e9f0*/  LDL.LU R23, [R1+0x1ac] ;  /* 0x0001ac0001177983 */ /* 0x000ea20000300800 */
[----:B-1----:R-:W-:Y:S02]  /*1ea00*/  FMUL R2, R5, R45 ;  /* 0x0000002d05027220 */ /* 0x002fe40000400000 */
[----:B------:R0:W1:Y:S01]  /*1ea10*/  MUFU.RCP R5, R60 ;  /* 0x0000003c00057308 */ /* 0x0000620000001000 */
[----:B------:R-:W2:Y:S04]  /*1ea20*/  LDL.LU R25, [R1+0x1b0] ;  /* 0x0001b00001197983 */ /* 0x000ea80000300800 */
[----:B------:R1:W-:Y:S04]  /*1ea30*/  STL [R1+0x88], R3 ;  /* 0x0000880301007387 */ /* 0x0003e80000100800 */
[----:B0-----:R-:W2:Y:S04]  /*1ea40*/  LDL.LU R60, [R1+0x4dc] ;  /* 0x0004dc00013c7983 */ /* 0x001ea80000300800 */
[----:B------:R0:W-:Y:S01]  /*1ea50*/  STL [R1+0x84], R2 ;  /* 0x0000840201007387 */ /* 0x0001e20000100800 */
[----:B-1----:R-:W-:-:S02]  /*1ea60*/  FMUL R3, R4, R42 ;  /* 0x0000002a04037220 */ /* 0x002fc40000400000 */
[C---:B0-----:R-:W-:Y:S02]  /*1ea70*/  FMUL R2, R4.reuse, R29 ;  /* 0x0000001d04027220 */ /* 0x041fe40000400000 */
[----:B------:R-:W2:Y:S04]  /*1ea80*/  LDL.LU R29, [R1+0xe8] ;  /* 0x0000e800011d7983 */ /* 0x000ea80000300800 */
[----:B------:R3:W-:Y:S04]  /*1ea90*/  STL [R1+0x348], R3 ;  /* 0x0003480301007387 */ /* 0x0007e80000100800 */
[----:B------:R0:W-:Y:S01]  /*1eaa0*/  STL [R1+0x344], R2 ;  /* 0x0003440201007387 */ /* 0x0001e20000100800 */
[----:B---3--:R-:W-:-:S02]  /*1eab0*/  FMUL R3, R4, R7 ;  /* 0x0000000704037220 */ /* 0x008fc40000400000 */
[C---:B------:R-:W-:Y:S02]  /*1eac0*/  FMUL R6, R4.reuse, R11 ;  /* 0x0000000b04067220 */ /* 0x040fe40000400000 */
[C---:B0-----:R-:W-:Y:S01]  /*1ead0*/  FMUL R2, R4.reuse, R8 ;  /* 0x0000000804027220 */ /* 0x041fe20000400000 */
[----:B------:R0:W-:Y:S04]  /*1eae0*/  STL [R1+0x340], R3 ;  /* 0x0003400301007387 */ /* 0x0001e80000100800 */
[----:B------:R1:W-:Y:S01]  /*1eaf0*/  STL [R1+0x33c], R2 ;  /* 0x00033c0201007387 */ /* 0x0003e20000100800 */
[----:B0-----:R-:W-:-:S03]  /*1eb00*/  FMUL R3, R4, R12 ;  /* 0x0000000c04037220 */ /* 0x001fc60000400000 */
[----:B------:R0:W-:Y:S01]  /*1eb10*/  STL [R1+0x338], R6 ;  /* 0x0003380601007387 */ /* 0x0001e20000100800 */
[----:B-1----:R-:W-:-:S03]  /*1eb20*/  FMUL R2, R4, R31 ;  /* 0x0000001f04027220 */ /* 0x002fc60000400000 */
[----:B------:R1:W-:Y:S01]  /*1eb30*/  STL [R1+0x334], R3 ;  /* 0x0003340301007387 */ /* 0x0003e20000100800 */
[----:B0-----:R-:W-:-:S03]  /*1eb40*/  FMUL R6, R4, R33 ;  /* 0x0000002104067220 */ /* 0x001fc60000400000 */
[----:B------:R0:W-:Y:S01]  /*1eb50*/  STL [R1+0x330], R2 ;  /* 0x0003300201007387 */ /* 0x0001e20000100800 */
[----:B-1----:R-:W-:-:S03]  /*1eb60*/  FMUL R3, R4, R34 ;  /* 0x0000002204037220 */ /* 0x002fc60000400000 */
[----:B------:R-:W-:Y:S04]  /*1eb70*/  STL [R1+0x32c], R6 ;  /* 0x00032c0601007387 */ /* 0x000fe80000100800 */
[----:B------:R-:W3:Y:S01]  /*1eb80*/  LDL.LU R21, [R1+0xec] ;  /* 0x0000ec0001157983 */ /* 0x000ee20000300800 */
[----:B0-----:R-:W-:-:S03]  /*1eb90*/  FMUL R2, R4, R37 ;  /* 0x0000002504027220 */ /* 0x001fc60000400000 */
[----:B------:R-:W-:Y:S04]  /*1eba0*/  STL [R1+0x80], R3 ;  /* 0x0000800301007387 */ /* 0x000fe80000100800 */
[----:B------:R-:W3:Y:S04]  /*1ebb0*/  LDL.LU R22, [R1+0xf8] ;  /* 0x0000f80001167983 */ /* 0x000ee80000300800 */
[----:B------:R4:W-:Y:S04]  /*1ebc0*/  STL [R1+0x7c], R2 ;  /* 0x00007c0201007387 */ /* 0x0009e80000100800 */
        /* <DEDUP_REMOVED lines=8> */
[----:B----4-:R-:W-:-:S02]  /*1ec50*/  FMUL R2, R4, R15 ;  /* 0x0000000f04027220 */ /* 0x010fc40000400000 */
[----:B--2---:R-:W-:-:S03]  /*1ec60*/  FMUL R3, R4, R16 ;  /* 0x0000001004037220 */ /* 0x004fc60000400000 */
[----:B------:R0:W-:Y:S04]  /*1ec70*/  STL [R1+0x78], R2 ;  /* 0x0000780201007387 */ /* 0x0001e80000100800 */
[----:B------:R1:W-:Y:S01]  /*1ec80*/  STL [R1+0x74], R3 ;  /* 0x0000740301007387 */ /* 0x0003e20000100800 */
[C---:B------:R-:W-:Y:S02]  /*1ec90*/  FMUL R6, R4.reuse, R19 ;  /* 0x0000001304067220 */ /* 0x040fe40000400000 */
[----:B0-----:R-:W-:-:S03]  /*1eca0*/  FMUL R2, R4, R20 ;  /* 0x0000001404027220 */ /* 0x001fc60000400000 */
[----:B------:R-:W-:Y:S01]  /*1ecb0*/  STL [R1+0x70], R6 ;  /* 0x0000700601007387 */ /* 0x000fe20000100800 */
[----:B-1----:R-:W-:-:S03]  /*1ecc0*/  FMUL R3, R4, R23 ;  /* 0x0000001704037220 */ /* 0x002fc60000400000 */
[----:B------:R-:W2:Y:S04]  /*1ecd0*/  LDL.LU R42, [R1+0x194] ;  /* 0x00019400012a7983 */ /* 0x000ea80000300800 */
[----:B------:R0:W-:Y:S04]  /*1ece0*/  STL [R1+0x6c], R2 ;  /* 0x00006c0201007387 */ /* 0x0001e80000100800 */
[----:B------:R-:W-:Y:S04]  /*1ecf0*/  STL [R1+0x68], R3 ;  /* 0x0000680301007387 */ /* 0x000fe80000100800 */
[----:B------:R-:W4:Y:S01]  /*1ed00*/  LDL.LU R7, [R1+0x1a4] ;  /* 0x0001a40001077983 */ /* 0x000f220000300800 */
[----:B0-----:R-:W-:-:S03]  /*1ed10*/  FMUL R2, R4, R25 ;  /* 0x0000001904027220 */ /* 0x001fc60000400000 */
[----:B------:R-:W4:Y:S04]  /*1ed20*/  LDL.LU R8, [R1+0x1a8] ;  /* 0x0001a80001087983 */ /* 0x000f280000300800 */
[----:B------:R0:W-:Y:S04]  /*1ed30*/  STL [R1+0x64], R2 ;  /* 0x0000640201007387 */ /* 0x0001e80000100800 */
[----:B------:R-:W4:Y:S04]  /*1ed40*/  LDL.LU R11, [R1+0x1b4] ;  /* 0x0001b400010b7983 */ /* 0x000f280000300800 */
[----:B------:R-:W4:Y:S01]  /*1ed50*/  LDL.LU R12, [R1+0x1b8] ;  /* 0x0001b800010c7983 */ /* 0x000f220000300800 */
[----:B0-----:R-:W-:-:S03]  /*1ed60*/  FMUL R2, R5, R29 ;  /* 0x0000001d05027220 */ /* 0x001fc60000400000 */
[----:B------:R-:W4:Y:S04]  /*1ed70*/  LDL.LU R15, [R1+0x4e4] ;  /* 0x0004e400010f7983 */ /* 0x000f280000300800 */
[----:B------:R-:W4:Y:S04]  /*1ed80*/  LDL.LU R16, [R1+0x1bc] ;  /* 0x0001bc0001107983 */ /* 0x000f280000300800 */
[----:B------:R3:W-:Y:S04]  /*1ed90*/  STL [R1+0x328], R2 ;  /* 0x0003280201007387 */ /* 0x0007e80000100800 */
[----:B------:R-:W4:Y:S04]  /*1eda0*/  LDL.LU R19, [R1+0x1c0] ;  /* 0x0001c00001137983 */ /* 0x000f280000300800 */
[----:B------:R-:W4:Y:S01]  /*1edb0*/  LDL.LU R20, [R1+0x1cc] ;  /* 0x0001cc0001147983 */ /* 0x000f220000300800 */
[----:B------:R0:W1:Y:S03]  /*1edc0*/  MUFU.RCP R4, R60 ;  /* 0x0000003c00047308 */ /* 0x0000660000001000 */
[----:B------:R-:W4:Y:S04]  /*1edd0*/  LDL.LU R23, [R1+0x1d0] ;  /* 0x0001d00001177983 */ /* 0x000f280000300800 */
[----:B------:R-:W4:Y:S04]  /*1ede0*/  LDL.LU R25, [R1+0x1dc] ;  /* 0x0001dc0001197983 */ /* 0x000f280000300800 */
[----:B0-----:R-:W4:Y:S04]  /*1edf0*/  LDL.LU R60, [R1+0x1e0] ;  /* 0x0001e000013c7983 */ /* 0x001f280000300800 */
[----:B------:R-:W4:Y:S01]  /*1ee00*/  LDL.LU R29, [R1+0x1ec] ;  /* 0x0001ec00011d7983 */ /* 0x000f220000300800 */
[----:B---3--:R-:W-:-:S02]  /*1ee10*/  FMUL R2, R5, R21 ;  /* 0x0000001505027220 */ /* 0x008fc40000400000 */
[----:B------:R-:W-:-:S03]  /*1ee20*/  FMUL R6, R5, R22 ;  /* 0x0000001605067220 */ /* 0x000fc60000400000 */
[----:B------:R0:W-:Y:S04]  /*1ee30*/  STL [R1+0x324], R2 ;  /* 0x0003240201007387 */ /* 0x0001e80000100800 */
[----:B------:R3:W-:Y:S01]  /*1ee40*/  STL [R1+0x320], R6 ;  /* 0x0003200601007387 */ /* 0x0007e20000100800 */
[C---:B------:R-:W-:Y:S02]  /*1ee50*/  FMUL R3, R5.reuse, R50 ;  /* 0x0000003205037220 */ /* 0x040fe40000400000 */
[----:B0-----:R-:W-:-:S03]  /*1ee60*/  FMUL R2, R5, R49 ;  /* 0x0000003105027220 */ /* 0x001fc60000400000 */
[----:B------:R0:W-:Y:S01]  /*1ee70*/  STL [R1+0x2ec], R3 ;  /* 0x0002ec0301007387 */ /* 0x0001e20000100800 */
[----:B---3--:R-:W-:-:S03]  /*1ee80*/  FMUL R6, R5, R46 ;  /* 0x0000002e05067220 */ /* 0x008fc60000400000 */
[----:B------:R3:W-:Y:S01]  /*1ee90*/  STL [R1+0x2e8], R2 ;  /* 0x0002e80201007387 */ /* 0x0007e20000100800 */
[----:B0-----:R-:W-:-:S03]  /*1eea0*/  FMUL R3, R5, R45 ;  /* 0x0000002d05037220 */ /* 0x001fc60000400000 */
[----:B------:R0:W-:Y:S01]  /*1eeb0*/  STL [R1+0x2e4], R6 ;  /* 0x0002e40601007387 */ /* 0x0001e20000100800 */
[----:B---3--:R-:W-:-:S03]  /*1eec0*/  FMUL R2, R5, R31 ;  /* 0x0000001f05027220 */ /* 0x008fc60000400000 */
[----:B------:R3:W-:Y:S01]  /*1eed0*/  STL [R1+0x2e0], R3 ;  /* 0x0002e00301007387 */ /* 0x0007e20000100800 */
[----:B0-----:R-:W-:-:S03]  /*1eee0*/  FMUL R6, R5, R33 ;  /* 0x0000002105067220 */ /* 0x001fc60000400000 */
[----:B------:R0:W-:Y:S01]  /*1eef0*/  STL [R1+0x2dc], R2 ;  /* 0x0002dc0201007387 */ /* 0x0001e20000100800 */
[----:B---3--:R-:W-:-:S03]  /*1ef00*/  FMUL R3, R5, R34 ;  /* 0x0000002205037220 */ /* 0x008fc60000400000 */
[----:B------:R-:W-:Y:S04]  /*1ef10*/  STL [R1+0x60], R6 ;  /* 0x0000600601007387 */ /* 0x000fe80000100800 */
[----:B------:R-:W3:Y:S04]  /*1ef20*/  LDL.LU R31, [R1+0x1f0] ;  /* 0x0001f000011f7983 */ /* 0x000ee80000300800 */
[----:B------:R2:W-:Y:S01]  /*1ef30*/  STL [R1+0x5c], R3 ;  /* 0x00005c0301007387 */ /* 0x0005e20000100800 */
[----:B0-----:R-:W-:-:S03]  /*1ef40*/  FMUL R2, R5, R37 ;  /* 0x0000002505027220 */ /* 0x001fc60000400000 */
[----:B------:R-:W3:Y:S04]  /*1ef50*/  LDL.LU R33, [R1+0x1fc] ;  /* 0x0001fc0001217983 */ /* 0x000ee80000300800 */
[----:B------:R-:W3:Y:S04]  /*1ef60*/  LDL.LU R34, [R1+0x200] ;  /* 0x0002000001227983 */ /* 0x000ee80000300800 */
[----:B------:R-:W3:Y:S04]  /*1ef70*/  LDL.LU R37, [R1+0x20c] ;  /* 0x00020c0001257983 */ /* 0x000ee80000300800 */
[----:B------:R-:W-:Y:S01]  /*1ef80*/  STL [R1+0x9c0], R2 ;  /* 0x0009c00201007387 */ /* 0x000fe20000100800 */
[----:B--2---:R-:W-:-:S05]  /*1ef90*/  FMUL R3, R5, R42 ;  /* 0x0000002a05037220 */ /* 0x004fca0000400000 */
[----:B------:R4:W-:Y:S02]  /*1efa0*/  STL [R1+0x9c4], R3 ;  /* 0x0009c40301007387 */ /* 0x0009e40000100800 */
[C---:B----4-:R-:W-:Y:S02]  /*1efb0*/  FMUL R3, R5.reuse, R7 ;  /* 0x0000000705037220 */ /* 0x050fe40000400000 */
[----:B------:R-:W-:-:S05]  /*1efc0*/  FMUL R2, R5, R8 ;  /* 0x0000000805027220 */ /* 0x000fca0000400000 */
[----:B------:R0:W-:Y:S04]  /*1efd0*/  STL [R1+0x9c8], R2 ;  /* 0x0009c80201007387 */ /* 0x0001e80000100800 */
[----:B------:R2:W-:Y:S01]  /*1efe0*/  STL [R1+0x50], R3 ;  /* 0x0000500301007387 */ /* 0x0005e20000100800 */
[C---:B0-----:R-:W-:Y:S02]  /*1eff0*/  FMUL R2, R5.reuse, R11 ;  /* 0x0000000b05027220 */ /* 0x041fe40000400000 */
[----:B--2---:R-:W-:-:S05]  /*1f000*/  FMUL R3, R5, R12 ;  /* 0x0000000c05037220 */ /* 0x004fca0000400000 */
[----:B------:R0:W-:Y:S04]  /*1f010*/  STL [R1+0x9cc], R3 ;  /* 0x0009cc0301007387 */ /* 0x0001e80000100800 */
[----:B------:R2:W-:Y:S01]  /*1f020*/  STL [R1+0x48], R2 ;  /* 0x0000480201007387 */ /* 0x0005e20000100800 */
[C---:B-1----:R-:W-:Y:S02]  /*1f030*/  FMUL R5, R4.reuse, R19 ;  /* 0x0000001304057220 */ /* 0x042fe40000400000 */
[C---:B0-----:R-:W-:Y:S02]  /*1f040*/  FMUL R3, R4.reuse, R20 ;  /* 0x0000001404037220 */ /* 0x041fe40000400000 */
[----:B--2---:R-:W-:-:S05]  /*1f050*/  FMUL R2, R4, R16 ;  /* 0x0000001004027220 */ /* 0x004fca0000400000 */
[----:B------:R0:W-:Y:S04]  /*1f060*/  STL [R1+0x2d8], R2 ;  /* 0x0002d80201007387 */ /* 0x0001e80000100800 */
[----:B------:R1:W-:Y:S04]  /*1f070*/  STL [R1+0x2d4], R5 ;  /* 0x0002d40501007387 */ /* 0x0003e80000100800 */
[----:B------:R2:W-:Y:S01]  /*1f080*/  STL [R1+0x2d0], R3 ;  /* 0x0002d00301007387 */ /* 0x0005e20000100800 */
[C---:B0-----:R-:W-:Y:S02]  /*1f090*/  FMUL R2, R4.reuse, R23 ;  /* 0x0000001704027220 */ /* 0x041fe40000400000 */
[----:B-1----:R-:W-:-:S03]  /*1f0a0*/  FMUL R5, R4, R25 ;  /* 0x0000001904057220 */ /* 0x002fc60000400000 */
[----:B------:R0:W-:Y:S01]  /*1f0b0*/  STL [R1+0x2bc], R2 ;  /* 0x0002bc0201007387 */ /* 0x0001e20000100800 */
[----:B--2---:R-:W-:-:S03]  /*1f0c0*/  FMUL R3, R4, R60 ;  /* 0x0000003c04037220 */ /* 0x004fc60000400000 */
[----:B------:R-:W-:Y:S04]  /*1f0d0*/  STL [R1+0x2b8], R5 ;  /* 0x0002b80501007387 */ /* 0x000fe80000100800 */
[----:B------:R-:W2:Y:S01]  /*1f0e0*/  LDL.LU R13, [R1+0x210] ;  /* 0x00021000010d7983 */ /* 0x000ea20000300800 */
[----:B0-----:R-:W-:-:S03]  /*1f0f0*/  FMUL R2, R4, R29 ;  /* 0x0000001d04027220 */ /* 0x001fc60000400000 */
        /* <DEDUP_REMOVED lines=9> */
[----:B------:R-:W4:Y:S01]  /*1f190*/  LDL.LU R25, [R1+0x1d4] ;  /* 0x0001d40001197983 */ /* 0x000f220000300800 */
[----:B---3--:R-:W-:-:S03]  /*1f1a0*/  FMUL R2, R4, R31 ;  /* 0x0000001f04027220 */ /* 0x008fc60000400000 */
[----:B------:R-:W3:Y:S04]  /*1f1b0*/  LDL.LU R60, [R1+0x1d8] ;  /* 0x0001d800013c7983 */ /* 0x000ee80000300800 */
[----:B------:R-:W3:Y:S01]  /*1f1c0*/  LDL.LU R29, [R1+0x1e4] ;  /* 0x0001e400011d7983 */ /* 0x000ee20000300800 */
[----:B------:R-:W-:-:S03]  /*1f1d0*/  FMUL R5, R4, R33 ;  /* 0x0000002104057220 */ /* 0x000fc60000400000 */
[----:B------:R0:W-:Y:S01]  /*1f1e0*/  STL [R1+0x1e0], R2 ;  /* 0x0001e00201007387 */ /* 0x0001e20000100800 */
[----:B------:R-:W-:-:S03]  /*1f1f0*/  FMUL R3, R4, R34 ;  /* 0x0000002204037220 */ /* 0x000fc60000400000 */
[----:B------:R-:W-:Y:S04]  /*1f200*/  STL [R1+0x40], R5 ;  /* 0x0000400501007387 */ /* 0x000fe80000100800 */
[----:B------:R-:W3:Y:S01]  /*1f210*/  LDL.LU R49, [R1+0x1e8] ;  /* 0x0001e80001317983 */ /* 0x000ee20000300800 */
[----:B0-----:R-:W-:-:S03]  /*1f220*/  FMUL R2, R4, R37 ;  /* 0x0000002504027220 */ /* 0x001fc60000400000 */
[----:B------:R2:W-:Y:S04]  /*1f230*/  STL [R1+0x3c], R3 ;  /* 0x00003c0301007387 */ /* 0x0005e80000100800 */
[----:B------:R-:W3:Y:S04]  /*1f240*/  LDL.LU R46, [R1+0x1f4] ;  /* 0x0001f400012e7983 */ /* 0x000ee80000300800 */
[----:B------:R4:W-:Y:S04]  /*1f250*/  STL [R1+0x38], R2 ;  /* 0x0000380201007387 */ /* 0x0009e80000100800 */
[----:B------:R-:W3:Y:S04]  /*1f260*/  LDL.LU R45, [R1+0x1f8] ;  /* 0x0001f800012d7983 */ /* 0x000ee80000300800 */
[----:B------:R-:W3:Y:S04]  /*1f270*/  LDL.LU R42, [R1+0x204] ;  /* 0x00020400012a7983 */ /* 0x000ee80000300800 */
[----:B------:R-:W3:Y:S04]  /*1f280*/  LDL.LU R7, [R1+0x208] ;  /* 0x0002080001077983 */ /* 0x000ee80000300800 */
[----:B------:R-:W3:Y:S01]  /*1f290*/  LDL.LU R8, [R1+0x214] ;  /* 0x0002140001087983 */ /* 0x000ee20000300800 */
[----:B------:R0:W1:Y:S03]  /*1f2a0*/  MUFU.RCP R56, R15 ;  /* 0x0000000f00387308 */ /* 0x0000660000001000 */
[----:B------:R-:W3:Y:S04]  /*1f2b0*/  LDL.LU R11, [R1+0x21c] ;  /* 0x00021c00010b7983 */ /* 0x000ee80000300800 */
[----:B------:R-:W3:Y:S04]  /*1f2c0*/  LDL.LU R12, [R1+0x224] ;  /* 0x00022400010c7983 */ /* 0x000ee80000300800 */
[----:B0-----:R-:W3:Y:S04]  /*1f2d0*/  LDL.LU R15, [R1+0x22c] ;  /* 0x00022c00010f7983 */ /* 0x001ee80000300800 */
[----:B------:R-:W3:Y:S04]  /*1f2e0*/  LDL.LU R16, [R1+0x234] ;  /* 0x0002340001107983 */ /* 0x000ee80000300800 */
[----:B------:R-:W3:Y:S04]  /*1f2f0*/  LDL.LU R19, [R1+0x238] ;  /* 0x0002380001137983 */ /* 0x000ee80000300800 */
[----:B------:R-:W3:Y:S04]  /*1f300*/  LDL.LU R20, [R1+0x4e8] ;  /* 0x0004e80001147983 */ /* 0x000ee80000300800 */
[----:B------:R-:W3:Y:S04]  /*1f310*/  LDL.LU R31, [R1+0x23c] ;  /* 0x00023c00011f7983 */ /* 0x000ee80000300800 */
[----:B------:R-:W3:Y:S04]  /*1f320*/  LDL.LU R33, [R1+0x240] ;  /* 0x0002400001217983 */ /* 0x000ee80000300800 */
[----:B------:R-:W3:Y:S04]  /*1f330*/  LDL.LU R34, [R1+0x244] ;  /* 0x0002440001227983 */ /* 0x000ee80000300800 */
[----:B------:R-:W3:Y:S01]  /*1f340*/  LDL.LU R37, [R1+0x248] ;  /* 0x0002480001257983 */ /* 0x000ee20000300800 */
[----:B--2---:R-:W-:-:S05]  /*1f350*/  FMUL R3, R4, R13 ;  /* 0x0000000d04037220 */ /* 0x004fca0000400000 */
[----:B------:R0:W-:Y:S01]  /*1f360*/  STL [R1+0x34], R3 ;  /* 0x0000340301007387 */ /* 0x0001e20000100800 */
[----:B----4-:R-:W-:-:S05]  /*1f370*/  FMUL R2, R4, R14 ;  /* 0x0000000e04027220 */ /* 0x010fca0000400000 */
[----:B------:R2:W-:Y:S01]  /*1f380*/  STL [R1+0x30], R2 ;  /* 0x0000300201007387 */ /* 0x0005e20000100800 */
[C---:B------:R-:W-:Y:S02]  /*1f390*/  FMUL R5, R4.reuse, R17 ;  /* 0x0000001104057220 */ /* 0x040fe40000400000 */
[----:B0-----:R-:W-:-:S03]  /*1f3a0*/  FMUL R3, R4, R18 ;  /* 0x0000001204037220 */ /* 0x001fc60000400000 */
[----:B------:R-:W-:Y:S01]  /*1f3b0*/  STL [R1+0x2c], R5 ;  /* 0x00002c0501007387 */ /* 0x000fe20000100800 */
[----:B--2---:R-:W-:-:S03]  /*1f3c0*/  FMUL R2, R4, R21 ;  /* 0x0000001504027220 */ /* 0x004fc60000400000 */
[----:B------:R1:W-:Y:S04]  /*1f3d0*/  STL [R1+0x28], R3 ;  /* 0x0000280301007387 */ /* 0x0003e80000100800 */
[----:B------:R0:W-:Y:S01]  /*1f3e0*/  STL [R1+0x24], R2 ;  /* 0x0000240201007387 */ /* 0x0001e20000100800 */
[C---:B-1----:R-:W-:Y:S02]  /*1f3f0*/  FMUL R3, R56.reuse, R50 ;  /* 0x0000003238037220 */ /* 0x042fe40000400000 */
[----:B0-----:R-:W-:-:S03]  /*1f400*/  FMUL R2, R56, R23 ;  /* 0x0000001738027220 */ /* 0x001fc60000400000 */
[----:B------:R3:W-:Y:S01]  /*1f410*/  STL [R1+0x1ec], R3 ;  /* 0x0001ec0301007387 */ /* 0x0007e20000100800 */
[----:B------:R-:W-:-:S03]  /*1f420*/  FMUL R4, R56, R25 ;  /* 0x0000001938047220 */ /* 0x000fc60000400000 */
[----:B------:R0:W-:Y:S01]  /*1f430*/  STL [R1+0x1dc], R2 ;  /* 0x0001dc0201007387 */ /* 0x0001e20000100800 */
[----:B---3--:R-:W-:-:S03]  /*1f440*/  FMUL R3, R56, R60 ;  /* 0x0000003c38037220 */ /* 0x008fc60000400000 */
[----:B------:R-:W-:Y:S01]  /*1f450*/  STL [R1+0x1d4], R4 ;  /* 0x0001d40401007387 */ /* 0x000fe20000100800 */
[----:B0-----:R-:W-:-:S03]  /*1f460*/  FMUL R2, R56, R29 ;  /* 0x0000001d38027220 */ /* 0x001fc60000400000 */
[----:B------:R-:W2:Y:S04]  /*1f470*/  LDL.LU R23, [R1+0x250] ;  /* 0x0002500001177983 */ /* 0x000ea80000300800 */
[----:B------:R0:W-:Y:S04]  /*1f480*/  STL [R1+0x1d0], R3 ;  /* 0x0001d00301007387 */ /* 0x0001e80000100800 */
[----:B------:R-:W3:Y:S04]  /*1f490*/  LDL.LU R25, [R1+0x254] ;  /* 0x0002540001197983 */ /* 0x000ee80000300800 */
[----:B------:R1:W-:Y:S01]  /*1f4a0*/  STL [R1+0x1cc], R2 ;  /* 0x0001cc0201007387 */ /* 0x0003e20000100800 */
[C---:B0-----:R-:W-:Y:S01]  /*1f4b0*/  FMUL R3, R56.reuse, R49 ;  /* 0x0000003138037220 */ /* 0x041fe20000400000 */
[----:B------:R-:W0:Y:S02]  /*1f4c0*/  MUFU.RCP R14, R22 ;  /* 0x00000016000e7308 */ /* 0x000e240000001000 */
[----:B------:R-:W4:Y:S04]  /*1f4d0*/  LDL.LU R60, [R1+0x2c0] ;  /* 0x0002c000013c7983 */ /* 0x000f280000300800 */
[----:B------:R-:W4:Y:S01]  /*1f4e0*/  LDL.LU R29, [R1+0x2c4] ;  /* 0x0002c400011d7983 */ /* 0x000f220000300800 */
[----:B-1----:R-:W-:-:S02]  /*1f4f0*/  FMUL R2, R56, R46 ;  /* 0x0000002e38027220 */ /* 0x002fc40000400000 */
[C---:B------:R-:W-:Y:S01]  /*1f500*/  FMUL R4, R56.reuse, R45 ;  /* 0x0000002d38047220 */ /* 0x040fe20000400000 */
[----:B------:R-:W-:Y:S04]  /*1f510*/  STL [R1+0x1c8], R3 ;  /* 0x0001c80301007387 */ /* 0x000fe80000100800 */
[----:B------:R-:W-:Y:S04]  /*1f520*/  STL [R1+0x1c4], R2 ;  /* 0x0001c40201007387 */ /* 0x000fe80000100800 */
[----:B------:R1:W-:Y:S01]  /*1f530*/  STL [R1+0x1c0], R4 ;  /* 0x0001c00401007387 */ /* 0x0003e20000100800 */
[----:B------:R-:W-:-:S02]  /*1f540*/  FMUL R6, R56, R11 ;  /* 0x0000000b38067220 */ /* 0x000fc40000400000 */
[C---:B-1----:R-:W-:Y:S02]  /*1f550*/  FMUL R4, R56.reuse, R8 ;  /* 0x0000000838047220 */ /* 0x042fe40000400000 */
[----:B------:R-:W-:-:S03]  /*1f560*/  FMUL R5, R56, R12 ;  /* 0x0000000c38057220 */ /* 0x000fc60000400000 */
[----:B------:R1:W-:Y:S04]  /*1f570*/  STL [R1+0x10], R4 ;  /* 0x0000100401007387 */ /* 0x0003e80000100800 */
[----:B------:R0:W-:Y:S01]  /*1f580*/  STL [R1+0xc], R6 ;  /* 0x00000c0601007387 */ /* 0x0001e20000100800 */
[----:B-1----:R-:W-:-:S03]  /*1f590*/  FMUL R4, R56, R15 ;  /* 0x0000000f38047220 */ /* 0x002fc60000400000 */
[----:B------:R-:W-:Y:S04]  /*1f5a0*/  STL [R1+0x8], R5 ;  /* 0x0000080501007387 */ /* 0x000fe80000100800 */
[----:B------:R1:W-:Y:S01]  /*1f5b0*/  STL [R1], R4 ;  /* 0x0000000401007387 */ /* 0x0003e20000100800 */
[C---:B0-----:R-:W-:Y:S02]  /*1f5c0*/  FMUL R6, R14.reuse, R33 ;  /* 0x000000210e067220 */ /* 0x041fe40000400000 */
[C---:B-1----:R-:W-:Y:S02]  /*1f5d0*/  FMUL R4, R14.reuse, R31 ;  /* 0x0000001f0e047220 */ /* 0x042fe40000400000 */
[----:B------:R-:W-:-:S03]  /*1f5e0*/  FMUL R5, R14, R34 ;  /* 0x000000220e057220 */ /* 0x000fc60000400000 */
[----:B------:R0:W-:Y:S04]  /*1f5f0*/  STL [R1+0x1bc], R4 ;  /* 0x0001bc0401007387 */ /* 0x0001e80000100800 */
[----:B------:R-:W-:Y:S04]  /*1f600*/  STL [R1+0x1b8], R6 ;  /* 0x0001b80601007387 */ /* 0x000fe80000100800 */
[----:B------:R-:W4:Y:S01]  /*1f610*/  LDL.LU R9, [R1+0x2c8] ;  /* 0x0002c80001097983 */ /* 0x000f220000300800 */
[----:B0-----:R-:W-:-:S03]  /*1f620*/  FMUL R4, R14, R37 ;  /* 0x000000250e047220 */ /* 0x001fc60000400000 */
[----:B------:R-:W-:Y:S04]  /*1f630*/  STL [R1+0x1b4], R5 ;  /* 0x0001b40501007387 */ /* 0x000fe80000100800 */
[----:B------:R-:W4:Y:S04]  /*1f640*/  LDL.LU R10, [R1+0x2f0] ;  /* 0x0002f000010a7983 */ /* 0x000f280000300800 */
[----:B------:R2:W-:Y:S01]  /*1f650*/  STL [R1+0x1b0], R4 ;  /* 0x0001b00401007387 */ /* 0x0005e20000100800 */
        /* <DEDUP_REMOVED lines=10> */
[C---:B------:R-:W-:Y:S01]  /*1f700*/  FMUL R3, R56.reuse, R42 ;  /* 0x0000002a38037220 */ /* 0x040fe20000400000 */
[----:B------:R0:W1:Y:S01]  /*1f710*/  MUFU.RCP R15, R20 ;  /* 0x00000014000f7308 */ /* 0x0000620000001000 */
[----:B------:R-:W-:-:S02]  /*1f720*/  FMUL R2, R56, R7 ;  /* 0x0000000738027220 */ /* 0x000fc40000400000 */
[----:B------:R-:W-:Y:S02]  /*1f730*/  FMUL R56, R56, R19 ;  /* 0x0000001338387220 */ /* 0x000fe40000400000 */
[----:B--2---:R-:W-:-:S05]  /*1f740*/  FMUL R4, R14, R23 ;  /* 0x000000170e047220 */ /* 0x004fca0000400000 */
[----:B------:R2:W-:Y:S01]  /*1f750*/  STL [R1+0x1ac], R4 ;  /* 0x0001ac0401007387 */ /* 0x0005e20000100800 */
[----:B---3--:R-:W-:-:S05]  /*1f760*/  FMUL R6, R14, R25 ;  /* 0x000000190e067220 */ /* 0x008fca0000400000 */
[----:B------:R-:W-:Y:S01]  /*1f770*/  STL [R1+0x1a8], R6 ;  /* 0x0001a80601007387 */ /* 0x000fe20000100800 */
[----:B----4-:R-:W-:-:S03]  /*1f780*/  FMUL R5, R14, R60 ;  /* 0x0000003c0e057220 */ /* 0x010fc60000400000 */
[----:B------:R-:W3:Y:S01]  /*1f790*/  LDL.LU R18, [R1+0x25c] ;  /* 0x00025c0001127983 */ /* 0x000ee20000300800 */
[----:B--2---:R-:W-:-:S03]  /*1f7a0*/  FMUL R4, R14, R29 ;  /* 0x0000001d0e047220 */ /* 0x004fc60000400000 */
[----:B------:R1:W-:Y:S04]  /*1f7b0*/  STL [R1+0x198], R5 ;  /* 0x0001980501007387 */ /* 0x0003e80000100800 */
[----:B------:R-:W2:Y:S04]  /*1f7c0*/  LDL.LU R21, [R1+0x2cc] ;  /* 0x0002cc0001157983 */ /* 0x000ea80000300800 */
        /* <DEDUP_REMOVED lines=14> */
[----:B------:R-:W2:Y:S01]  /*1f8b0*/  LDL.LU R29, [R1+0x514] ;  /* 0x00051400011d7983 */ /* 0x000ea20000300800 */
[----:B------:R-:W-:-:S02]  /*1f8c0*/  FMUL R55, R14, R9 ;  /* 0x000000090e377220 */ /* 0x000fc40000400000 */
[C---:B------:R-:W-:Y:S02]  /*1f8d0*/  FMUL R54, R14.reuse, R10 ;  /* 0x0000000a0e367220 */ /* 0x040fe40000400000 */
[C---:B------:R-:W-:Y:S02]  /*1f8e0*/  FMUL R51, R14.reuse, R13 ;  /* 0x0000000d0e337220 */ /* 0x040fe40000400000 */
[C---:B------:R-:W-:Y:S02]  /*1f8f0*/  FMUL R50, R14.reuse, R50 ;  /* 0x000000320e327220 */ /* 0x040fe40000400000 */
[C---:B------:R-:W-:Y:S02]  /*1f900*/  FMUL R47, R14.reuse, R17 ;  /* 0x000000110e2f7220 */ /* 0x040fe40000400000 */
[C---:B------:R-:W-:Y:S02]  /*1f910*/  FMUL R46, R14.reuse, R46 ;  /* 0x0000002e0e2e7220 */ /* 0x040fe40000400000 */
[----:B------:R-:W-:-:S02]  /*1f920*/  FMUL R16, R14, R16 ;  /* 0x000000100e107220 */ /* 0x000fc40000400000 */
[----:B------:R-:W-:Y:S02]  /*1f930*/  FMUL R14, R14, R31 ;  /* 0x0000001f0e0e7220 */ /* 0x000fe40000400000 */
[----:B------:R-:W2:Y:S01]  /*1f940*/  LDL.LU R31, [R1+0x518] ;  /* 0x00051800011f7983 */ /* 0x000ea20000300800 */
[C---:B-1----:R-:W-:Y:S01]  /*1f950*/  FMUL R5, R15.reuse, R34 ;  /* 0x000000220f057220 */ /* 0x042fe20000400000 */
[----:B------:R0:W1:Y:S01]  /*1f960*/  MUFU.RCP R43, R33 ;  /* 0x00000021002b7308 */ /* 0x0000620000001000 */
[----:B----4-:R-:W-:-:S03]  /*1f970*/  FMUL R4, R15, R37 ;  /* 0x000000250f047220 */ /* 0x010fc60000400000 */
[----:B------:R2:W-:Y:S04]  /*1f980*/  STL [R1+0x190], R5 ;  /* 0x0001900501007387 */ /* 0x0005e80000100800 */
[----:B0-----:R-:W4:Y:S04]  /*1f990*/  LDL.LU R33, [R1+0x51c] ;  /* 0x00051c0001217983 */ /* 0x001f280000300800 */
[----:B------:R0:W-:Y:S04]  /*1f9a0*/  STL [R1+0x184], R4 ;  /* 0x0001840401007387 */ /* 0x0001e80000100800 */
[----:B------:R-:W4:Y:S04]  /*1f9b0*/  LDL.LU R34, [R1+0x520] ;  /* 0x0005200001227983 */ /* 0x000f280000300800 */
[----:B------:R-:W4:Y:S01]  /*1f9c0*/  LDL.LU R37, [R1+0x524] ;  /* 0x0005240001257983 */ /* 0x000f220000300800 */
[----:B---3--:R-:W-:-:S02]  /*1f9d0*/  FMUL R6, R15, R18 ;  /* 0x000000120f067220 */ /* 0x008fc40000400000 */
[----:B--2---:R-:W-:-:S03]  /*1f9e0*/  FMUL R5, R15, R21 ;  /* 0x000000150f057220 */ /* 0x004fc60000400000 */
[----:B------:R2:W-:Y:S01]  /*1f9f0*/  STL [R1+0x180], R6 ;  /* 0x0001800601007387 */ /* 0x0005e20000100800 */
[----:B0-----:R-:W-:-:S03]  /*1fa00*/  FMUL R4, R15, R22 ;  /* 0x000000160f047220 */ /* 0x001fc60000400000 */
[----:B------:R0:W-:Y:S01]  /*1fa10*/  STL [R1+0x17c], R5 ;  /* 0x00017c0501007387 */ /* 0x0001e20000100800 */
[----:B--2---:R-:W-:-:S03]  /*1fa20*/  FMUL R6, R15, R49 ;  /* 0x000000310f067220 */ /* 0x004fc60000400000 */
[----:B------:R2:W-:Y:S01]  /*1fa30*/  STL [R1+0x178], R4 ;  /* 0x0001780401007387 */ /* 0x0005e20000100800 */
[----:B0-----:R-:W-:-:S03]  /*1fa40*/  FMUL R5, R15, R45 ;  /* 0x0000002d0f057220 */ /* 0x001fc60000400000 */
[----:B------:R-:W-:Y:S01]  /*1fa50*/  STL [R1+0x16c], R6 ;  /* 0x00016c0601007387 */ /* 0x000fe20000100800 */
[----:B--2---:R-:W-:-:S03]  /*1fa60*/  FMUL R4, R15, R42 ;  /* 0x0000002a0f047220 */ /* 0x004fc60000400000 */
[----:B------:R-:W-:Y:S04]  /*1fa70*/  STL [R1+0x168], R5 ;  /* 0x0001680501007387 */ /* 0x000fe80000100800 */
[----:B------:R1:W-:Y:S04]  /*1fa80*/  STL [R1+0x164], R4 ;  /* 0x0001640401007387 */ /* 0x0003e80000100800 */
[----:B------:R-:W2:Y:S01]  /*1fa90*/  LDL.LU R9, [R1+0x528] ;  /* 0x0005280001097983 */ /* 0x000ea20000300800 */
[----:B------:R-:W-:-:S03]  /*1faa0*/  FMUL R49, R15, R11 ;  /* 0x0000000b0f317220 */ /* 0x000fc60000400000 */
[----:B------:R-:W3:Y:S01]  /*1fab0*/  LDL.LU R10, [R1+0x530] ;  /* 0x00053000010a7983 */ /* 0x000ee20000300800 */
[C---:B------:R-:W-:Y:S02]  /*1fac0*/  FMUL R48, R15.reuse, R12 ;  /* 0x0000000c0f307220 */ /* 0x040fe40000400000 */
[C---:B------:R-:W-:Y:S02]  /*1fad0*/  FMUL R53, R15.reuse, R7 ;  /* 0x000000070f357220 */ /* 0x040fe40000400000 */
[C---:B------:R-:W-:Y:S02]  /*1fae0*/  FMUL R45, R15.reuse, R19 ;  /* 0x000000130f2d7220 */ /* 0x040fe40000400000 */
[C---:B------:R-:W-:Y:S02]  /*1faf0*/  FMUL R52, R15.reuse, R8 ;  /* 0x000000080f347220 */ /* 0x040fe40000400000 */
[C---:B------:R-:W-:Y:S02]  /*1fb00*/  FMUL R13, R15.reuse, R20 ;  /* 0x000000140f0d7220 */ /* 0x040fe40000400000 */
[----:B------:R-:W-:-:S02]  /*1fb10*/  FMUL R12, R15, R23 ;  /* 0x000000170f0c7220 */ /* 0x000fc40000400000 */
[----:B-1----:R-:W-:-:S05]  /*1fb20*/  FMUL R4, R43, R29 ;  /* 0x0000001d2b047220 */ /* 0x002fca0000400000 */
[----:B------:R0:W-:Y:S04]  /*1fb30*/  STL [R1+0x12c], R4 ;  /* 0x00012c0401007387 */ /* 0x0001e80000100800 */
[----:B------:R-:W3:Y:S04]  /*1fb40*/  LDL.LU R17, [R1+0x538] ;  /* 0x0005380001117983 */ /* 0x000ee80000300800 */
[----:B------:R-:W3:Y:S01]  /*1fb50*/  LDL.LU R11, [R1+0x540] ;  /* 0x00054000010b7983 */ /* 0x000ee20000300800 */
[----:B------:R-:W-:-:S03]  /*1fb60*/  FMUL R15, R15, R25 ;  /* 0x000000190f0f7220 */ /* 0x000fc60000400000 */
[----:B------:R-:W3:Y:S04]  /*1fb70*/  LDL.LU R21, [R1+0x548] ;  /* 0x0005480001157983 */ /* 0x000ee80000300800 */
[----:B------:R-:W3:Y:S04]  /*1fb80*/  LDL.LU R22, [R1+0x554] ;  /* 0x0005540001167983 */ /* 0x000ee80000300800 */
[----:B------:R-:W3:Y:S04]  /*1fb90*/  LDL.LU R19, [R1+0x55c] ;  /* 0x00055c0001137983 */ /* 0x000ee80000300800 */
[----:B------:R-:W3:Y:S04]  /*1fba0*/  LDL.LU R8, [R1+0x568] ;  /* 0x0005680001087983 */ /* 0x000ee80000300800 */
[----:B------:R-:W3:Y:S04]  /*1fbb0*/  LDL.LU R25, [R1+0x570] ;  /* 0x0005700001197983 */ /* 0x000ee80000300800 */
[----:B------:R-:W3:Y:S01]  /*1fbc0*/  LDL.LU R20, [R1+0x578] ;  /* 0x0005780001147983 */ /* 0x000ee20000300800 */
[----:B0-----:R-:W-:-:S03]  /*1fbd0*/  FMUL R4, R43, R31 ;  /* 0x0000001f2b047220 */ /* 0x001fc60000400000 */
[----:B------:R-:W3:Y:S04]  /*1fbe0*/  LDL.LU R23, [R1+0x580] ;  /* 0x0005800001177983 */ /* 0x000ee80000300800 */
[----:B------:R0:W-:Y:S01]  /*1fbf0*/  STL [R1+0x128], R4 ;  /* 0x0001280401007387 */ /* 0x0001e20000100800 */
[----:B----4-:R-:W-:-:S05]  /*1fc00*/  FMUL R6, R43, R33 ;  /* 0x000000212b067220 */ /* 0x010fca0000400000 */
[----:B------:R-:W-:Y:S01]  /*1fc10*/  STL [R1+0x124], R6 ;  /* 0x0001240601007387 */ /* 0x000fe20000100800 */
[----:B------:R-:W-:-:S03]  /*1fc20*/  FMUL R5, R43, R34 ;  /* 0x000000222b057220 */ /* 0x000fc60000400000 */
[----:B------:R-:W4:Y:S01]  /*1fc30*/  LDL.LU R29, [R1+0x52c] ;  /* 0x00052c00011d7983 */ /* 0x000f220000300800 */
[----:B0-----:R-:W-:-:S03]  /*1fc40*/  FMUL R4, R43, R37 ;  /* 0x000000252b047220 */ /* 0x001fc60000400000 */
[----:B------:R-:W-:Y:S04]  /*1fc50*/  STL [R1+0x120], R5 ;  /* 0x0001200501007387 */ /* 0x000fe80000100800 */
[----:B------:R-:W4:Y:S04]  /*1fc60*/  LDL.LU R31, [R1+0x534] ;  /* 0x00053400011f7983 */ /* 0x000f280000300800 */
[----:B------:R0:W-:Y:S04]  /*1fc70*/  STL [R1+0x11c], R4 ;  /* 0x00011c0401007387 */ /* 0x0001e80000100800 */
[----:B------:R-:W4:Y:S04]  /*1fc80*/  LDL.LU R33, [R1+0x53c] ;  /* 0x00053c0001217983 */ /* 0x000f280000300800 */
[----:B------:R-:W4:Y:S04]  /*1fc90*/  LDL.LU R34, [R1+0x544] ;  /* 0x0005440001227983 */ /* 0x000f280000300800 */
[----:B------:R-:W4:Y:S04]  /*1fca0*/  LDL.LU R37, [R1+0x54c] ;  /* 0x00054c0001257983 */ /* 0x000f280000300800 */
[----:B0-----:R-:W4:Y:S01]  /*1fcb0*/  LDL.LU R4, [R1+0x550] ;  /* 0x0005500001047983 */ /* 0x001f220000300800 */
[----:B------:R0:W4:Y:S03]  /*1fcc0*/  MUFU.RCP R44, R60 ;  /* 0x0000003c002c7308 */ /* 0x0001260000001000 */
        /* <DEDUP_REMOVED lines=9> */
[----:B0-----:R-:W4:Y:S01]  /*1fd60*/  LDL.LU R60, [R1+0x594] ;  /* 0x00059400013c7983 */ /* 0x001f220000300800 */
[----:B--2---:R-:W-:-:S02]  /*1fd70*/  FMUL R9, R43, R9 ;  /* 0x000000092b097220 */ /* 0x004fc40000400000 */
[----:B---3--:R-:W-:-:S03]  /*1fd80*/  FMUL R10, R43, R10 ;  /* 0x0000000a2b0a7220 */ /* 0x008fc60000400000 */
[----:B------:R0:W-:Y:S04]  /*1fd90*/  STL [R1+0x118], R9 ;  /* 0x0001180901007387 */ /* 0x0001e80000100800 */
[----:B------:R1:W-:Y:S01]  /*1fda0*/  STL [R1+0x114], R10 ;  /* 0x0001140a01007387 */ /* 0x0003e20000100800 */
[----:B0-----:R-:W-:-:S05]  /*1fdb0*/  FMUL R9, R43, R17 ;  /* 0x000000112b097220 */ /* 0x001fca0000400000 */
[----:B------:R0:W-:Y:S01]  /*1fdc0*/  STL [R1+0x110], R9 ;  /* 0x0001100901007387 */ /* 0x0001e20000100800 */
[C---:B------:R-:W-:Y:S02]  /*1fdd0*/  FMUL R11, R43.reuse, R11 ;  /* 0x0000000b2b0b7220 */ /* 0x040fe40000400000 */
[C---:B------:R-:W-:Y:S02]  /*1fde0*/  FMUL R17, R43.reuse, R21 ;  /* 0x000000152b117220 */ /* 0x040fe40000400000 */
[C---:B-1----:R-:W-:Y:S02]  /*1fdf0*/  FMUL R10, R43.reuse, R22 ;  /* 0x000000162b0a7220 */ /* 0x042fe40000400000 */
[C---:B------:R-:W-:Y:S02]  /*1fe00*/  FMUL R19, R43.reuse, R19 ;  /* 0x000000132b137220 */ /* 0x040fe40000400000 */
[C---:B0-----:R-:W-:Y:S02]  /*1fe10*/  FMUL R9, R43.reuse, R8 ;  /* 0x000000082b097220 */ /* 0x041fe40000400000 */
[----:B------:R-:W-:-:S02]  /*1fe20*/  FMUL R25, R43, R25 ;  /* 0x000000192b197220 */ /* 0x000fc40000400000 */
[C---:B------:R-:W-:Y:S02]  /*1fe30*/  FMUL R8, R43.reuse, R20 ;  /* 0x000000142b087220 */ /* 0x040fe40000400000 */
[----:B------:R-:W-:Y:S02]  /*1fe40*/  FMUL R43, R43, R23 ;  /* 0x000000172b2b7220 */ /* 0x000fe40000400000 */
[----:B------:R-:W2:Y:S01]  /*1fe50*/  LDL.LU R23, [R1+0x598] ;  /* 0x0005980001177983 */ /* 0x000ea20000300800 */
[----:B------:R0:W1:Y:S03]  /*1fe60*/  MUFU.RCP R20, R28 ;  /* 0x0000001c00147308 */ /* 0x0000660000001000 */
[----:B------:R-:W3:Y:S04]  /*1fe70*/  LDL.LU R22, [R1+0x59c] ;  /* 0x00059c0001167983 */ /* 0x000ee80000300800 */
[----:B------:R-:W2:Y:S04]  /*1fe80*/  LDL.LU R21, [R1+0x5a0] ;  /* 0x0005a00001157983 */ /* 0x000ea80000300800 */
[----:B0-----:R-:W2:Y:S01]  /*1fe90*/  LDL.LU R28, [R1+0x9e8] ;  /* 0x0009e800011c7983 */ /* 0x001ea20000300800 */
[----:B----4-:R-:W-:-:S05]  /*1fea0*/  FMUL R29, R44, R29 ;  /* 0x0000001d2c1d7220 */ /* 0x010fca0000400000 */
[----:B------:R0:W-:Y:S01]  /*1feb0*/  STL [R1+0x10c], R29 ;  /* 0x00010c1d01007387 */ /* 0x0001e20000100800 */
[----:B------:R-:W-:-:S03]  /*1fec0*/  FMUL R31, R44, R31 ;  /* 0x0000001f2c1f7220 */ /* 0x000fc60000400000 */
[----:B0-----:R-:W4:Y:S01]  /*1fed0*/  LDL.LU R29, [R1+0x9e4] ;  /* 0x0009e400011d7983 */ /* 0x001f220000300800 */
[----:B------:R-:W-:-:S03]  /*1fee0*/  FMUL R33, R44, R33 ;  /* 0x000000212c217220 */ /* 0x000fc60000400000 */
[----:B------:R0:W-:Y:S01]  /*1fef0*/  STL [R1+0x108], R31 ;  /* 0x0001081f01007387 */ /* 0x0001e20000100800 */
[C---:B------:R-:W-:Y:S02]  /*1ff00*/  FMUL R34, R44.reuse, R34 ;  /* 0x000000222c227220 */ /* 0x040fe40000400000 */
[C---:B------:R-:W-:Y:S01]  /*1ff10*/  FMUL R37, R44.reuse, R37 ;  /* 0x000000252c257220 */ /* 0x040fe20000400000 */
[----:B0-----:R-:W2:Y:S04]  /*1ff20*/  LDL.LU R31, [R1+0x9e0] ;  /* 0x0009e000011f7983 */ /* 0x001ea80000300800 */
[----:B------:R0:W-:Y:S04]  /*1ff30*/  STL [R1+0x104], R33 ;  /* 0x0001042101007387 */ /* 0x0001e80000100800 */
[----:B0-----:R-:W2:Y:S04]  /*1ff40*/  LDL.LU R33, [R1+0x9dc] ;  /* 0x0009dc0001217983 */ /* 0x001ea80000300800 */
[----:B------:R0:W-:Y:S04]  /*1ff50*/  STL [R1+0x100], R34 ;  /* 0x0001002201007387 */ /* 0x0001e80000100800 */
[----:B0-----:R-:W2:Y:S04]  /*1ff60*/  LDL.LU R34, [R1+0x9d8] ;  /* 0x0009d80001227983 */ /* 0x001ea80000300800 */
[----:B------:R0:W-:Y:S04]  /*1ff70*/  STL [R1+0xfc], R37 ;  /* 0x0000fc2501007387 */ /* 0x0001e80000100800 */
[----:B0-----:R-:W1:Y:S01]  /*1ff80*/  LDL.LU R37, [R1+0x9d4] ;  /* 0x0009d40001257983 */ /* 0x001e620000300800 */
[----:B------:R-:W-:-:S02]  /*1ff90*/  FMUL R4, R44, R4 ;  /* 0x000000042c047220 */ /* 0x000fc40000400000 */
[----:B------:R-:W-:-:S03]  /*1ffa0*/  FMUL R5, R44, R5 ;  /* 0x000000052c057220 */ /* 0x000fc60000400000 */
[----:B------:R0:W-:Y:S04]  /*1ffb0*/  STL [R1+0xf8], R4 ;  /* 0x0000f80401007387 */ /* 0x0001e80000100800 */
[----:B------:R-:W-:Y:S01]  /*1ffc0*/  STL [R1+0xcc], R5 ;  /* 0x0000cc0501007387 */ /* 0x000fe20000100800 */
[----:B0-----:R-:W-:-:S05]  /*1ffd0*/  FMUL R4, R44, R61 ;  /* 0x0000003d2c047220 */ /* 0x001fca0000400000 */
[----:B------:R0:W-:Y:S02]  /*1ffe0*/  STL [R1+0xc8], R4 ;  /* 0x0000c80401007387 */ /* 0x0001e40000100800 */
[----:B0-----:R-:W-:Y:S02]  /*1fff0*/  FMUL R4, R44, R58 ;  /* 0x0000003a2c047220 */ /* 0x001fe40000400000 */
[C---:B-1----:R-:W-:Y:S02]  /*20000*/  FMUL R58, R20.reuse, R37 ;  /* 0x00000025143a7220 */ /* 0x042fe40000400000 */
[----:B--2---:R-:W-:Y:S02]  /*20010*/  FMUL R37, R20, R34 ;  /* 0x0000002214257220 */ /* 0x004fe40000400000 */
[----:B------:R-:W2:Y:S01]  /*20020*/  LDL.LU R34, [R1+0x5b0] ;  /* 0x0005b00001227983 */ /* 0x000ea20000300800 */
[C---:B------:R-:W-:Y:S02]  /*20030*/  FMUL R7, R44.reuse, R7 ;  /* 0x000000072c077220 */ /* 0x040fe40000400000 */
[C---:B------:R-:W-:Y:S01]  /*20040*/  FMUL R18, R44.reuse, R18 ;  /* 0x000000122c127220 */ /* 0x040fe20000400000 */
[----:B------:R0:W-:Y:S01]  /*20050*/  STL [R1+0x1c], R58 ;  /* 0x00001c3a01007387 */ /* 0x0001e20000100800 */
[----:B------:R-:W-:-:S02]  /*20060*/  FMUL R6, R44, R6 ;  /* 0x000000062c067220 */ /* 0x000fc40000400000 */
[C---:B------:R-:W-:Y:S02]  /*20070*/  FMUL R24, R44.reuse, R24 ;  /* 0x000000182c187220 */ /* 0x040fe40000400000 */
[C---:B------:R-:W-:Y:S02]  /*20080*/  FMUL R5, R44.reuse, R59 ;  /* 0x0000003b2c057220 */ /* 0x040fe40000400000 */
[C---:B------:R-:W-:Y:S01]  /*20090*/  FMUL R42, R44.reuse, R42 ;  /* 0x0000002a2c2a7220 */ /* 0x040fe20000400000 */
[----:B------:R1:W-:Y:S01]  /*200a0*/  STL [R1+0x14], R37 ;  /* 0x0000142501007387 */ /* 0x0003e20000100800 */
[----:B------:R-:W-:Y:S02]  /*200b0*/  FMUL R44, R44, R60 ;  /* 0x0000003c2c2c7220 */ /* 0x000fe40000400000 */
[C---:B------:R-:W-:Y:S02]  /*200c0*/  FMUL R60, R20.reuse, R33 ;  /* 0x00000021143c7220 */ /* 0x040fe40000400000 */
[----:B------:R-:W3:Y:S01]  /*200d0*/  LDL.LU R33, [R1+0x5b8] ;  /* 0x0005b80001217983 */ /* 0x000ee20000300800 */
[----:B------:R-:W-:-:S02]  /*200e0*/  FMUL R61, R20, R31 ;  /* 0x0000001f143d7220 */ /* 0x000fc40000400000 */
[C---:B----4-:R-:W-:Y:S01]  /*200f0*/  FMUL R59, R20.reuse, R29 ;  /* 0x0000001d143b7220 */ /* 0x050fe20000400000 */
[----:B------:R-:W4:Y:S04]  /*20100*/  LDL.LU R31, [R1+0x5ac] ;  /* 0x0005ac00011f7983 */ /* 0x000f280000300800 */
[----:B------:R-:W4:Y:S01]  /*20110*/  LDL.LU R29, [R1+0x5b4] ;  /* 0x0005b400011d7983 */ /* 0x000f220000300800 */
[C---:B0-----:R-:W-:Y:S02]  /*20120*/  FMUL R58, R20.reuse, R28 ;  /* 0x0000001c143a7220 */ /* 0x041fe40000400000 */
[C---:B-1----:R-:W-:Y:S02]  /*20130*/  FMUL R37, R20.reuse, R27 ;  /* 0x0000001b14257220 */ /* 0x042fe40000400000 */
[----:B------:R-:W-:-:S02]  /*20140*/  FMUL R27, R20, R0 ;  /* 0x00000000141b7220 */ /* 0x000fc40000400000 */
[----:B------:R-:W4:Y:S01]  /*20150*/  LDL.LU R0, [R1+0x9d0] ;  /* 0x0009d00001007983 */ /* 0x000f220000300800 */
[C---:B--2---:R-:W-:Y:S02]  /*20160*/  FMUL R28, R20.reuse, R34 ;  /* 0x00000022141c7220 */ /* 0x044fe40000400000 */
[C---:B------:R-:W-:Y:S02]  /*20170*/  FMUL R34, R20.reuse, R26 ;  /* 0x0000001a14227220 */ /* 0x040fe40000400000 */
[----:B------:R-:W2:Y:S01]  /*20180*/  LDL.LU R26, [R1+0x5bc] ;  /* 0x0005bc00011a7983 */ /* 0x000ea20000300800 */
[----:B---3--:R-:W-:Y:S02]  /*20190*/  FMUL R22, R20, R22 ;  /* 0x0000001614167220 */ /* 0x008fe40000400000 */
[----:B------:R-:W-:Y:S02]  /*201a0*/  @P4 FMUL R36, R36, 0.25 ;  /* 0x3e80000024244820 */ /* 0x000fe40000400000 */
[----:B------:R-:W-:-:S02]  /*201b0*/  @P4 FMUL R35, R35, 0.25 ;  /* 0x3e80000023234820 */ /* 0x000fc40000400000 */
[----:B------:R-:W-:Y:S02]  /*201c0*/  @P4 FMUL R39, R39, 0.25 ;  /* 0x3e80000027274820 */ /* 0x000fe40000400000 */
[----:B------:R-:W-:Y:S02]  /*201d0*/  @P4 FMUL R38, R38, 0.25 ;  /* 0x3e80000026264820 */ /* 0x000fe40000400000 */
[----:B------:R-:W-:Y:S02]  /*201e0*/  @P4 FMUL R41, R41, 0.25 ;  /* 0x3e80000029294820 */ /* 0x000fe40000400000 */
[----:B------:R-:W-:Y:S02]  /*201f0*/  @P4 FMUL R40, R40, 0.25 ;  /* 0x3e80000028284820 */ /* 0x000fe40000400000 */
[----:B------:R-:W-:Y:S02]  /*20200*/  @P4 FMUL R32, R32, 0.25 ;  /* 0x3e80000020204820 */ /* 0x000fe40000400000 */
[----:B------:R-:W-:-:S02]  /*20210*/  @P4 FMUL R30, R30, 0.25 ;  /* 0x3e8000001e1e4820 */ /* 0x000fc40000400000 */
[C---:B------:R-:W-:Y:S02]  /*20220*/  FMUL R21, R20.reuse, R21 ;  /* 0x0000001514157220 */ /* 0x040fe40000400000 */
[C---:B----4-:R-:W-:Y:S02]  /*20230*/  FMUL R29, R20.reuse, R29 ;  /* 0x0000001d141d7220 */ /* 0x050fe40000400000 */
[C---:B------:R-:W-:Y:S02]  /*20240*/  FMUL R31, R20.reuse, R31 ;  /* 0x0000001f141f7220 */ /* 0x040fe40000400000 */
[----:B------:R-:W-:Y:S01]  /*20250*/  FMUL R33, R20, R33 ;  /* 0x0000002114217220 */ /* 0x000fe20000400000 */
[----:B------:R-:W-:Y:S01]  /*20260*/  F2FP.PACK_AB R22, R22, R28 ;  /* 0x0000001c1616723e */ /* 0x000fe200000000ff */
[----:B------:R-:W-:Y:S01]  /*20270*/  FMUL R23, R20, R23 ;  /* 0x0000001714177220 */ /* 0x000fe20000400000 */
[----:B------:R-:W-:Y:S01]  /*20280*/  F2FP.PACK_AB R21, R21, R29 ;  /* 0x0000001d1515723e */ /* 0x000fe200000000ff */
[----:B------:R-:W-:Y:S01]  /*20290*/  @!P3 FMUL R36, R36, 16777216 ;  /* 0x4b8000002424b820 */ /* 0x000fe20000400000 */
[----:B------:R-:W3:Y:S01]  /*202a0*/  LDL.LU R28, [R1+0x8] ;  /* 0x00000800011c7983 */ /* 0x000ee20000300800 */
[----:B------:R-:W-:-:S02]  /*202b0*/  @!P3 FMUL R35, R35, 16777216 ;  /* 0x4b8000002323b820 */ /* 0x000fc40000400000 */
[----:B------:R-:W-:Y:S02]  /*202c0*/  @!P3 FMUL R39, R39, 16777216 ;  /* 0x4b8000002727b820 */ /* 0x000fe40000400000 */
[----:B------:R-:W-:Y:S02]  /*202d0*/  @!P3 FMUL R38, R38, 16777216 ;  /* 0x4b8000002626b820 */ /* 0x000fe40000400000 */
[----:B------:R-:W-:Y:S02]  /*202e0*/  @!P3 FMUL R41, R41, 16777216 ;  /* 0x4b8000002929b820 */ /* 0x000fe40000400000 */
[----:B------:R-:W-:Y:S02]  /*202f0*/  @!P3 FMUL R40, R40, 16777216 ;  /* 0x4b8000002828b820 */ /* 0x000fe40000400000 */
[----:B------:R-:W-:Y:S02]  /*20300*/  @!P3 FMUL R32, R32, 16777216 ;  /* 0x4b8000002020b820 */ /* 0x000fe40000400000 */
[----:B------:R-:W-:Y:S01]  /*20310*/  @!P3 FMUL R30, R30, 16777216 ;  /* 0x4b8000001e1eb820 */ /* 0x000fe20000400000 */
[----:B------:R-:W-:Y:S01]  /*20320*/  F2FP.PACK_AB R20, R31, R33 ;  /* 0x000000211f14723e */ /* 0x000fe200000000ff */
[----:B------:R-:W3:Y:S01]  /*20330*/  LDL.LU R29, [R1] ;  /* 0x00000000011d7983 */ /* 0x000ee20000300800 */
[----:B------:R-:W-:-:S03]  /*20340*/  F2FP.PACK_AB R23, R23, R27 ;  /* 0x0000001b1717723e */ /* 0x000fc600000000ff */
[----:B------:R-:W4:Y:S01]  /*20350*/  LDL.LU R33, [R1+0x10] ;  /* 0x0000100001217983 */ /* 0x000f220000300800 */
[----:B------:R-:W-:-:S03]  /*20360*/  F2FP.PACK_AB R4, R4, R44 ;  /* 0x0000002c0404723e */ /* 0x000fc600000000ff */
[----:B------:R-:W4:Y:S01]  /*20370*/  LDL.LU R31, [R1+0xc] ;  /* 0x00000c00011f7983 */ /* 0x000f220000300800 */
[----:B------:R-:W-:Y:S02]  /*20380*/  F2FP.PACK_AB R8, R8, R43 ;  /* 0x0000002b0808723e */ /* 0x000fe400000000ff */
[----:B------:R-:W-:Y:S02]  /*20390*/  F2FP.PACK_AB R5, R5, R42 ;  /* 0x0000002a0505723e */ /* 0x000fe400000000ff */
[----:B------:R-:W-:Y:S02]  /*203a0*/  F2FP.PACK_AB R9, R9, R25 ;  /* 0x000000190909723e */ /* 0x000fe400000000ff */
[----:B------:R-:W-:Y:S02]  /*203b0*/  F2FP.PACK_AB R6, R6, R24 ;  /* 0x000000180606723e */ /* 0x000fe400000000ff */
[----:B------:R-:W-:Y:S02]  /*203c0*/  F2FP.PACK_AB R11, R11, R17 ;  /* 0x000000110b0b723e */ /* 0x000fe400000000ff */
[----:B------:R-:W-:-:S02]  /*203d0*/  F2FP.PACK_AB R13, R45, R13 ;  /* 0x0000000d2d0d723e */ /* 0x000fc400000000ff */
[----:B------:R-:W-:Y:S02]  /*203e0*/  F2FP.PACK_AB R17, R47, R46 ;  /* 0x0000002e2f11723e */ /* 0x000fe400000000ff */
[----:B------:R-:W-:Y:S02]  /*203f0*/  F2FP.PACK_AB R16, R16, R14 ;  /* 0x0000000e1010723e */ /* 0x000fe400000000ff */
[----:B------:R-:W-:Y:S01]  /*20400*/  F2FP.PACK_AB R14, R49, R48 ;  /* 0x00000030310e723e */ /* 0x000fe200000000ff */
[----:B------:R0:W-:Y:S01]  /*20410*/  STS.128 [R0+0x80], R20 ;  /* 0x0000801400007388 */ /* 0x0001e20000000c00 */
[----:B------:R-:W-:Y:S02]  /*20420*/  F2FP.PACK_AB R7, R7, R18 ;  /* 0x000000120707723e */ /* 0x000fe400000000ff */
[----:B------:R-:W-:Y:S02]  /*20430*/  F2FP.PACK_AB R18, R51, R50 ;  /* 0x000000323312723e */ /* 0x000fe400000000ff */
[----:B0-----:R-:W-:Y:S01]  /*20440*/  F2FP.PACK_AB R23, R3, R2 ;  /* 0x000000020317723e */ /* 0x001fe200000000ff */
[----:B--2---:R-:W-:-:S02]  /*20450*/  FMUL R36, R26, R36 ;  /* 0x000000241a247220 */ /* 0x004fc40000400000 */
[C---:B------:R-:W-:Y:S02]  /*20460*/  FMUL R35, R26.reuse, R35 ;  /* 0x000000231a237220 */ /* 0x040fe40000400000 */
[C---:B------:R-:W-:Y:S02]  /*20470*/  FMUL R39, R26.reuse, R39 ;  /* 0x000000271a277220 */ /* 0x040fe40000400000 */
[C---:B------:R-:W-:Y:S02]  /*20480*/  FMUL R38, R26.reuse, R38 ;  /* 0x000000261a267220 */ /* 0x040fe40000400000 */
[C---:B------:R-:W-:Y:S02]  /*20490*/  FMUL R41, R26.reuse, R41 ;  /* 0x000000291a297220 */ /* 0x040fe40000400000 */
[C---:B------:R-:W-:Y:S02]  /*204a0*/  FMUL R40, R26.reuse, R40 ;  /* 0x000000281a287220 */ /* 0x040fe40000400000 */
[----:B------:R-:W-:-:S02]  /*204b0*/  FMUL R32, R26, R32 ;  /* 0x000000201a207220 */ /* 0x000fc40000400000 */
[----:B------:R-:W-:Y:S02]  /*204c0*/  FMUL R30, R26, R30 ;  /* 0x0000001e1a1e7220 */ /* 0x000fe40000400000 */
        /* <DEDUP_REMOVED lines=9> */
[----:B------:R-:W2:Y:S04]  /*20560*/  LDL R46, [R1+0x3f0] ;  /* 0x0003f000012e7983 */ /* 0x000ea80000100800 */
[----:B------:R-:W2:Y:S04]  /*20570*/  LDL.LU R48, [R1+0x30] ;  /* 0x0000300001307983 */ /* 0x000ea80000300800 */
[----:B------:R-:W2:Y:S04]  /*20580*/  LDL.LU R49, [R1+0x38] ;  /* 0x0000380001317983 */ /* 0x000ea80000300800 */
[----:B------:R-:W2:Y:S04]  /*20590*/  LDL.LU R51, [R1+0x28] ;  /* 0x0000280001337983 */ /* 0x000ea80000300800 */
[----:B------:R-:W2:Y:S04]  /*205a0*/  LDL.LU R3, [R1+0x9cc] ;  /* 0x0009cc0001037983 */ /* 0x000ea80000300800 */
[----:B------:R-:W2:Y:S01]  /*205b0*/  LDL.LU R2, [R1+0x9c8] ;  /* 0x0009c80001027983 */ /* 0x000ea20000300800 */
[----:B----4-:R-:W-:-:S02]  /*205c0*/  F2FP.PACK_AB R22, R33, R31 ;  /* 0x0000001f2116723e */ /* 0x010fc400000000ff */
[----:B---3--:R-:W-:Y:S01]  /*205d0*/  F2FP.PACK_AB R21, R28, R29 ;  /* 0x0000001d1c15723e */ /* 0x008fe200000000ff */
[----:B------:R-:W3:Y:S01]  /*205e0*/  LDL.LU R33, [R1+0x70] ;  /* 0x0000700001217983 */ /* 0x000ee20000300800 */
[----:B------:R-:W-:-:S03]  /*205f0*/  F2FP.PACK_AB R10, R10, R19 ;  /* 0x000000130a0a723e */ /* 0x000fc600000000ff */
[----:B------:R-:W3:Y:S01]  /*20600*/  LDL.LU R31, [R1+0x6c] ;  /* 0x00006c00011f7983 */ /* 0x000ee20000300800 */
[----:B------:R-:W-:Y:S02]  /*20610*/  F2FP.PACK_AB R12, R12, R15 ;  /* 0x0000000f0c0c723e */ /* 0x000fe400000000ff */
[----:B------:R-:W-:Y:S01]  /*20620*/  F2FP.PACK_AB R20, R57, R56 ;  /* 0x000000383914723e */ /* 0x000fe200000000ff */
[----:B------:R-:W4:Y:S01]  /*20630*/  LDL.LU R28, [R1+0x78] ;  /* 0x00007800011c7983 */ /* 0x000f220000300800 */
[----:B------:R-:W-:-:S03]  /*20640*/  F2FP.PACK_AB R15, R53, R52 ;  /* 0x00000034350f723e */ /* 0x000fc600000000ff */
[----:B------:R-:W4:Y:S01]  /*20650*/  LDL.LU R29, [R1+0x74] ;  /* 0x00007400011d7983 */ /* 0x000f220000300800 */
[----:B------:R-:W-:-:S03]  /*20660*/  F2FP.PACK_AB R19, R55, R54 ;  /* 0x000000363713723e */ /* 0x000fc600000000ff */
[----:B------:R-:W3:Y:S04]  /*20670*/  LDL.LU R56, [R1+0x90] ;  /* 0x0000900001387983 */ /* 0x000ee80000300800 */
[----:B------:R-:W3:Y:S04]  /*20680*/  LDL.LU R57, [R1+0x8c] ;  /* 0x00008c0001397983 */ /* 0x000ee80000300800 */
[----:B------:R-:W3:Y:S04]  /*20690*/  LDL.LU R54, [R1+0x98] ;  /* 0x0000980001367983 */ /* 0x000ee80000300800 */
[----:B------:R-:W3:Y:S04]  /*206a0*/  LDL.LU R55, [R1+0x94] ;  /* 0x0000940001377983 */ /* 0x000ee80000300800 */
[----:B------:R0:W-:Y:S04]  /*206b0*/  STS.128 [R0+0x100], R4 ;  /* 0x0001000400007388 */ /* 0x0001e80000000c00 */
[----:B------:R1:W-:Y:S04]  /*206c0*/  STS.128 [R0+0x180], R8 ;  /* 0x0001800800007388 */ /* 0x0003e80000000c00 */
[----:B------:R1:W-:Y:S04]  /*206d0*/  STS.128 [R0+0x200], R12 ;  /* 0x0002000c00007388 */ /* 0x0003e80000000c00 */
[----:B0-----:R-:W3:Y:S04]  /*206e0*/  LDL.LU R7, [R1+0x5c] ;  /* 0x00005c0001077983 */ /* 0x001ee80000300800 */
[----:B-1----:R-:W3:Y:S04]  /*206f0*/  LDL.LU R11, [R1+0x7c] ;  /* 0x00007c00010b7983 */ /* 0x002ee80000300800 */
[----:B------:R-:W3:Y:S04]  /*20700*/  LDL.LU R12, [R1+0x60] ;  /* 0x00006000010c7983 */ /* 0x000ee80000300800 */
[----:B------:R-:W3:Y:S04]  /*20710*/  LDL.LU R13, [R1+0x80] ;  /* 0x00008000010d7983 */ /* 0x000ee80000300800 */
[----:B------:R-:W3:Y:S04]  /*20720*/  LDL.LU R14, [R1+0x88] ;  /* 0x00008800010e7983 */ /* 0x000ee80000300800 */
[----:B------:R-:W3:Y:S01]  /*20730*/  LDL.LU R15, [R1+0x84] ;  /* 0x00008400010f7983 */ /* 0x000ee20000300800 */
[----:B--2---:R-:W-:-:S02]  /*20740*/  F2FP.PACK_AB R27, R47, R27 ;  /* 0x0000001b2f1b723e */ /* 0x004fc400000000ff */
[----:B------:R-:W-:Y:S02]  /*20750*/  F2FP.PACK_AB R4, R45, R3 ;  /* 0x000000032d04723e */ /* 0x000fe400000000ff */
[----:B------:R-:W2:Y:S01]  /*20760*/  LDL.LU R3, [R1+0x9c4] ;  /* 0x0009c40001037983 */ /* 0x000ea20000300800 */
[----:B------:R-:W-:-:S03]  /*20770*/  F2FP.PACK_AB R5, R44, R2 ;  /* 0x000000022c05723e */ /* 0x000fc600000000ff */
[----:B------:R-:W2:Y:S04]  /*20780*/  LDL R47, [R1+0x414] ;  /* 0x00041400012f7983 */ /* 0x000ea80000100800 */
[----:B------:R-:W2:Y:S01]  /*20790*/  LDL.LU R2, [R1+0x9c0] ;  /* 0x0009c00001027983 */ /* 0x000ea20000300800 */
[----:B------:R-:W-:-:S03]  /*207a0*/  F2FP.PACK_AB R24, R51, R24 ;  /* 0x000000183318723e */ /* 0x000fc600000000ff */
[----:B------:R-:W3:Y:S01]  /*207b0*/  LDL.LU R52, [R1+0xc0] ;  /* 0x0000c00001347983 */ /* 0x000ee20000300800 */
[----:B------:R-:W-:-:S03]  /*207c0*/  F2FP.PACK_AB R8, R42, R43 ;  /* 0x0000002b2a08723e */ /* 0x000fc600000000ff */
[----:B------:R-:W4:Y:S01]  /*207d0*/  LDL.LU R53, [R1+0xb4] ;  /* 0x0000b40001357983 */ /* 0x000f220000300800 */
[----:B------:R-:W-:-:S03]  /*207e0*/  F2FP.PACK_AB R25, R48, R25 ;  /* 0x000000193019723e */ /* 0x000fc600000000ff */
[----:B------:R-:W4:Y:S01]  /*207f0*/  LDL.LU R50, [R1+0x134] ;  /* 0x0001340001327983 */ /* 0x000f220000300800 */
[----:B------:R-:W-:-:S03]  /*20800*/  F2FP.PACK_AB R26, R49, R26 ;  /* 0x0000001a311a723e */ /* 0x000fc600000000ff */
[----:B------:R-:W4:Y:S04]  /*20810*/  LDL.LU R51, [R1+0x130] ;  /* 0x0001300001337983 */ /* 0x000f280000300800 */
[----:B------:R-:W4:Y:S04]  /*20820*/  LDL.LU R45, [R1+0x13c] ;  /* 0x00013c00012d7983 */ /* 0x000f280000300800 */
[----:B------:R-:W4:Y:S04]  /*20830*/  LDL.LU R42, [R1+0x138] ;  /* 0x00013800012a7983 */ /* 0x000f280000300800 */
[----:B------:R-:W4:Y:S04]  /*20840*/  LDL.LU R48, [R1+0x144] ;  /* 0x0001440001307983 */ /* 0x000f280000300800 */
[----:B------:R-:W4:Y:S04]  /*20850*/  LDL.LU R49, [R1+0x140] ;  /* 0x0001400001317983 */ /* 0x000f280000300800 */
[----:B------:R-:W4:Y:S04]  /*20860*/  LDL.LU R43, [R1+0x14c] ;  /* 0x00014c00012b7983 */ /* 0x000f280000300800 */
[----:B------:R-:W4:Y:S01]  /*20870*/  LDL.LU R44, [R1+0x148] ;  /* 0x00014800012c7983 */ /* 0x000f220000300800 */
[----:B--2---:R-:W-:-:S03]  /*20880*/  F2FP.PACK_AB R6, R2, R3 ;  /* 0x000000030206723e */ /* 0x004fc600000000ff */
[----:B------:R-:W2:Y:S04]  /*20890*/  LDL.LU R2, [R1+0x9bc] ;  /* 0x0009bc0001027983 */ /* 0x000ea80000300800 */
[----:B------:R-:W2:Y:S01]  /*208a0*/  LDL.LU R3, [R1+0x9b8] ;  /* 0x0009b80001037983 */ /* 0x000ea20000300800 */
[----:B---3--:R-:W-:Y:S02]  /*208b0*/  F2FP.PACK_AB R9, R33, R31 ;  /* 0x0000001f2109723e */ /* 0x008fe400000000ff */
[----:B----4-:R-:W-:Y:S01]  /*208c0*/  F2FP.PACK_AB R10, R28, R29 ;  /* 0x0000001d1c0a723e */ /* 0x010fe200000000ff */
[----:B------:R-:W3:Y:S01]  /*208d0*/  LDL.LU R33, [R1+0x158] ;  /* 0x0001580001217983 */ /* 0x000ee20000300800 */
[----:B------:R-:W-:Y:S02]  /*208e0*/  F2FP.PACK_AB R7, R12, R7 ;  /* 0x000000070c07723e */ /* 0x000fe400000000ff */
[----:B------:R-:W-:Y:S01]  /*208f0*/  F2FP.PACK_AB R12, R14, R15 ;  /* 0x0000000f0e0c723e */ /* 0x000fe200000000ff */
[----:B------:R-:W3:Y:S04]  /*20900*/  LDL.LU R31, [R1+0x154] ;  /* 0x00015400011f7983 */ /* 0x000ee80000300800 */
[----:B------:R-:W4:Y:S04]  /*20910*/  LDL.LU R28, [R1+0x160] ;  /* 0x00016000011c7983 */ /* 0x000f280000300800 */
[----:B------:R-:W4:Y:S01]  /*20920*/  LDL.LU R29, [R1+0x15c] ;  /* 0x00015c00011d7983 */ /* 0x000f220000300800 */
[----:B------:R-:W-:-:S02]  /*20930*/  ISETP.GE.U32.AND P3, PT, R46, 0x7f800000, PT ;  /* 0x7f8000002e00780c */ /* 0x000fc40003f66070 */
[----:B--2---:R-:W-:Y:S02]  /*20940*/  F2FP.PACK_AB R15, R3, R2 ;  /* 0x00000002030f723e */ /* 0x004fe400000000ff */
[----:B------:R-:W2:Y:S04]  /*20950*/  LDL.LU R3, [R1+0x9b4] ;  /* 0x0009b40001037983 */ /* 0x000ea80000300800 */
[----:B------:R-:W2:Y:S04]  /*20960*/  LDL.LU R2, [R1+0x9b0] ;  /* 0x0009b00001027983 */ /* 0x000ea80000300800 */
[----:B------:R0:W-:Y:S02]  /*20970*/  STS.128 [R0+0x280], R16 ;  /* 0x0002801000007388 */ /* 0x0001e40000000c00 */
[----:B0-----:R-:W-:-:S05]  /*20980*/  @P3 MOV R16, 0x7f800000 ;  /* 0x7f80000000103802 */ /* 0x001fca0000000f00 */
[----:B------:R-:W-:Y:S02]  /*20990*/  @P3 FFMA.FTZ R47, R46, R16, +INF ;  /* 0x7f8000002e2f3423 */ /* 0x000fe40000010010 */
[----:B------:R-:W3:Y:S04]  /*209a0*/  LDL.LU R46, [R1+0x174] ;  /* 0x00017400012e7983 */ /* 0x000ee80000300800 */
[----:B------:R0:W-:Y:S04]  /*209b0*/  @P3 STL [R1+0x414], R47 ;  /* 0x0004142f01003387 */ /* 0x0001e80000100800 */
[----:B0-----:R-:W4:Y:S01]  /*209c0*/  LDL.LU R47, [R1+0x170] ;  /* 0x00017000012f7983 */ /* 0x001f220000300800 */
[----:B--2---:R-:W-:-:S03]  /*209d0*/  F2FP.PACK_AB R16, R2, R3 ;  /* 0x000000030210723e */ /* 0x004fc600000000ff */
[----:B------:R-:W2:Y:S04]  /*209e0*/  LDL.LU R2, [R1+0x9ac] ;  /* 0x0009ac0001027983 */ /* 0x000ea80000300800 */
[----:B------:R-:W2:Y:S01]  /*209f0*/  LDL.LU R3, [R1+0x9a8] ;  /* 0x0009a80001037983 */ /* 0x000ea20000300800 */
[----:B------:R-:W-:Y:S02]  /*20a00*/  F2FP.PACK_AB R19, R45, R42 ;  /* 0x0000002a2d13723e */ /* 0x000fe400000000ff */
[----:B------:R-:W-:Y:S01]  /*20a10*/  F2FP.PACK_AB R11, R13, R11 ;  /* 0x0000000b0d0b723e */ /* 0x000fe200000000ff */
[----:B------:R-:W2:Y:S01]  /*20a20*/  LDL.LU R45, [R1+0x18c] ;  /* 0x00018c00012d7983 */ /* 0x000ea20000300800 */
[----:B------:R-:W-:-:S03]  /*20a30*/  F2FP.PACK_AB R13, R56, R57 ;  /* 0x00000039380d723e */ /* 0x000fc600000000ff */
[----:B------:R0:W-:Y:S01]  /*20a40*/  STS.128 [R0+0x300], R20 ;  /* 0x0003001400007388 */ /* 0x0001e20000000c00 */
[----:B------:R-:W-:-:S03]  /*20a50*/  F2FP.PACK_AB R14, R54, R55 ;  /* 0x00000037360e723e */ /* 0x000fc600000000ff */
[----:B------:R1:W-:Y:S04]  /*20a60*/  STS.128 [R0+0x400], R4 ;  /* 0x0004000400007388 */ /* 0x0003e80000000c00 */
[----:B------:R-:W2:Y:S04]  /*20a70*/  LDL.LU R42, [R1+0x188] ;  /* 0x00018800012a7983 */ /* 0x000ea80000300800 */
[----:B------:R4:W-:Y:S01]  /*20a80*/  STS.128 [R0+0x480], R8 ;  /* 0x0004800800007388 */ /* 0x0009e20000000c00 */
[----:B0-----:R-:W-:Y:S02]  /*20a90*/  MOV R20, c[0x0][0x1c8] ;  /* 0x0000720000147a02 */ /* 0x001fe40000000f00 */
[----:B-1----:R-:W-:-:S02]  /*20aa0*/  F2FP.PACK_AB R5, R43, R44 ;  /* 0x0000002c2b05723e */ /* 0x002fc400000000ff */
[----:B------:R-:W2:Y:S01]  /*20ab0*/  LDL.LU R43, [R1+0x260] ;  /* 0x00026000012b7983 */ /* 0x000ea20000300800 */
[----:B---3--:R-:W-:-:S03]  /*20ac0*/  F2FP.PACK_AB R6, R33, R31 ;  /* 0x0000001f2106723e */ /* 0x008fc600000000ff */
[----:B------:R-:W3:Y:S01]  /*20ad0*/  LDL.LU R44, [R1+0x19c] ;  /* 0x00019c00012c7983 */ /* 0x000ee20000300800 */
[----:B----4-:R-:W-:-:S03]  /*20ae0*/  SHF.L.U32 R8, R20, 0x1, RZ ;  /* 0x0000000114087819 */ /* 0x010fc600000006ff */
[----:B------:R-:W4:Y:S04]  /*20af0*/  LDL.LU R33, [R1+0x268] ;  /* 0x0002680001217983 */ /* 0x000f280000300800 */
[----:B------:R-:W4:Y:S04]  /*20b00*/  LDL.LU R31, [R1+0x264] ;  /* 0x00026400011f7983 */ /* 0x000f280000300800 */
[----:B------:R2:W-:Y:S01]  /*20b10*/  STS.128 [R0+0x500], R12 ;  /* 0x0005000c00007388 */ /* 0x0005e20000000c00 */
[----:B------:R-:W-:Y:S02]  /*20b20*/  F2FP.PACK_AB R18, R50, R51 ;  /* 0x000000333212723e */ /* 0x000fe400000000ff */
[----:B------:R-:W-:Y:S01]  /*20b30*/  F2FP.PACK_AB R7, R28, R29 ;  /* 0x0000001d1c07723e */ /* 0x000fe200000000ff */
[----:B------:R-:W3:Y:S04]  /*20b40*/  LDL.LU R50, [R1+0x270] ;  /* 0x0002700001327983 */ /* 0x000ee80000300800 */
[----:B------:R-:W3:Y:S04]  /*20b50*/  LDL.LU R51, [R1+0x26c] ;  /* 0x00026c0001337983 */ /* 0x000ee80000300800 */
[----:B------:R-:W3:Y:S01]  /*20b60*/  LDL.LU R28, [R1+0x278] ;  /* 0x00027800011c7983 */ /* 0x000ee20000300800 */
[----:B--2---:R-:W-:-:S04]  /*20b70*/  IADD3 R12, P3, R8, R2, RZ ;  /* 0x00000002080c7210 */ /* 0x004fc80007f7e0ff */
[----:B------:R-:W-:-:S05]  /*20b80*/  LEA.HI.X.SX32 R13, R20, R3, 0x1, P3 ;  /* 0x00000003140d7211 */ /* 0x000fca00018f0eff */
[----:B------:R0:W-:Y:S04]  /*20b90*/  STL.64 [R1+0xf0], R12 ;  /* 0x0000f00c01007387 */ /* 0x0001e80000100a00 */
[----:B------:R-:W2:Y:S01]  /*20ba0*/  LDL.LU R29, [R1+0x274] ;  /* 0x00027400011d7983 */ /* 0x000ea20000300800 */
[----:B------:R-:W-:Y:S01]  /*20bb0*/  F2FP.PACK_AB R4, R48, R49 ;  /* 0x000000313004723e */ /* 0x000fe200000000ff */
[C---:B------:R-:W-:Y:S02]  /*20bc0*/  IMAD R10, R20.reuse, 0x6, RZ ;  /* 0x00000006140a7824 */ /* 0x040fe400078e02ff */
[----:B------:R-:W2:Y:S01]  /*20bd0*/  LDL.LU R48, [R1+0x280] ;  /* 0x0002800001307983 */ /* 0x000ea20000300800 */
[----:B0-----:R-:W-:-:S03]  /*20be0*/  LEA R12, P3, R20, R2, 0x2 ;  /* 0x00000002140c7211 */ /* 0x001fc600078610ff */
[----:B------:R0:W-:Y:S01]  /*20bf0*/  STS.128 [R0+0x600], R4 ;  /* 0x0006000400007388 */ /* 0x0001e20000000c00 */
[----:B------:R-:W-:-:S03]  /*20c00*/  LEA.HI.X.SX32 R13, R8, R3, 0x1, P3 ;  /* 0x00000003080d7211 */ /* 0x000fc600018f0eff */
[----:B------:R-:W2:Y:S04]  /*20c10*/  LDL.LU R49, [R1+0x27c] ;  /* 0x00027c0001317983 */ /* 0x000ea80000300800 */
[----:B------:R-:W-:Y:S01]  /*20c20*/  STL.64 [R1+0xe8], R12 ;  /* 0x0000e80c01007387 */ /* 0x000fe20000100a00 */
[----:B------:R-:W-:Y:S02]  /*20c30*/  IADD3 R14, P3, R10, R2, RZ ;  /* 0x000000020a0e7210 */ /* 0x000fe40007f7e0ff */
[----:B0-----:R-:W-:Y:S02]  /*20c40*/  F2FP.PACK_AB R4, R46, R47 ;  /* 0x0000002f2e04723e */ /* 0x001fe400000000ff */
[----:B------:R-:W2:Y:S01]  /*20c50*/  LDL.LU R46, [R1+0x288] ;  /* 0x00028800012e7983 */ /* 0x000ea20000300800 */
[----:B------:R-:W-:-:S03]  /*20c60*/  LEA R5, R20, R20, 0x1 ;  /* 0x0000001414057211 */ /* 0x000fc600078e08ff */
[----:B------:R-:W2:Y:S01]  /*20c70*/  LDL.LU R47, [R1+0x284] ;  /* 0x00028400012f7983 */ /* 0x000ea20000300800 */
[----:B------:R-:W-:Y:S02]  /*20c80*/  LEA.HI.X.SX32 R15, R5, R3, 0x1, P3 ;  /* 0x00000003050f7211 */ /* 0x000fe400018f0eff */
[----:B------:R-:W-:-:S03]  /*20c90*/  SHF.L.U32 R6, R20, 0x2, RZ ;  /* 0x0000000214067819 */ /* 0x000fc600000006ff */
[----:B------:R0:W-:Y:S01]  /*20ca0*/  STL.64 [R1+0xc0], R14 ;  /* 0x0000c00e01007387 */ /* 0x0001e20000100a00 */
[----:B------:R-:W-:-:S03]  /*20cb0*/  F2FP.PACK_AB R5, R45, R42 ;  /* 0x0000002a2d05723e */ /* 0x000fc600000000ff */
[----:B------:R-:W2:Y:S01]  /*20cc0*/  LDL.LU R45, [R1+0x294] ;  /* 0x00029400012d7983 */ /* 0x000ea20000300800 */
[----:B0-----:R-:W-:-:S04]  /*20cd0*/  LEA R14, P3, R20, R2, 0x3 ;  /* 0x00000002140e7211 */ /* 0x001fc800078618ff */
[----:B------:R-:W-:Y:S02]  /*20ce0*/  LEA.HI.X.SX32 R15, R6, R3, 0x1, P3 ;  /* 0x00000003060f7211 */ /* 0x000fe400018f0eff */
[----:B---3--:R-:W-:-:S03]  /*20cf0*/  F2FP.PACK_AB R6, R43, R44 ;  /* 0x0000002c2b06723e */ /* 0x008fc600000000ff */
[----:B------:R-:W-:Y:S01]  /*20d00*/  STL.64 [R1+0xb8], R14 ;  /* 0x0000b80e01007387 */ /* 0x000fe20000100a00 */
[----:B------:R-:W-:Y:S01]  /*20d10*/  F2FP.PACK_AB R17, R52, R53 ;  /* 0x000000353411723e */ /* 0x000fe200000000ff */
[----:B------:R-:W-:Y:S02]  /*20d20*/  IMAD R12, R20, 0xa, RZ ;  /* 0x0000000a140c7824 */ /* 0x000fe400078e02ff */
[----:B------:R-:W3:Y:S01]  /*20d30*/  LDL.LU R42, [R1+0x28c] ;  /* 0x00028c00012a7983 */ /* 0x000ee20000300800 */
[----:B----4-:R-:W-:-:S03]  /*20d40*/  F2FP.PACK_AB R7, R33, R31 ;  /* 0x0000001f2107723e */ /* 0x010fc600000000ff */
[----:B------:R-:W4:Y:S04]  /*20d50*/  LDL.LU R43, [R1+0x2a4] ;  /* 0x0002a400012b7983 */ /* 0x000f280000300800 */
[----:B------:R-:W4:Y:S04]  /*20d60*/  LDL.LU R44, [R1+0x2a0] ;  /* 0x0002a000012c7983 */ /* 0x000f280000300800 */
[----:B------:R-:W3:Y:S01]  /*20d70*/  LDL.LU R33, [R1+0x2ac] ;  /* 0x0002ac0001217983 */ /* 0x000ee20000300800 */
[----:B------:R-:W-:-:S03]  /*20d80*/  LEA R8, R20, R20, 0x2 ;  /* 0x0000001414087211 */ /* 0x000fc600078e10ff */
[----:B------:R-:W3:Y:S04]  /*20d90*/  LDL.LU R31, [R1+0x2a8] ;  /* 0x0002a800011f7983 */ /* 0x000ee80000300800 */
[----:B------:R0:W-:Y:S02]  /*20da0*/  STS.128 [R0+0x580], R16 ;  /* 0x0005801000007388 */ /* 0x0001e40000000c00 */
[----:B0-----:R-:W-:-:S04]  /*20db0*/  IADD3 R16, P3, R12, R2, RZ ;  /* 0x000000020c107210 */ /* 0x001fc80007f7e0ff */
[----:B------:R-:W-:-:S05]  /*20dc0*/  LEA.HI.X.SX32 R17, R8, R3, 0x1, P3 ;  /* 0x0000000308117211 */ /* 0x000fca00018f0eff */
[----:B------:R0:W-:Y:S01]  /*20dd0*/  STL.64 [R1+0xb0], R16 ;  /* 0x0000b01001007387 */ /* 0x0001e20000100a00 */
[----:B--2---:R-:W-:-:S03]  /*20de0*/  F2FP.PACK_AB R9, R28, R29 ;  /* 0x0000001d1c09723e */ /* 0x004fc600000000ff */
[----:B------:R-:W2:Y:S04]  /*20df0*/  LDL.LU R28, [R1+0x2b4] ;  /* 0x0002b400011c7983 */ /* 0x000ea80000300800 */
[----:B------:R-:W2:Y:S01]  /*20e00*/  LDL.LU R29, [R1+0x2b0] ;  /* 0x0002b000011d7983 */ /* 0x000ea20000300800 */
[----:B------:R-:W-:-:S05]  /*20e10*/  IMAD R13, R20, 0xc, RZ ;  /* 0x0000000c140d7824 */ /* 0x000fca00078e02ff */
[----:B0-----:R-:W-:Y:S01]  /*20e20*/  IADD3 R16, P3, R13, R2, RZ ;  /* 0x000000020d107210 */ /* 0x001fe20007f7e0ff */
[----:B------:R-:W-:-:S03]  /*20e30*/  IMAD R14, R20, 0xe, RZ ;  /* 0x0000000e140e7824 */ /* 0x000fc600078e02ff */
[----:B------:R-:W-:Y:S02]  /*20e40*/  LEA.HI.X.SX32 R17, R10, R3, 0x1, P3 ;  /* 0x000000030a117211 */ /* 0x000fe400018f0eff */
[----:B------:R-:W-:-:S03]  /*20e50*/  LEA R11, R20, -R20, 0x3 ;  /* 0x80000014140b7211 */ /* 0x000fc600078e18ff */
[----:B------:R0:W-:Y:S01]  /*20e60*/  STL.64 [R1+0xa8], R16 ;  /* 0x0000a81001007387 */ /* 0x0001e20000100a00 */
[C---:B------:R-:W-:Y:S01]  /*20e70*/  SHF.L.U32 R18, R20.reuse, 0x3, RZ ;  /* 0x0000000314127819 */ /* 0x040fe200000006ff */
[----:B------:R-:W-:Y:S01]  /*20e80*/  IMAD R15, R20, 0x12, RZ ;  /* 0x00000012140f7824 */ /* 0x000fe200078e02ff */
[----:B0-----:R-:W-:-:S04]  /*20e90*/  IADD3 R16, P3, R14, R2, RZ ;  /* 0x000000020e107210 */ /* 0x001fc80007f7e0ff */
[----:B------:R-:W-:Y:S02]  /*20ea0*/  LEA.HI.X.SX32 R17, R11, R3, 0x1, P3 ;  /* 0x000000030b117211 */ /* 0x000fe400018f0eff */
[----:B------:R-:W-:-:S04]  /*20eb0*/  LEA R22, P3, R20, R2, 0x4 ;  /* 0x0000000214167211 */ /* 0x000fc800078620ff */
[----:B------:R-:W-:Y:S01]  /*20ec0*/  LEA.HI.X.SX32 R23, R18, R3, 0x1, P3 ;  /* 0x0000000312177211 */ /* 0x000fe200018f0eff */
[----:B------:R0:W-:Y:S01]  /*20ed0*/  STL.64 [R1+0xa0], R16 ;  /* 0x0000a01001007387 */ /* 0x0001e20000100a00 */
[----:B------:R-:W-:Y:S02]  /*20ee0*/  F2FP.PACK_AB R8, R50, R51 ;  /* 0x000000333208723e */ /* 0x000fe400000000ff */
[----:B------:R-:W-:Y:S01]  /*20ef0*/  F2FP.PACK_AB R10, R48, R49 ;  /* 0x00000031300a723e */ /* 0x000fe200000000ff */
[----:B------:R1:W-:Y:S01]  /*20f00*/  STL.64 [R1+0x98], R22 ;  /* 0x0000981601007387 */ /* 0x0003e20000100a00 */
[----:B------:R-:W-:Y:S02]  /*20f10*/  F2FP.PACK_AB R11, R46, R47 ;  /* 0x0000002f2e0b723e */ /* 0x000fe400000000ff */
[C---:B0-----:R-:W-:Y:S01]  /*20f20*/  LEA R17, R20.reuse, R20, 0x3 ;  /* 0x0000001414117211 */ /* 0x041fe200078e18ff */
[C---:B------:R-:W-:Y:S01]  /*20f30*/  IMAD R16, R20.reuse, 0x14, RZ ;  /* 0x0000001414107824 */ /* 0x040fe200078e02ff */
[-C--:B-1----:R-:W-:Y:S01]  /*20f40*/  IADD3 R22, P3, R15, R2.reuse, RZ ;  /* 0x000000020f167210 */ /* 0x082fe20007f7e0ff */
[----:B------:R0:W-:Y:S03]  /*20f50*/  STS.128 [R0+0x700], R8 ;  /* 0x0007000800007388 */ /* 0x0001e60000000c00 */
[----:B------:R-:W-:Y:S01]  /*20f60*/  LEA.HI.X.SX32 R23, R17, R3, 0x1, P3 ;  /* 0x0000000311177211 */ /* 0x000fe200018f0eff */
[----:B------:R-:W-:Y:S01]  /*20f70*/  IMAD R19, R20, 0x16, RZ ;  /* 0x0000001614137824 */ /* 0x000fe200078e02ff */
[----:B------:R1:W-:Y:S01]  /*20f80*/  STS.128 [R0+0x680], R4 ;  /* 0x0006800400007388 */ /* 0x0003e20000000c00 */
[----:B0-----:R-:W-:-:S04]  /*20f90*/  IADD3 R10, P3, R16, R2, RZ ;  /* 0x00000002100a7210 */ /* 0x001fc80007f7e0ff */
[----:B------:R-:W-:Y:S01]  /*20fa0*/  LEA.HI.X.SX32 R11, R12, R3, 0x1, P3 ;  /* 0x000000030c0b7211 */ /* 0x000fe200018f0eff */
[----:B------:R-:W-:Y:S01]  /*20fb0*/  STL.64 [R1+0x90], R22 ;  /* 0x0000901601007387 */ /* 0x000fe20000100a00 */
[C---:B-1----:R-:W-:Y:S02]  /*20fc0*/  IMAD R7, R20.reuse, 0xb, RZ ;  /* 0x0000000b14077824 */ /* 0x042fe400078e02ff */
[C---:B------:R-:W-:Y:S01]  /*20fd0*/  IMAD R8, R20.reuse, 0x18, RZ ;  /* 0x0000001814087824 */ /* 0x040fe200078e02ff */
[----:B------:R0:W-:Y:S01]  /*20fe0*/  STL.64 [R1+0x88], R10 ;  /* 0x0000880a01007387 */ /* 0x0001e20000100a00 */
[----:B---3--:R-:W-:Y:S01]  /*20ff0*/  F2FP.PACK_AB R6, R33, R31 ;  /* 0x0000001f2106723e */ /* 0x008fe200000000ff */
[----:B------:R-:W-:Y:S02]  /*21000*/  IMAD R9, R20, 0x1a, RZ ;  /* 0x0000001a14097824 */ /* 0x000fe400078e02ff */
[----:B------:R-:W3:Y:S04]  /*21010*/  LDL.LU R33, [R1+0x1c] ;  /* 0x00001c0001217983 */ /* 0x000ee80000300800 */
[----:B------:R-:W3:Y:S01]  /*21020*/  LDL.LU R31, [R1+0x14] ;  /* 0x00001400011f7983 */ /* 0x000ee20000300800 */
[----:B0-----:R-:W-:-:S04]  /*21030*/  IADD3 R10, P3, R19, R2, RZ ;  /* 0x00000002130a7210 */ /* 0x001fc80007f7e0ff */
[----:B------:R-:W-:Y:S02]  /*21040*/  LEA.HI.X.SX32 R11, R7, R3, 0x1, P3 ;  /* 0x00000003070b7211 */ /* 0x000fe400018f0eff */
[----:B------:R-:W-:-:S04]  /*21050*/  IADD3 R18, P3, R8, R2, RZ ;  /* 0x0000000208127210 */ /* 0x000fc80007f7e0ff */
[----:B------:R-:W-:Y:S01]  /*21060*/  LEA.HI.X.SX32 R19, R13, R3, 0x1, P3 ;  /* 0x000000030d137211 */ /* 0x000fe200018f0eff */
[----:B------:R0:W-:Y:S01]  /*21070*/  STL.64 [R1+0x80], R10 ;  /* 0x0000800a01007387 */ /* 0x0001e20000100a00 */
[----:B------:R-:W-:-:S03]  /*21080*/  IMAD R8, R20, 0xd, RZ ;  /* 0x0000000d14087824 */ /* 0x000fc600078e02ff */
[----:B------:R1:W-:Y:S01]  /*21090*/  STL.64 [R1+0x78], R18 ;  /* 0x0000781201007387 */ /* 0x0003e20000100a00 */
[----:B0-----:R-:W-:Y:S01]  /*210a0*/  IMAD R10, R20, 0x1c, RZ ;  /* 0x0000001c140a7824 */ /* 0x001fe200078e02ff */
[----:B-1----:R-:W-:-:S04]  /*210b0*/  IADD3 R18, P3, R9, R2, RZ ;  /* 0x0000000209127210 */ /* 0x002fc80007f7e0ff */
[-C--:B------:R-:W-:Y:S02]  /*210c0*/  LEA.HI.X.SX32 R19, R8, R3.reuse, 0x1, P3 ;  /* 0x0000000308137211 */ /* 0x080fe400018f0eff */
[----:B------:R-:W-:Y:S01]  /*210d0*/  IADD3 R10, P3, R10, R2, RZ ;  /* 0x000000020a0a7210 */ /* 0x000fe20007f7e0ff */
[----:B------:R-:W-:Y:S01]  /*210e0*/  IMAD R9, R20, 0x1e, RZ ;  /* 0x0000001e14097824 */ /* 0x000fe200078e02ff */
[----:B------:R-:W-:Y:S02]  /*210f0*/  F2FP.PACK_AB R4, R45, R42 ;  /* 0x0000002a2d04723e */ /* 0x000fe400000000ff */
[----:B----4-:R-:W-:Y:S02]  /*21100*/  F2FP.PACK_AB R5, R43, R44 ;  /* 0x0000002c2b05723e */ /* 0x010fe400000000ff */
[----:B------:R-:W-:Y:S01]  /*21110*/  LEA.HI.X.SX32 R11, R14, R3, 0x1, P3 ;  /* 0x000000030e0b7211 */ /* 0x000fe200018f0eff */
[----:B------:R-:W-:Y:S04]  /*21120*/  STL.64 [R1+0x70], R18 ;  /* 0x0000701201007387 */ /* 0x000fe80000100a00 */
[----:B------:R0:W-:Y:S01]  /*21130*/  STL.64 [R1+0x68], R10 ;  /* 0x0000680a01007387 */ /* 0x0001e20000100a00 */
[----:B------:R-:W-:-:S02]  /*21140*/  F2FP.PACK_AB R54, R60, R61 ;  /* 0x0000003d3c36723e */ /* 0x000fc400000000ff */
[----:B0-----:R-:W-:Y:S02]  /*21150*/  IADD3 R10, P3, R9, R2, RZ ;  /* 0x00000002090a7210 */ /* 0x001fe40007f7e0ff */
[----:B--2---:R-:W-:-:S05]  /*21160*/  F2FP.PACK_AB R7, R28, R29 ;  /* 0x0000001d1c07723e */ /* 0x004fca00000000ff */
[----:B------:R0:W-:Y:S02]  /*21170*/  STS.128 [R0+0x780], R4 ;  /* 0x0007800400007388 */ /* 0x0001e40000000c00 */
[----:B0-----:R-:W-:-:S04]  /*21180*/  LEA R4, R20, -R20, 0x4 ;  /* 0x8000001414047211 */ /* 0x001fc800078e20ff */
[----:B------:R-:W-:-:S05]  /*21190*/  LEA.HI.X.SX32 R11, R4, R3, 0x1, P3 ;  /* 0x00000003040b7211 */ /* 0x000fca00018f0eff */
[----:B------:R0:W-:Y:S04]  /*211a0*/  STL.64 [R1+0x60], R10 ;  /* 0x0000600a01007387 */ /* 0x0001e80000100a00 */
[----:B------:R-:W2:Y:S01]  /*211b0*/  LDL.LU R60, [R1+0x9a4] ;  /* 0x0009a400013c7983 */ /* 0x000ea20000300800 */
[C---:B------:R-:W-:Y:S01]  /*211c0*/  SHF.L.U32 R5, R20.reuse, 0x4, RZ ;  /* 0x0000000414057819 */ /* 0x040fe200000006ff */
[C---:B------:R-:W-:Y:S01]  /*211d0*/  IMAD R8, R20.reuse, 0x22, RZ ;  /* 0x0000002214087824 */ /* 0x040fe200078e02ff */
[C---:B------:R-:W-:Y:S02]  /*211e0*/  LEA R4, R20.reuse, R20, 0x4 ;  /* 0x0000001414047211 */ /* 0x040fe400078e20ff */
[----:B0-----:R-:W-:-:S04]  /*211f0*/  LEA R10, P3, R20, R2, 0x5 ;  /* 0x00000002140a7211 */ /* 0x001fc800078628ff */
[----:B------:R-:W-:Y:S02]  /*21200*/  LEA.HI.X.SX32 R11, R5, R3, 0x1, P3 ;  /* 0x00000003050b7211 */ /* 0x000fe400018f0eff */
[----:B------:R-:W-:Y:S01]  /*21210*/  IADD3 R8, P3, R8, R2, RZ ;  /* 0x0000000208087210 */ /* 0x000fe20007f7e0ff */
[----:B------:R-:W-:-:S03]  /*21220*/  IMAD R6, R20, 0x24, RZ ;  /* 0x0000002414067824 */ /* 0x000fc600078e02ff */
[----:B------:R-:W-:Y:S01]  /*21230*/  LEA.HI.X.SX32 R9, R4, R3, 0x1, P3 ;  /* 0x0000000304097211 */ /* 0x000fe200018f0eff */
[----:B------:R-:W-:Y:S04]  /*21240*/  STL.64 [R1+0x58], R10 ;  /* 0x0000580a01007387 */ /* 0x000fe80000100a00 */
[----:B------:R0:W-:Y:S01]  /*21250*/  STL.64 [R1+0x50], R8 ;  /* 0x0000500801007387 */ /* 0x0001e20000100a00 */
[----:B------:R-:W-:-:S03]  /*21260*/  IMAD R5, R20, 0x26, RZ ;  /* 0x0000002614057824 */ /* 0x000fc600078e02ff */
[----:B------:R-:W-:Y:S01]  /*21270*/  STS.128 [R0+0x380], R24 ;  /* 0x0003801800007388 */ /* 0x000fe20000000c00 */
[----:B0-----:R-:W-:-:S04]  /*21280*/  IADD3 R8, P3, R6, R2, RZ ;  /* 0x0000000206087210 */ /* 0x001fc80007f7e0ff */
[----:B------:R-:W-:Y:S01]  /*21290*/  LEA.HI.X.SX32 R9, R15, R3, 0x1, P3 ;  /* 0x000000030f097211 */ /* 0x000fe200018f0eff */
[----:B------:R-:W-:Y:S01]  /*212a0*/  BAR.SYNC.DEFER_BLOCKING 0x0 ;  /* 0x0000000000007b1d */ /* 0x000fe20000010000 */
[----:B------:R-:W-:-:S05]  /*212b0*/  IMAD R4, R20, 0x13, RZ ;  /* 0x0000001314047824 */ /* 0x000fca00078e02ff */
[----:B------:R0:W-:Y:S01]  /*212c0*/  STL.64 [R1+0x18], R8 ;  /* 0x0000180801007387 */ /* 0x0001e20000100a00 */
[----:B------:R-:W-:Y:S01]  /*212d0*/  IMAD R6, R20, 0x28, RZ ;  /* 0x0000002814067824 */ /* 0x000fe200078e02ff */
[----:B0-----:R-:W-:-:S04]  /*212e0*/  IADD3 R8, P3, R5, R2, RZ ;  /* 0x0000000205087210 */ /* 0x001fc80007f7e0ff */
[----:B------:R-:W-:-:S05]  /*212f0*/  LEA.HI.X.SX32 R9, R4, R3, 0x1, P3 ;  /* 0x0000000304097211 */ /* 0x000fca00018f0eff */
[----:B------:R0:W-:Y:S02]  /*21300*/  STL.64 [R1+0xd0], R8 ;  /* 0x0000d00801007387 */ /* 0x0001e40000100a00 */
[----:B0-----:R-:W-:-:S04]  /*21310*/  IADD3 R8, P3, R6, R2, RZ ;  /* 0x0000000206087210 */ /* 0x001fc80007f7e0ff */
[----:B------:R-:W-:-:S05]  /*21320*/  LEA.HI.X.SX32 R9, R16, R3, 0x1, P3 ;  /* 0x0000000310097211 */ /* 0x000fca00018f0eff */
[----:B------:R-:W-:Y:S01]  /*21330*/  STL.64 [R1+0xd8], R8 ;  /* 0x0000d80801007387 */ /* 0x000fe20000100a00 */
[----:B------:R-:W-:Y:S01]  /*21340*/  IMAD R5, R20, 0x2a, RZ ;  /* 0x0000002a14057824 */ /* 0x000fe200078e02ff */
[----:B------:R-:W-:-:S04]  /*21350*/  F2FP.PACK_AB R53, R59, R58 ;  /* 0x0000003a3b35723e */ /* 0x000fc800000000ff */
[----:B------:R-:W-:-:S05]  /*21360*/  IADD3 R6, P3, R5, R2, RZ ;  /* 0x0000000205067210 */ /* 0x000fca0007f7e0ff */
[----:B------:R-:W-:Y:S01]  /*21370*/  STL [R1+0xe0], R6 ;  /* 0x0000e00601007387 */ /* 0x000fe20000100800 */
[----:B------:R-:W-:Y:S02]  /*21380*/  F2FP.PACK_AB R48, R32, R30 ;  /* 0x0000001e2030723e */ /* 0x000fe400000000ff */
[----:B---3--:R-:W-:Y:S02]  /*21390*/  F2FP.PACK_AB R55, R33, R31 ;  /* 0x0000001f2137723e */ /* 0x008fe400000000ff */
[----:B------:R-:W-:Y:S02]  /*213a0*/  F2FP.PACK_AB R49, R41, R40 ;  /* 0x000000282931723e */ /* 0x000fe400000000ff */
[----:B------:R-:W-:Y:S02]  /*213b0*/  F2FP.PACK_AB R52, R37, R34 ;  /* 0x000000222534723e */ /* 0x000fe400000000ff */
[----:B------:R-:W-:Y:S02]  /*213c0*/  F2FP.PACK_AB R50, R39, R38 ;  /* 0x000000262732723e */ /* 0x000fe400000000ff */
[----:B------:R-:W-:Y:S01]  /*213d0*/  F2FP.PACK_AB R51, R36, R35 ;  /* 0x000000232433723e */ /* 0x000fe200000000ff */
[----:B------:R-:W0:Y:S02]  /*213e0*/  S2R R23, SR_TID.X ;  /* 0x0000000000177919 */ /* 0x000e240000002100 */
[----:B0-----:R-:W-:-:S02]  /*213f0*/  LOP3.LUT R33, R23, 0x7f, RZ, 0xc0, !PT ;  /* 0x0000007f17217812 */ /* 0x001fc400078ec0ff */
[----:B--2---:R-:W0:Y:S01]  /*21400*/  LDS.128 R8, [R60] ;  /* 0x000000003c087984 */ /* 0x004e220000000c00 */
[----:B------:R-:W-:-:S03]  /*21410*/  LOP3.LUT R61, R60, 0x20, RZ, 0x3c, !PT ;  /* 0x000000203c3d7812 */ /* 0x000fc600078e3cff */
[----:B------:R-:W1:Y:S04]  /*21420*/  LDS.128 R56, [R60+0x800] ;  /* 0x000800003c387984 */ /* 0x000e680000000c00 */
[----:B------:R-:W2:Y:S04]  /*21430*/  LDS.128 R12, [R60+0x1000] ;  /* 0x001000003c0c7984 */ /* 0x000ea80000000c00 */
[----:B------:R-:W3:Y:S04]  /*21440*/  LDS.128 R16, [R60+0x1800] ;  /* 0x001800003c107984 */ /* 0x000ee80000000c00 */
[----:B------:R-:W4:Y:S01]  /*21450*/  LDS.128 R44, [R61] ;  /* 0x000000003d2c7984 */ /* 0x000f220000000c00 */
[----:B------:R-:W-:-:S03]  /*21460*/  LOP3.LUT R4, R60, 0x40, RZ, 0x3c, !PT ;  /* 0x000000403c047812 */ /* 0x000fc600078e3cff */
[----:B------:R-:W-:Y:S04]  /*21470*/  LDS.128 R28, [R61+0x1000] ;  /* 0x001000003d1c7984 */ /* 0x000fe80000000c00 */
[----:B------:R-:W-:Y:S04]  /*21480*/  LDS.128 R40, [R4] ;  /* 0x0000000004287984 */ /* 0x000fe80000000c00 */
[----:B------:R-:W-:Y:S04]  /*21490*/  LDS.128 R36, [R4+0x800] ;  /* 0x0008000004247984 */ /* 0x000fe80000000c00 */
[----:B------:R-:W-:Y:S04]  /*214a0*/  LDS.128 R24, [R4+0x1000] ;  /* 0x0010000004187984 */ /* 0x000fe80000000c00 */
[----:B0-----:R-:W-:Y:S04]  /*214b0*/  STL.64 [R1], R8 ;  /* 0x0000000801007387 */ /* 0x001fe80000100a00 */
[----:B------:R-:W-:Y:S04]  /*214c0*/  STL.64 [R1+0x8], R10 ;  /* 0x0000080a01007387 */ /* 0x000fe80000100a00 */
[----:B------:R-:W0:Y:S04]  /*214d0*/  LDS.128 R8, [R61+0x800] ;  /* 0x000800003d087984 */ /* 0x000e280000000c00 */
[----:B-1----:R-:W-:Y:S04]  /*214e0*/  STL [R1+0x950], R57 ;  /* 0x0009503901007387 */ /* 0x002fe80000100800 */
[----:B------:R-:W-:Y:S04]  /*214f0*/  STL [R1+0x8a8], R59 ;  /* 0x0008a83b01007387 */ /* 0x000fe80000100800 */
[----:B--2---:R-:W-:Y:S04]  /*21500*/  STL [R1+0x958], R13 ;  /* 0x0009580d01007387 */ /* 0x004fe80000100800 */
[----:B------:R-:W-:Y:S04]  /*21510*/  STL [R1+0x8b8], R15 ;  /* 0x0008b80f01007387 */ /* 0x000fe80000100800 */
[----:B---3--:R1:W-:Y:S04]  /*21520*/  STL.64 [R1+0x960], R16 ;  /* 0x0009601001007387 */ /* 0x0083e80000100a00 */
[----:B------:R-:W-:Y:S04]  /*21530*/  STL.64 [R1+0x8c0], R18 ;  /* 0x0008c01201007387 */ /* 0x000fe80000100a00 */
[----:B----4-:R-:W-:Y:S04]  /*21540*/  STL.64 [R1+0x968], R44 ;  /* 0x0009682c01007387 */ /* 0x010fe80000100a00 */
[----:B------:R-:W-:Y:S04]  /*21550*/  STL.64 [R1+0x918], R46 ;  /* 0x0009182e01007387 */ /* 0x000fe80000100a00 */
[----:B0-----:R-:W-:Y:S04]  /*21560*/  STL.64 [R1+0x970], R8 ;  /* 0x0009700801007387 */ /* 0x001fe80000100a00 */
[----:B------:R-:W-:Y:S04]  /*21570*/  STL.64 [R1+0x8f8], R10 ;  /* 0x0008f80a01007387 */ /* 0x000fe80000100a00 */
[----:B------:R-:W0:Y:S01]  /*21580*/  LDS.128 R8, [R61+0x1800] ;  /* 0x001800003d087984 */ /* 0x000e220000000c00 */
[----:B-1----:R-:W-:-:S02]  /*21590*/  MOV R16, R6 ;  /* 0x0000000600107202 */ /* 0x002fc40000000f00 */
[----:B------:R-:W-:Y:S02]  /*215a0*/  MOV R17, R7 ;  /* 0x0000000700117202 */ /* 0x000fe40000000f00 */
[----:B------:R-:W1:Y:S01]  /*215b0*/  LDS.128 R4, [R4+0x1800] ;  /* 0x0018000004047984 */ /* 0x000e620000000c00 */
[----:B------:R-:W-:-:S03]  /*215c0*/  SHF.L.U32 R57, R23, 0xc, RZ ;  /* 0x0000000c17397819 */ /* 0x000fc600000006ff */
[----:B------:R-:W-:Y:S01]  /*215d0*/  STL.64 [R1+0x978], R28 ;  /* 0x0009781c01007387 */ /* 0x000fe20000100a00 */
[----:B------:R-:W-:-:S03]  /*215e0*/  LOP3.LUT R57, R57, 0x6000, RZ, 0xc0, !PT ;  /* 0x0000600039397812 */ /* 0x000fc600078ec0ff */
[----:B------:R2:W-:Y:S04]  /*215f0*/  STL [R1+0x980], R29 ;  /* 0x0009801d01007387 */ /* 0x0005e80000100800 */
[----:B------:R-:W-:Y:S01]  /*21600*/  STL.64 [R1+0x8d8], R30 ;  /* 0x0008d81e01007387 */ /* 0x000fe20000100a00 */
[----:B------:R-:W-:-:S03]  /*21610*/  LEA R57, R33, R57, 0x4 ;  /* 0x0000003921397211 */ /* 0x000fc600078e20ff */
[----:B--2---:R-:W2:Y:S01]  /*21620*/  LDL.LU R29, [R1+0xcc] ;  /* 0x0000cc00011d7983 */ /* 0x004ea20000300800 */
[----:B------:R-:W-:-:S05]  /*21630*/  LOP3.LUT R57, R57, 0x60, RZ, 0x3c, !PT ;  /* 0x0000006039397812 */ /* 0x000fca00078e3cff */
[----:B------:R-:W-:Y:S04]  /*21640*/  LDS.128 R32, [R57+0x800] ;  /* 0x0008000039207984 */ /* 0x000fe80000000c00 */
[----:B------:R-:W-:Y:S04]  /*21650*/  LDS.128 R20, [R57+0x1000] ;  /* 0x0010000039147984 */ /* 0x000fe80000000c00 */
[----:B0-----:R-:W-:Y:S04]  /*21660*/  STL.64 [R1+0x20], R8 ;  /* 0x0000200801007387 */ /* 0x001fe80000100a00 */
[----:B------:R0:W-:Y:S04]  /*21670*/  STL.64 [R1+0x28], R10 ;  /* 0x0000280a01007387 */ /* 0x0001e80000100a00 */
[----:B------:R-:W2:Y:S04]  /*21680*/  LDL.LU R28, [R1+0xc8] ;  /* 0x0000c800011c7983 */ /* 0x000ea80000300800 */
[----:B------:R-:W-:Y:S04]  /*21690*/  STL.64 [R1+0x860], R60 ;  /* 0x0008603c01007387 */ /* 0x000fe80000100a00 */
[----:B------:R-:W-:Y:S04]  /*216a0*/  STL.64 [R1+0x988], R40 ;  /* 0x0009882801007387 */ /* 0x000fe80000100a00 */
[----:B------:R-:W-:Y:S04]  /*216b0*/  STL.64 [R1+0x910], R42 ;  /* 0x0009102a01007387 */ /* 0x000fe80000100a00 */
[----:B------:R-:W-:Y:S04]  /*216c0*/  STL.64 [R1+0x990], R36 ;  /* 0x0009902401007387 */ /* 0x000fe80000100a00 */
[----:B------:R-:W-:Y:S04]  /*216d0*/  STL.64 [R1+0x8f0], R38 ;  /* 0x0008f02601007387 */ /* 0x000fe80000100a00 */
[----:B------:R-:W-:Y:S01]  /*216e0*/  STL.64 [R1+0x998], R24 ;  /* 0x0009981801007387 */ /* 0x000fe20000100a00 */
[----:B-1----:R-:W-:-:S03]  /*216f0*/  MOV R13, R4 ;  /* 0x00000004000d7202 */ /* 0x002fc60000000f00 */
[----:B------:R-:W-:Y:S01]  /*21700*/  STL [R1+0x9a0], R25 ;  /* 0x0009a01901007387 */ /* 0x000fe20000100800 */
[----:B------:R-:W-:-:S03]  /*21710*/  MOV R15, R6 ;  /* 0x00000006000f7202 */ /* 0x000fc60000000f00 */
[----:B------:R-:W-:Y:S04]  /*21720*/  STL.64 [R1+0x8d0], R26 ;  /* 0x0008d01a01007387 */ /* 0x000fe80000100a00 */
[----:B------:R-:W-:Y:S04]  /*21730*/  STL [R1+0x34], R5 ;  /* 0x0000340501007387 */ /* 0x000fe80000100800 */
[----:B------:R-:W-:Y:S04]  /*21740*/  STL [R1+0x3c], R7 ;  /* 0x00003c0701007387 */ /* 0x000fe80000100800 */
[----:B------:R-:W1:Y:S04]  /*21750*/  LDS.128 R4, [R57] ;  /* 0x0000000039047984 */ /* 0x000e680000000c00 */
[----:B------:R-:W3:Y:S04]  /*21760*/  LDS.128 R24, [R57+0x1800] ;  /* 0x0018000039187984 */ /* 0x000ee80000000c00 */
[----:B0-----:R-:W4:Y:S04]  /*21770*/  LDL.LU R10, [R1+0xfc] ;  /* 0x0000fc00010a7983 */ /* 0x001f280000300800 */
[----:B------:R-:W4:Y:S04]  /*21780*/  LDL.LU R11, [R1+0xf8] ;  /* 0x0000f800010b7983 */ /* 0x000f280000300800 */
[----:B------:R-:W4:Y:S04]  /*21790*/  LDL.LU R47, [R1+0x104] ;  /* 0x00010400012f7983 */ /* 0x000f280000300800 */
[----:B------:R-:W4:Y:S04]  /*217a0*/  LDL.LU R19, [R1+0x100] ;  /* 0x0001000001137983 */ /* 0x000f280000300800 */
[----:B------:R-:W-:Y:S04]  /*217b0*/  STL.64 [R1+0x8e0], R14 ;  /* 0x0008e00e01007387 */ /* 0x000fe80000100a00 */
[----:B------:R-:W-:Y:S06]  /*217c0*/  BAR.SYNC.DEFER_BLOCKING 0x0 ;  /* 0x0000000000007b1d */ /* 0x000fec0000010000 */
[----:B-1----:R0:W-:Y:S04]  /*217d0*/  STL.64 [R1+0x908], R6 ;  /* 0x0009080601007387 */ /* 0x0021e80000100a00 */
[----:B------:R-:W-:Y:S04]  /*217e0*/  STL.64 [R1+0x8e8], R34 ;  /* 0x0008e82201007387 */ /* 0x000fe80000100a00 */
[----:B------:R-:W-:Y:S04]  /*217f0*/  STL.64 [R1+0x8c8], R22 ;  /* 0x0008c81601007387 */ /* 0x000fe80000100a00 */
[----:B---3--:R-:W-:Y:S04]  /*21800*/  STL [R1+0x44], R25 ;  /* 0x0000441901007387 */ /* 0x008fe80000100800 */
[----:B------:R-:W-:Y:S04]  /*21810*/  STL [R1+0x4c], R27 ;  /* 0x00004c1b01007387 */ /* 0x000fe80000100800 */
[----:B------:R-:W3:Y:S04]  /*21820*/  LDL.LU R44, [R1+0x10c] ;  /* 0x00010c00012c7983 */ /* 0x000ee80000300800 */
[----:B------:R-:W3:Y:S01]  /*21830*/  LDL.LU R18, [R1+0x108] ;  /* 0x0001080001127983 */ /* 0x000ee20000300800 */
[----:B------:R-:W-:-:S03]  /*21840*/  MOV R8, c[0x0][0x1c8] ;  /* 0x0000720000087a02 */ /* 0x000fc60000000f00 */
[----:B------:R-:W3:Y:S02]  /*21850*/  LDL.LU R9, [R1+0x114] ;  /* 0x0001140001097983 */ /* 0x000ee40000300800 */
[----:B------:R-:W-:Y:S02]  /*21860*/  IMAD R8, R8, 0x15, RZ ;  /* 0x0000001508087824 */ /* 0x000fe400078e02ff */
[----:B------:R-:W3:Y:S01]  /*21870*/  LDL.LU R46, [R1+0x110] ;  /* 0x00011000012e7983 */ /* 0x000ee20000300800 */
[----:B------:R-:W-:Y:S02]  /*21880*/  MOV R59, R26 ;  /* 0x0000001a003b7202 */ /* 0x000fe40000000f00 */
[----:B------:R-:W-:Y:S02]  /*21890*/  MOV R45, c[0x0][0x1c8] ;  /* 0x00007200002d7a02 */ /* 0x000fe40000000f00 */
[----:B------:R-:W-:Y:S02]  /*218a0*/  LEA.HI.X.SX32 R17, R8, R3, 0x1, P3 ;  /* 0x0000000308117211 */ /* 0x000fe400018f0eff */
[----:B------:R-:W-:Y:S01]  /*218b0*/  MOV R8, c[0x0][0x1c8] ;  /* 0x0000720000087a02 */ /* 0x000fe20000000f00 */
[----:B------:R-:W-:Y:S01]  /*218c0*/  STL.64 [R1+0x900], R58 ;  /* 0x0009003a01007387 */ /* 0x000fe20000100a00 */
[----:B------:R-:W-:-:S03]  /*218d0*/  IMAD R41, R45, 0x2c, RZ ;  /* 0x0000002c2d297824 */ /* 0x000fc600078e02ff */
[----:B------:R-:W-:Y:S01]  /*218e0*/  STS.128 [R0+0x80], R52 ;  /* 0x0000803400007388 */ /* 0x000fe20000000c00 */
[----:B------:R-:W-:-:S03]  /*218f0*/  MOV R43, c[0x0][0x1c8] ;  /* 0x00007200002b7a02 */ /* 0x000fc60000000f00 */
[----:B------:R-:W-:Y:S01]  /*21900*/  STL [R1+0xe4], R17 ;  /* 0x0000e41101007387 */ /* 0x000fe20000100800 */
[----:B------:R-:W-:-:S03]  /*21910*/  IADD3 R16, P3, R41, R2, RZ ;  /* 0x0000000229107210 */ /* 0x000fc60007f7e0ff */
[----:B------:R-:W3:Y:S01]  /*21920*/  LDL.LU R36, [R1+0x11c] ;  /* 0x00011c0001247983 */ /* 0x000ee20000300800 */
[----:B0-----:R-:W-:-:S03]  /*21930*/  IMAD R6, R43, 0x2e, RZ ;  /* 0x0000002e2b067824 */ /* 0x001fc600078e02ff */
[----:B------:R0:W-:Y:S02]  /*21940*/  STS.128 [R0], R48 ;  /* 0x0000003000007388 */ /* 0x0001e40000000c00 */
[----:B0-----:R-:W-:Y:S01]  /*21950*/  IMAD R48, R43, 0x17, RZ ;  /* 0x000000172b307824 */ /* 0x001fe200078e02ff */
[----:B--2---:R-:W-:Y:S01]  /*21960*/  F2FP.PACK_AB R52, R29, R28 ;  /* 0x0000001c1d34723e */ /* 0x004fe200000000ff */
[----:B------:R-:W-:Y:S02]  /*21970*/  IMAD R28, R8, 0x16, RZ ;  /* 0x00000016081c7824 */ /* 0x000fe400078e02ff */
[----:B------:R-:W2:Y:S04]  /*21980*/  LDL.LU R8, [R1+0x118] ;  /* 0x0001180001087983 */ /* 0x000ea80000300800 */
[----:B------:R-:W2:Y:S01]  /*21990*/  LDL.LU R40, [R1+0x124] ;  /* 0x0001240001287983 */ /* 0x000ea20000300800 */
[----:B------:R-:W-:-:S03]  /*219a0*/  LEA.HI.X.SX32 R17, R28, R3, 0x1, P3 ;  /* 0x000000031c117211 */ /* 0x000fc600018f0eff */
[----:B------:R-:W2:Y:S04]  /*219b0*/  LDL.LU R61, [R1+0x120] ;  /* 0x00012000013d7983 */ /* 0x000ea80000300800 */
[----:B------:R-:W2:Y:S01]  /*219c0*/  LDL.LU R31, [R1+0x12c] ;  /* 0x00012c00011f7983 */ /* 0x000ea20000300800 */
[----:B------:R-:W-:-:S03]  /*219d0*/  IADD3 R6, P3, R6, R2, RZ ;  /* 0x0000000206067210 */ /* 0x000fc60007f7e0ff */
[----:B------:R-:W2:Y:S01]  /*219e0*/  LDL.LU R28, [R1+0x128] ;  /* 0x00012800011c7983 */ /* 0x000ea20000300800 */
[----:B------:R-:W-:Y:S01]  /*219f0*/  LEA.HI.X.SX32 R7, R48, R3, 0x1, P3 ;  /* 0x0000000330077211 */ /* 0x000fe200018f0eff */
[----:B------:R-:W-:Y:S02]  /*21a00*/  IMAD R29, R43, 0x30, RZ ;  /* 0x000000302b1d7824 */ /* 0x000fe400078e02ff */
[----:B------:R-:W2:Y:S01]  /*21a10*/  LDL.LU R60, [R1+0x168] ;  /* 0x00016800013c7983 */ /* 0x000ea20000300800 */
[----:B----4-:R-:W-:-:S03]  /*21a20*/  F2FP.PACK_AB R53, R10, R11 ;  /* 0x0000000b0a35723e */ /* 0x010fc600000000ff */
[----:B------:R-:W4:Y:S01]  /*21a30*/  LDL.LU R11, [R1+0x164] ;  /* 0x00016400010b7983 */ /* 0x000f220000300800 */
[----:B------:R-:W-:Y:S02]  /*21a40*/  F2FP.PACK_AB R54, R47, R19 ;  /* 0x000000132f36723e */ /* 0x000fe400000000ff */
[----:B------:R-:W-:Y:S01]  /*21a50*/  MOV R19, c[0x0][0x1c8] ;  /* 0x0000720000137a02 */ /* 0x000fe20000000f00 */
[----:B------:R0:W-:Y:S04]  /*21a60*/  STL.64 [R1+0xc8], R6 ;  /* 0x0000c80601007387 */ /* 0x0001e80000100a00 */
[----:B------:R-:W-:Y:S01]  /*21a70*/  IMAD R19, R19, 0x18, RZ ;  /* 0x0000001813137824 */ /* 0x000fe200078e02ff */
[----:B------:R-:W4:Y:S01]  /*21a80*/  LDL.LU R47, [R1+0x178] ;  /* 0x00017800012f7983 */ /* 0x000f220000300800 */
[----:B0-----:R-:W-:-:S04]  /*21a90*/  IADD3 R6, P3, R29, R2, RZ ;  /* 0x000000021d067210 */ /* 0x001fc80007f7e0ff */
[----:B------:R-:W-:Y:S02]  /*21aa0*/  LEA.HI.X.SX32 R7, R19, R3, 0x1, P3 ;  /* 0x0000000313077211 */ /* 0x000fe400018f0eff */
[----:B---3--:R-:W-:Y:S02]  /*21ab0*/  F2FP.PACK_AB R55, R44, R18 ;  /* 0x000000122c37723e */ /* 0x008fe400000000ff */
[----:B------:R-:W3:Y:S04]  /*21ac0*/  LDL.LU R44, [R1+0x16c] ;  /* 0x00016c00012c7983 */ /* 0x000ee80000300800 */
[----:B------:R-:W3:Y:S04]  /*21ad0*/  LDL.LU R18, [R1+0x180] ;  /* 0x0001800001127983 */ /* 0x000ee80000300800 */
[----:B------:R-:W3:Y:S01]  /*21ae0*/  LDL.LU R19, [R1+0x17c] ;  /* 0x00017c0001137983 */ /* 0x000ee20000300800 */
[----:B------:R-:W-:-:S02]  /*21af0*/  IMAD R42, R43, 0x32, RZ ;  /* 0x000000322b2a7824 */ /* 0x000fc400078e02ff */
[----:B------:R-:W-:Y:S01]  /*21b00*/  IMAD R49, R43, 0x19, RZ ;  /* 0x000000192b317824 */ /* 0x000fe200078e02ff */
[----:B------:R0:W-:Y:S01]  /*21b10*/  STL.64 [R1+0x140], R6 ;  /* 0x0001400601007387 */ /* 0x0001e20000100a00 */
[----:B------:R-:W-:Y:S01]  /*21b20*/  F2FP.PACK_AB R48, R9, R46 ;  /* 0x0000002e0930723e */ /* 0x000fe200000000ff */
[----:B------:R-:W-:Y:S01]  /*21b30*/  IMAD R14, R43, 0x34, RZ ;  /* 0x000000342b0e7824 */ /* 0x000fe200078e02ff */
[----:B------:R-:W-:Y:S01]  /*21b40*/  MOV R9, c[0x0][0x1c8] ;  /* 0x0000720000097a02 */ /* 0x000fe20000000f00 */
[----:B------:R-:W3:Y:S04]  /*21b50*/  LDL.LU R30, [R1+0x190] ;  /* 0x00019000011e7983 */ /* 0x000ee80000300800 */
[----:B------:R-:W3:Y:S01]  /*21b60*/  LDL.LU R46, [R1+0x184] ;  /* 0x00018400012e7983 */ /* 0x000ee20000300800 */
[----:B0-----:R-:W-:-:S04]  /*21b70*/  IADD3 R6, P3, R42, R2, RZ ;  /* 0x000000022a067210 */ /* 0x001fc80007f7e0ff */
[----:B------:R-:W-:Y:S01]  /*21b80*/  LEA.HI.X.SX32 R7, R49, R3, 0x1, P3 ;  /* 0x0000000331077211 */ /* 0x000fe200018f0eff */
[----:B------:R-:W-:Y:S02]  /*21b90*/  IMAD R9, R9, 0x1a, RZ ;  /* 0x0000001a09097824 */ /* 0x000fe400078e02ff */
[----:B------:R-:W-:Y:S02]  /*21ba0*/  IMAD R10, R43, 0x36, RZ ;  /* 0x000000362b0a7824 */ /* 0x000fe400078e02ff */
[----:B------:R0:W-:Y:S04]  /*21bb0*/  STL.64 [R1+0x158], R6 ;  /* 0x0001580601007387 */ /* 0x0001e80000100a00 */
[----:B------:R1:W-:Y:S01]  /*21bc0*/  STS.128 [R0+0x100], R52 ;  /* 0x0001003400007388 */ /* 0x0003e20000000c00 */
[----:B0-----:R-:W-:-:S04]  /*21bd0*/  IADD3 R6, P3, R14, R2, RZ ;  /* 0x000000020e067210 */ /* 0x001fc80007f7e0ff */
[----:B------:R-:W-:Y:S01]  /*21be0*/  LEA.HI.X.SX32 R7, R9, R3, 0x1, P3 ;  /* 0x0000000309077211 */ /* 0x000fe200018f0eff */
[----:B-1----:R-:W-:-:S04]  /*21bf0*/  IMAD R52, R43, 0x1b, RZ ;  /* 0x0000001b2b347824 */ /* 0x002fc800078e02ff */
[----:B------:R-:W-:Y:S01]  /*21c00*/  STL.64 [R1+0x110], R6 ;  /* 0x0001100601007387 */ /* 0x000fe20000100a00 */
[----:B------:R-:W-:Y:S01]  /*21c10*/  IMAD R39, R43, 0x38, RZ ;  /* 0x000000382b277824 */ /* 0x000fe200078e02ff */
[----:B------:R-:W-:Y:S02]  /*21c20*/  MOV R57, R24 ;  /* 0x0000001800397202 */ /* 0x000fe40000000f00 */
[----:B--2---:R-:W-:Y:S02]  /*21c30*/  F2FP.PACK_AB R49, R36, R8 ;  /* 0x000000082431723e */ /* 0x004fe400000000ff */
[----:B------:R-:W-:-:S04]  /*21c40*/  IADD3 R8, P3, R10, R2, RZ ;  /* 0x000000020a087210 */ /* 0x000fc80007f7e0ff */
[----:B------:R-:W-:Y:S02]  /*21c50*/  LEA.HI.X.SX32 R9, R52, R3, 0x1, P3 ;  /* 0x0000000334097211 */ /* 0x000fe400018f0eff */
[----:B------:R-:W-:Y:S02]  /*21c60*/  F2FP.PACK_AB R50, R40, R61 ;  /* 0x0000003d2832723e */ /* 0x000fe400000000ff */
[----:B------:R-:W-:Y:S02]  /*21c70*/  MOV R61, c[0x0][0x1c8] ;  /* 0x00007200003d7a02 */ /* 0x000fe40000000f00 */
[----:B------:R-:W-:Y:S02]  /*21c80*/  F2FP.PACK_AB R51, R31, R28 ;  /* 0x0000001c1f33723e */ /* 0x000fe400000000ff */
[----:B------:R-:W2:Y:S01]  /*21c90*/  LDL.LU R31, [R1+0x198] ;  /* 0x00019800011f7983 */ /* 0x000ea20000300800 */
[----:B------:R-:W-:-:S03]  /*21ca0*/  IMAD R61, R61, 0x1c, RZ ;  /* 0x0000001c3d3d7824 */ /* 0x000fc600078e02ff */
[----:B------:R-:W2:Y:S04]  /*21cb0*/  LDL.LU R28, [R1+0x194] ;  /* 0x00019400011c7983 */ /* 0x000ea80000300800 */
[----:B------:R0:W-:Y:S02]  /*21cc0*/  STL.64 [R1+0x148], R8 ;  /* 0x0001480801007387 */ /* 0x0001e40000100a00 */
[----:B0-----:R-:W-:-:S04]  /*21cd0*/  IADD3 R8, P3, R39, R2, RZ ;  /* 0x0000000227087210 */ /* 0x001fc80007f7e0ff */
[----:B------:R-:W-:-:S05]  /*21ce0*/  LEA.HI.X.SX32 R9, R61, R3, 0x1, P3 ;  /* 0x000000033d097211 */ /* 0x000fca00018f0eff */
[----:B------:R0:W-:Y:S04]  /*21cf0*/  STL.64 [R1+0x170], R8 ;  /* 0x0001700801007387 */ /* 0x0001e80000100a00 */
[----:B------:R-:W2:Y:S01]  /*21d00*/  LDL.LU R24, [R1+0x1ac] ;  /* 0x0001ac0001187983 */ /* 0x000ea20000300800 */
[----:B----4-:R-:W-:-:S03]  /*21d10*/  F2FP.PACK_AB R52, R60, R11 ;  /* 0x0000000b3c34723e */ /* 0x010fc600000000ff */
[----:B------:R-:W4:Y:S04]  /*21d20*/  LDL.LU R36, [R1+0x1a8] ;  /* 0x0001a80001247983 */ /* 0x000f280000300800 */
[----:B------:R-:W4:Y:S04]  /*21d30*/  LDL.LU R60, [R1+0x1b4] ;  /* 0x0001b400013c7983 */ /* 0x000f280000300800 */
[----:B------:R-:W4:Y:S01]  /*21d40*/  LDL.LU R61, [R1+0x1b0] ;  /* 0x0001b000013d7983 */ /* 0x000f220000300800 */
[----:B---3--:R-:W-:-:S03]  /*21d50*/  F2FP.PACK_AB R53, R47, R44 ;  /* 0x0000002c2f35723e */ /* 0x008fc600000000ff */
[----:B------:R-:W3:Y:S01]  /*21d60*/  LDL.LU R44, [R1+0x1bc] ;  /* 0x0001bc00012c7983 */ /* 0x000ee20000300800 */
[----:B------:R-:W-:-:S03]  /*21d70*/  F2FP.PACK_AB R54, R18, R19 ;  /* 0x000000131236723e */ /* 0x000fc600000000ff */
[----:B------:R-:W3:Y:S01]  /*21d80*/  LDL.LU R19, [R1+0x1b8] ;  /* 0x0001b80001137983 */ /* 0x000ee20000300800 */
[C---:B------:R-:W-:Y:S02]  /*21d90*/  IMAD R7, R43.reuse, 0x3a, RZ ;  /* 0x0000003a2b077824 */ /* 0x040fe400078e02ff */
[----:B------:R-:W-:-:S03]  /*21da0*/  IMAD R55, R43, 0x1d, RZ ;  /* 0x0000001d2b377824 */ /* 0x000fc600078e02ff */
[----:B0-----:R-:W-:Y:S01]  /*21db0*/  IADD3 R8, P3, R7, R2, RZ ;  /* 0x0000000207087210 */ /* 0x001fe20007f7e0ff */
[----:B------:R-:W-:Y:S01]  /*21dc0*/  IMAD R11, R43, 0x3c, RZ ;  /* 0x0000003c2b0b7824 */ /* 0x000fe200078e02ff */
[----:B------:R-:W-:Y:S02]  /*21dd0*/  MOV R18, c[0x0][0x1c8] ;  /* 0x0000720000127a02 */ /* 0x000fe40000000f00 */
[----:B------:R-:W-:-:S03]  /*21de0*/  LEA.HI.X.SX32 R9, R55, R3, 0x1, P3 ;  /* 0x0000000337097211 */ /* 0x000fc600018f0eff */
[----:B------:R-:W-:Y:S02]  /*21df0*/  IMAD R18, R18, 0x1e, RZ ;  /* 0x0000001e12127824 */ /* 0x000fe400078e02ff */
[----:B------:R0:W-:Y:S01]  /*21e00*/  STL.64 [R1+0x188], R8 ;  /* 0x0001880801007387 */ /* 0x0001e20000100a00 */
[----:B------:R-:W-:Y:S01]  /*21e10*/  IMAD R47, R43, 0x3e, RZ ;  /* 0x0000003e2b2f7824 */ /* 0x000fe200078e02ff */
[----:B------:R-:W-:Y:S02]  /*21e20*/  F2FP.PACK_AB R55, R30, R46 ;  /* 0x0000002e1e37723e */ /* 0x000fe400000000ff */
[----:B------:R-:W3:Y:S01]  /*21e30*/  LDL.LU R46, [R1+0x1c4] ;  /* 0x0001c400012e7983 */ /* 0x000ee20000300800 */
[----:B0-----:R-:W-:-:S04]  /*21e40*/  IADD3 R8, P3, R11, R2, RZ ;  /* 0x000000020b087210 */ /* 0x001fc80007f7e0ff */
[----:B------:R-:W-:Y:S01]  /*21e50*/  LEA.HI.X.SX32 R9, R18, R3, 0x1, P3 ;  /* 0x0000000312097211 */ /* 0x000fe200018f0eff */
[----:B------:R0:W-:Y:S04]  /*21e60*/  STS.128 [R0+0x180], R48 ;  /* 0x0001803000007388 */ /* 0x0001e80000000c00 */
[----:B------:R-:W3:Y:S04]  /*21e70*/  LDL.LU R18, [R1+0x1c0] ;  /* 0x0001c00001127983 */ /* 0x000ee80000300800 */
[----:B------:R1:W-:Y:S01]  /*21e80*/  STL.64 [R1+0x1a0], R8 ;  /* 0x0001a00801007387 */ /* 0x0003e20000100a00 */
[----:B0-----:R-:W-:-:S02]  /*21e90*/  LEA R48, R43, -R43, 0x5 ;  /* 0x8000002b2b307211 */ /* 0x001fc400078e28ff */
[----:B-1----:R-:W-:-:S04]  /*21ea0*/  IADD3 R8, P3, R47, R2, RZ ;  /* 0x000000022f087210 */ /* 0x002fc80007f7e0ff */
[----:B------:R-:W-:Y:S02]  /*21eb0*/  LEA.HI.X.SX32 R9, R48, R3, 0x1, P3 ;  /* 0x0000000330097211 */ /* 0x000fe400018f0eff */
[----:B------:R-:W-:-:S03]  /*21ec0*/  SHF.L.U32 R49, R43, 0x5, RZ ;  /* 0x000000052b317819 */ /* 0x000fc600000006ff */
[----:B------:R0:W-:Y:S04]  /*21ed0*/  STL.64 [R1+0x180], R8 ;  /* 0x0001800801007387 */ /* 0x0001e80000100a00 */
[----:B------:R-:W3:Y:S04]  /*21ee0*/  LDL.LU R27, [R1+0x290] ;  /* 0x00029000011b7983 */ /* 0x000ee80000300800 */
[----:B------:R-:W3:Y:S01]  /*21ef0*/  LDL.LU R38, [R1+0x1e0] ;  /* 0x0001e00001267983 */ /* 0x000ee20000300800 */
[----:B0-----:R-:W-:-:S03]  /*21f00*/  LEA R8, P3, R43, R2, 0x6 ;  /* 0x000000022b087211 */ /* 0x001fc600078630ff */
[----:B------:R-:W3:Y:S01]  /*21f10*/  LDL.LU R40, [R1+0x1cc] ;  /* 0x0001cc0001287983 */ /* 0x000ee20000300800 */
[----:B------:R-:W-:-:S03]  /*21f20*/  LEA.HI.X.SX32 R9, R49, R3, 0x1, P3 ;  /* 0x0000000331097211 */ /* 0x000fc600018f0eff */
[----:B------:R-:W3:Y:S01]  /*21f30*/  LDL.LU R30, [R1+0x1c8] ;  /* 0x0001c800011e7983 */ /* 0x000ee20000300800 */
[C---:B------:R-:W-:Y:S01]  /*21f40*/  IMAD R59, R43.reuse, 0x42, RZ ;  /* 0x000000422b3b7824 */ /* 0x040fe200078e02ff */
[----:B------:R-:W-:Y:S02]  /*21f50*/  LEA R51, R43, R43, 0x5 ;  /* 0x0000002b2b337211 */ /* 0x000fe400078e28ff */
[----:B--2---:R-:W-:Y:S02]  /*21f60*/  F2FP.PACK_AB R48, R31, R28 ;  /* 0x0000001c1f30723e */ /* 0x004fe400000000ff */
[----:B------:R-:W2:Y:S04]  /*21f70*/  LDL.LU R31, [R1+0x2b8] ;  /* 0x0002b800011f7983 */ /* 0x000ea80000300800 */
[----:B------:R0:W-:Y:S04]  /*21f80*/  STL.64 [R1+0x168], R8 ;  /* 0x0001680801007387 */ /* 0x0001e80000100a00 */
[----:B------:R-:W2:Y:S01]  /*21f90*/  LDL.LU R28, [R1+0x298] ;  /* 0x00029800011c7983 */ /* 0x000ea20000300800 */
[----:B0-----:R-:W-:-:S04]  /*21fa0*/  IADD3 R8, P3, R59, R2, RZ ;  /* 0x000000023b087210 */ /* 0x001fc80007f7e0ff */
[----:B------:R-:W-:Y:S02]  /*21fb0*/  LEA.HI.X.SX32 R9, R51, R3, 0x1, P3 ;  /* 0x0000000333097211 */ /* 0x000fe400018f0eff */
[----:B----4-:R-:W-:Y:S02]  /*21fc0*/  F2FP.PACK_AB R49, R24, R36 ;  /* 0x000000241831723e */ /* 0x010fe400000000ff */
[----:B------:R-:W-:Y:S02]  /*21fd0*/  F2FP.PACK_AB R50, R60, R61 ;  /* 0x0000003d3c32723e */ /* 0x000fe400000000ff */
[----:B------:R-:W4:Y:S04]  /*21fe0*/  LDL.LU R60, [R1+0x1d4] ;  /* 0x0001d400013c7983 */ /* 0x000f280000300800 */
[----:B------:R-:W4:Y:S04]  /*21ff0*/  LDL.LU R61, [R1+0x1d0] ;  /* 0x0001d000013d7983 */ /* 0x000f280000300800 */
[----:B------:R0:W-:Y:S04]  /*22000*/  STL.64 [R1+0x178], R8 ;  /* 0x0001780801007387 */ /* 0x0001e80000100a00 */
[----:B0-----:R-:W4:Y:S04]  /*22010*/  LDL.LU R8, [R1+0x2d0] ;  /* 0x0002d00001087983 */ /* 0x001f280000300800 */
[----:B------:R-:W4:Y:S01]  /*22020*/  LDL.LU R9, [R1+0x2bc] ;  /* 0x0002bc0001097983 */ /* 0x000f220000300800 */
[----:B---3--:R-:W-:-:S02]  /*22030*/  F2FP.PACK_AB R51, R44, R19 ;  /* 0x000000132c33723e */ /* 0x008fc400000000ff */
[----:B------:R-:W-:Y:S01]  /*22040*/  MOV R19, c[0x0][0x1c8] ;  /* 0x0000720000137a02 */ /* 0x000fe20000000f00 */
[----:B------:R-:W3:Y:S04]  /*22050*/  LDL.LU R44, [R1+0x1ec] ;  /* 0x0001ec00012c7983 */ /* 0x000ee80000300800 */
[----:B------:R-:W-:Y:S02]  /*22060*/  IMAD R36, R19, 0x22, RZ ;  /* 0x0000002213247824 */ /* 0x000fe400078e02ff */
[----:B------:R-:W3:Y:S01]  /*22070*/  LDL.LU R19, [R1+0x1dc] ;  /* 0x0001dc0001137983 */ /* 0x000ee20000300800 */
[----:B------:R-:W-:-:S05]  /*22080*/  IMAD R58, R43, 0x44, RZ ;  /* 0x000000442b3a7824 */ /* 0x000fca00078e02ff */
[----:B------:R-:W-:Y:S01]  /*22090*/  IADD3 R24, P3, R58, R2, RZ ;  /* 0x000000023a187210 */ /* 0x000fe20007f7e0ff */
[----:B------:R-:W-:-:S03]  /*220a0*/  IMAD R35, R43, 0x46, RZ ;  /* 0x000000462b237824 */ /* 0x000fc600078e02ff */
[----:B------:R-:W-:Y:S01]  /*220b0*/  LEA.HI.X.SX32 R25, R36, R3, 0x1, P3 ;  /* 0x0000000324197211 */ /* 0x000fe200018f0eff */
[----:B------:R0:W-:Y:S04]  /*220c0*/  STS.128 [R0+0x200], R52 ;  /* 0x0002003400007388 */ /* 0x0001e80000000c00 */
[----:B------:R1:W-:Y:S01]  /*220d0*/  STL.64 [R1+0x198], R24 ;  /* 0x0001981801007387 */ /* 0x0003e20000100a00 */
[----:B------:R-:W-:Y:S01]  /*220e0*/  MOV R36, c[0x0][0x1c8] ;  /* 0x0000720000247a02 */ /* 0x000fe20000000f00 */
[C---:B------:R-:W-:Y:S02]  /*220f0*/  IMAD R23, R43.reuse, 0x48, RZ ;  /* 0x000000482b177824 */ /* 0x040fe400078e02ff */
[----:B------:R1:W-:Y:S01]  /*22100*/  STS.128 [R0+0x280], R48 ;  /* 0x0002803000007388 */ /* 0x0003e20000000c00 */
[----:B0-----:R-:W-:Y:S01]  /*22110*/  IMAD R52, R43, 0x23, RZ ;  /* 0x000000232b347824 */ /* 0x001fe200078e02ff */
[----:B-1----:R-:W-:-:S04]  /*22120*/  IADD3 R24, P3, R35, R2, RZ ;  /* 0x0000000223187210 */ /* 0x002fc80007f7e0ff */
[----:B------:R-:W-:Y:S02]  /*22130*/  LEA.HI.X.SX32 R25, R52, R3, 0x1, P3 ;  /* 0x0000000334197211 */ /* 0x000fe400018f0eff */
[----:B------:R-:W-:Y:S02]  /*22140*/  F2FP.PACK_AB R48, R46, R18 ;  /* 0x000000122e30723e */ /* 0x000fe400000000ff */
[----:B------:R-:W3:Y:S01]  /*22150*/  LDL.LU R46, [R1+0x2d8] ;  /* 0x0002d800012e7983 */ /* 0x000ee20000300800 */
[----:B------:R-:W-:-:S03]  /*22160*/  IMAD R36, R36, 0x24, RZ ;  /* 0x0000002424247824 */ /* 0x000fc600078e02ff */
[----:B------:R-:W3:Y:S04]  /*22170*/  LDL.LU R18, [R1+0x2d4] ;  /* 0x0002d40001127983 */ /* 0x000ee80000300800 */
[----:B------:R0:W-:Y:S01]  /*22180*/  STL.64 [R1+0x1b0], R24 ;  /* 0x0001b01801007387 */ /* 0x0001e20000100a00 */
[C---:B------:R-:W-:Y:S02]  /*22190*/  IMAD R22, R43.reuse, 0x4a, RZ ;  /* 0x0000004a2b167824 */ /* 0x040fe400078e02ff */
[----:B------:R-:W-:Y:S01]  /*221a0*/  IMAD R50, R43, 0x25, RZ ;  /* 0x000000252b327824 */ /* 0x000fe200078e02ff */
[----:B0-----:R-:W-:-:S04]  /*221b0*/  IADD3 R24, P3, R23, R2, RZ ;  /* 0x0000000217187210 */ /* 0x001fc80007f7e0ff */
[----:B------:R-:W-:-:S05]  /*221c0*/  LEA.HI.X.SX32 R25, R36, R3, 0x1, P3 ;  /* 0x0000000324197211 */ /* 0x000fca00018f0eff */
[----:B------:R0:W-:Y:S01]  /*221d0*/  STL.64 [R1+0x190], R24 ;  /* 0x0001901801007387 */ /* 0x0001e20000100a00 */
[----:B------:R-:W-:Y:S01]  /*221e0*/  IMAD R34, R43, 0x4c, RZ ;  /* 0x0000004c2b227824 */ /* 0x000fe200078e02ff */
[----:B------:R-:W-:Y:S02]  /*221f0*/  F2FP.PACK_AB R49, R40, R30 ;  /* 0x0000001e2831723e */ /* 0x000fe400000000ff */
[----:B------:R-:W-:Y:S02]  /*22200*/  MOV R30, c[0x0][0x1c8] ;  /* 0x00007200001e7a02 */ /* 0x000fe40000000f00 */
[----:B0-----:R-:W-:-:S04]  /*22210*/  IADD3 R24, P3, R22, R2, RZ ;  /* 0x0000000216187210 */ /* 0x001fc80007f7e0ff */
[----:B------:R-:W-:Y:S01]  /*22220*/  LEA.HI.X.SX32 R25, R50, R3, 0x1, P3 ;  /* 0x0000000332197211 */ /* 0x000fe200018f0eff */
[----:B------:R-:W-:Y:S01]  /*22230*/  IMAD R30, R30, 0x26, RZ ;  /* 0x000000261e1e7824 */ /* 0x000fe200078e02ff */
[----:B------:R-:W-:Y:S01]  /*22240*/  F2FP.PACK_AB R52, R27, R38 ;  /* 0x000000261b34723e */ /* 0x000fe200000000ff */
[C---:B------:R-:W-:Y:S02]  /*22250*/  IMAD R27, R43.reuse, 0x4e, RZ ;  /* 0x0000004e2b1b7824 */ /* 0x040fe400078e02ff */
[C---:B------:R-:W-:Y:S02]  /*22260*/  IMAD R55, R43.reuse, 0x27, RZ ;  /* 0x000000272b377824 */ /* 0x040fe400078e02ff */
[----:B------:R-:W-:Y:S01]  /*22270*/  IMAD R26, R43, 0x50, RZ ;  /* 0x000000502b1a7824 */ /* 0x000fe200078e02ff */
[----:B--2---:R-:W-:Y:S02]  /*22280*/  F2FP.PACK_AB R53, R31, R28 ;  /* 0x0000001c1f35723e */ /* 0x004fe400000000ff */
[----:B------:R-:W2:Y:S04]  /*22290*/  LDL.LU R31, [R1+0x2e0] ;  /* 0x0002e000011f7983 */ /* 0x000ea80000300800 */
[----:B------:R-:W2:Y:S04]  /*222a0*/  LDL.LU R28, [R1+0x2dc] ;  /* 0x0002dc00011c7983 */ /* 0x000ea80000300800 */
[----:B------:R0:W-:Y:S02]  /*222b0*/  STL.64 [R1+0x1a8], R24 ;  /* 0x0001a81801007387 */ /* 0x0001e40000100a00 */
[----:B0-----:R-:W-:-:S04]  /*222c0*/  IADD3 R24, P3, R34, R2, RZ ;  /* 0x0000000222187210 */ /* 0x001fc80007f7e0ff */
[----:B------:R-:W-:-:S05]  /*222d0*/  LEA.HI.X.SX32 R25, R30, R3, 0x1, P3 ;  /* 0x000000031e197211 */ /* 0x000fca00018f0eff */
[----:B------:R0:W-:Y:S04]  /*222e0*/  STL.64 [R1+0x1c8], R24 ;  /* 0x0001c81801007387 */ /* 0x0001e80000100a00 */
[----:B------:R-:W2:Y:S01]  /*222f0*/  LDL.LU R15, [R1+0x2e4] ;  /* 0x0002e400010f7983 */ /* 0x000ea20000300800 */
[----:B----4-:R-:W-:-:S03]  /*22300*/  F2FP.PACK_AB R50, R60, R61 ;  /* 0x0000003d3c32723e */ /* 0x010fc600000000ff */
[----:B------:R-:W4:Y:S01]  /*22310*/  LDL.LU R60, [R1+0x320] ;  /* 0x00032000013c7983 */ /* 0x000f220000300800 */
[----:B0-----:R-:W-:-:S04]  /*22320*/  IADD3 R24, P3, R27, R2, RZ ;  /* 0x000000021b187210 */ /* 0x001fc80007f7e0ff */
[----:B------:R-:W-:Y:S02]  /*22330*/  LEA.HI.X.SX32 R25, R55, R3, 0x1, P3 ;  /* 0x0000000337197211 */ /* 0x000fe400018f0eff */
[----:B------:R-:W-:Y:S02]  /*22340*/  F2FP.PACK_AB R54, R8, R9 ;  /* 0x000000090836723e */ /* 0x000fe400000000ff */
[----:B------:R-:W4:Y:S04]  /*22350*/  LDL.LU R8, [R1+0x2ec] ;  /* 0x0002ec0001087983 */ /* 0x000f280000300800 */
[----:B------:R-:W2:Y:S04]  /*22360*/  LDL.LU R36, [R1+0x328] ;  /* 0x0003280001247983 */ /* 0x000ea80000300800 */
[----:B------:R-:W2:Y:S04]  /*22370*/  LDL.LU R40, [R1+0x324] ;  /* 0x0003240001287983 */ /* 0x000ea80000300800 */
[----:B------:R0:W-:Y:S02]  /*22380*/  STL.64 [R1+0x1d8], R24 ;  /* 0x0001d81801007387 */ /* 0x0001e40000100a00 */
[----:B0-----:R-:W-:-:S02]  /*22390*/  IADD3 R24, P3, R26, R2, RZ ;  /* 0x000000021a187210 */ /* 0x001fc40007f7e0ff */
[----:B---3--:R-:W-:Y:S02]  /*223a0*/  F2FP.PACK_AB R51, R44, R19 ;  /* 0x000000132c33723e */ /* 0x008fe400000000ff */
[----:B------:R-:W-:-:S05]  /*223b0*/  MOV R44, c[0x0][0x1c8] ;  /* 0x00007200002c7a02 */ /* 0x000fca0000000f00 */
[----:B------:R-:W-:-:S05]  /*223c0*/  IMAD R44, R44, 0x28, RZ ;  /* 0x000000282c2c7824 */ /* 0x000fca00078e02ff */
[----:B------:R-:W-:-:S05]  /*223d0*/  LEA.HI.X.SX32 R25, R44, R3, 0x1, P3 ;  /* 0x000000032c197211 */ /* 0x000fca00018f0eff */
[----:B------:R0:W-:Y:S04]  /*223e0*/  STL.64 [R1+0x1f0], R24 ;  /* 0x0001f01801007387 */ /* 0x0001e80000100a00 */
[----:B0-----:R-:W3:Y:S01]  /*223f0*/  LDL.LU R25, [R1+0x9a0] ;  /* 0x0009a00001197983 */ /* 0x001ee20000300800 */
[----:B------:R-:W-:-:S05]  /*22400*/  IMAD R19, R43, 0x52, RZ ;  /* 0x000000522b137824 */ /* 0x000fca00078e02ff */
[----:B------:R-:W-:Y:S01]  /*22410*/  IADD3 R24, P3, R19, R2, RZ ;  /* 0x0000000213187210 */ /* 0x000fe20007f7e0ff */
[----:B------:R0:W-:Y:S04]  /*22420*/  STS.128 [R0+0x300], R48 ;  /* 0x0003003000007388 */ /* 0x0001e80000000c00 */
[----:B------:R1:W-:Y:S01]  /*22430*/  STL [R1+0x208], R24 ;  /* 0x0002081801007387 */ /* 0x0003e20000100800 */
[----:B0-----:R-:W-:Y:S02]  /*22440*/  MOV R48, R24 ;  /* 0x0000001800307202 */ /* 0x001fe40000000f00 */
[----:B---3--:R-:W-:Y:S02]  /*22450*/  MOV R49, R25 ;  /* 0x0000001900317202 */ /* 0x008fe40000000f00 */
[----:B-1----:R-:W3:Y:S04]  /*22460*/  LDL.LU.64 R24, [R1+0x998] ;  /* 0x0009980001187983 */ /* 0x002ee80000300a00 */
[----:B------:R-:W3:Y:S01]  /*22470*/  LDL.LU R51, [R1+0x2e8] ;  /* 0x0002e80001337983 */ /* 0x000ee20000300800 */
[----:B------:R-:W-:Y:S01]  /*22480*/  F2FP.PACK_AB R55, R46, R18 ;  /* 0x000000122e37723e */ /* 0x000fe200000000ff */
[----:B------:R-:W-:-:S02]  /*22490*/  IMAD R6, R43, 0x29, RZ ;  /* 0x000000292b067824 */ /* 0x000fc400078e02ff */
[----:B------:R-:W-:Y:S01]  /*224a0*/  IMAD R18, R43, 0x54, RZ ;  /* 0x000000542b127824 */ /* 0x000fe200078e02ff */
[----:B------:R-:W3:Y:S01]  /*224b0*/  LDL.LU R9, [R1+0x330] ;  /* 0x0003300001097983 */ /* 0x000ee20000300800 */
[----:B------:R-:W-:Y:S01]  /*224c0*/  IMAD R45, R45, 0x2a, RZ ;  /* 0x0000002a2d2d7824 */ /* 0x000fe200078e02ff */
[----:B------:R-:W-:Y:S01]  /*224d0*/  LEA.HI.X.SX32 R49, R6, R3, 0x1, P3 ;  /* 0x0000000306317211 */ /* 0x000fe200018f0eff */
[C---:B------:R-:W-:Y:S01]  /*224e0*/  IMAD R44, R43.reuse, 0x56, RZ ;  /* 0x000000562b2c7824 */ /* 0x040fe200078e02ff */
[----:B------:R0:W-:Y:S01]  /*224f0*/  STS.128 [R0+0x380], R52 ;  /* 0x0003803400007388 */ /* 0x0001e20000000c00 */
[----:B------:R-:W-:-:S03]  /*22500*/  IMAD R48, R43, 0x2b, RZ ;  /* 0x0000002b2b307824 */ /* 0x000fc600078e02ff */
[----:B------:R-:W3:Y:S04]  /*22510*/  LDL.LU R46, [R1+0x32c] ;  /* 0x00032c00012e7983 */ /* 0x000ee80000300800 */
[----:B------:R-:W-:Y:S04]  /*22520*/  STL [R1+0x20c], R49 ;  /* 0x00020c3101007387 */ /* 0x000fe80000100800 */
[----:B------:R-:W3:Y:S01]  /*22530*/  LDL.LU R50, [R1+0x338] ;  /* 0x0003380001327983 */ /* 0x000ee20000300800 */
[----:B0-----:R-:W-:-:S03]  /*22540*/  IADD3 R54, P3, R18, R2, RZ ;  /* 0x0000000212367210 */ /* 0x001fc60007f7e0ff */
[----:B------:R-:W3:Y:S01]  /*22550*/  LDL.LU R30, [R1+0x334] ;  /* 0x00033400011e7983 */ /* 0x000ee20000300800 */
[----:B------:R-:W-:-:S03]  /*22560*/  LEA.HI.X.SX32 R55, R45, R3, 0x1, P3 ;  /* 0x000000032d377211 */ /* 0x000fc600018f0eff */
[----:B------:R-:W3:Y:S01]  /*22570*/  LDL.LU R38, [R1+0x340] ;  /* 0x0003400001267983 */ /* 0x000ee20000300800 */
[----:B------:R-:W-:Y:S02]  /*22580*/  IADD3 R44, P3, R44, R2, RZ ;  /* 0x000000022c2c7210 */ /* 0x000fe40007f7e0ff */
[----:B--2---:R-:W-:Y:S01]  /*22590*/  F2FP.PACK_AB R52, R31, R28 ;  /* 0x0000001c1f34723e */ /* 0x004fe200000000ff */
[----:B------:R-:W2:Y:S01]  /*225a0*/  LDL.LU R61, [R1+0x33c] ;  /* 0x00033c00013d7983 */ /* 0x000ea20000300800 */
[----:B------:R-:W-:Y:S01]  /*225b0*/  LEA.HI.X.SX32 R45, R48, R3, 0x1, P3 ;  /* 0x00000003302d7211 */ /* 0x000fe200018f0eff */
[----:B------:R-:W-:Y:S02]  /*225c0*/  IMAD R6, R43, 0x58, RZ ;  /* 0x000000582b067824 */ /* 0x000fe400078e02ff */
[----:B------:R-:W2:Y:S04]  /*225d0*/  LDL.LU R31, [R1+0x348] ;  /* 0x00034800011f7983 */ /* 0x000ea80000300800 */
[----:B------:R4:W-:Y:S04]  /*225e0*/  STL.64 [R1+0x1c0], R54 ;  /* 0x0001c03601007387 */ /* 0x0009e80000100a00 */
[----:B------:R-:W2:Y:S01]  /*225f0*/  LDL.LU R28, [R1+0x344] ;  /* 0x00034400011c7983 */ /* 0x000ea20000300800 */
[----:B----4-:R-:W-:-:S03]  /*22600*/  F2FP.PACK_AB R54, R60, R8 ;  /* 0x000000083c36723e */ /* 0x010fc600000000ff */
[----:B------:R-:W4:Y:S04]  /*22610*/  LDL.LU R60, [R1+0x350] ;  /* 0x00035000013c7983 */ /* 0x000f280000300800 */
[----:B------:R-:W4:Y:S04]  /*22620*/  LDL.LU R8, [R1+0x34c] ;  /* 0x00034c0001087983 */ /* 0x000f280000300800 */
[----:B------:R0:W-:Y:S01]  /*22630*/  STL.64 [R1+0x1d0], R44 ;  /* 0x0001d02c01007387 */ /* 0x0001e20000100a00 */
[----:B------:R-:W-:Y:S02]  /*22640*/  F2FP.PACK_AB R55, R36, R40 ;  /* 0x000000282437723e */ /* 0x000fe400000000ff */
[----:B0-----:R-:W-:-:S02]  /*22650*/  IADD3 R44, P3, R6, R2, RZ ;  /* 0x00000002062c7210 */ /* 0x001fc40007f7e0ff */
[----:B------:R-:W4:Y:S02]  /*22660*/  LDL.LU R6, [R1+0x354] ;  /* 0x0003540001067983 */ /* 0x000f240000300800 */
[----:B------:R-:W-:-:S05]  /*22670*/  LEA.HI.X.SX32 R45, R41, R3, 0x1, P3 ;  /* 0x00000003292d7211 */ /* 0x000fca00018f0eff */
[----:B------:R0:W-:Y:S04]  /*22680*/  STL.64 [R1+0x1e8], R44 ;  /* 0x0001e82c01007387 */ /* 0x0001e80000100a00 */
[----:B0-----:R-:W4:Y:S04]  /*22690*/  LDL.LU R44, [R1+0x360] ;  /* 0x00036000012c7983 */ /* 0x001f280000300800 */
[----:B------:R-:W4:Y:S01]  /*226a0*/  LDL.LU R45, [R1+0x35c] ;  /* 0x00035c00012d7983 */ /* 0x000f220000300800 */
[----:B---3--:R-:W-:Y:S01]  /*226b0*/  F2FP.PACK_AB R53, R51, R15 ;  /* 0x0000000f3335723e */ /* 0x008fe200000000ff */
[----:B------:R-:W-:-:S05]  /*226c0*/  IMAD R15, R43, 0x5a, RZ ;  /* 0x0000005a2b0f7824 */ /* 0x000fca00078e02ff */
[----:B------:R-:W-:Y:S01]  /*226d0*/  IADD3 R36, P3, R15, R2, RZ ;  /* 0x000000020f247210 */ /* 0x000fe20007f7e0ff */
[----:B------:R0:W-:Y:S04]  /*226e0*/  STS.128 [R0+0x400], R52 ;  /* 0x0004003400007388 */ /* 0x0001e80000000c00 */
[----:B------:R1:W-:Y:S01]  /*226f0*/  STL [R1+0x200], R36 ;  /* 0x0002002401007387 */ /* 0x0003e20000100800 */
[----:B0-----:R-:W-:Y:S02]  /*22700*/  MOV R52, R36 ;  /* 0x0000002400347202 */ /* 0x001fe40000000f00 */
[----:B------:R-:W-:Y:S02]  /*22710*/  MOV R53, R37 ;  /* 0x0000002500357202 */ /* 0x000fe40000000f00 */
[----:B-1----:R-:W3:Y:S04]  /*22720*/  LDL.LU.64 R36, [R1+0x990] ;  /* 0x0009900001247983 */ /* 0x002ee80000300a00 */
[----:B------:R-:W3:Y:S01]  /*22730*/  LDL.LU R54, [R1+0x358] ;  /* 0x0003580001367983 */ /* 0x000ee20000300800 */
[----:B------:R-:W-:-:S02]  /*22740*/  IMAD R49, R43, 0x2d, RZ ;  /* 0x0000002d2b317824 */ /* 0x000fc400078e02ff */
[C---:B------:R-:W-:Y:S02]  /*22750*/  IMAD R40, R43.reuse, 0x5c, RZ ;  /* 0x0000005c2b287824 */ /* 0x040fe400078e02ff */
[----:B------:R-:W-:Y:S01]  /*22760*/  IMAD R51, R43, 0x2e, RZ ;  /* 0x0000002e2b337824 */ /* 0x000fe200078e02ff */
[-C--:B------:R-:W-:Y:S02]  /*22770*/  LEA.HI.X.SX32 R53, R49, R3.reuse, 0x1, P3 ;  /* 0x0000000331357211 */ /* 0x080fe400018f0eff */
[----:B------:R-:W-:Y:S01]  /*22780*/  IADD3 R40, P3, R40, R2, RZ ;  /* 0x0000000228287210 */ /* 0x000fe20007f7e0ff */
[----:B------:R-:W-:Y:S01]  /*22790*/  IMAD R15, R43, 0x5e, RZ ;  /* 0x0000005e2b0f7824 */ /* 0x000fe200078e02ff */
[----:B------:R-:W-:Y:S02]  /*227a0*/  F2FP.PACK_AB R48, R9, R46 ;  /* 0x0000002e0930723e */ /* 0x000fe400000000ff */
[----:B------:R-:W-:Y:S01]  /*227b0*/  LEA.HI.X.SX32 R41, R51, R3, 0x1, P3 ;  /* 0x0000000333297211 */ /* 0x000fe200018f0eff */
[----:B------:R-:W3:Y:S01]  /*227c0*/  LDL.LU R9, [R1+0x368] ;  /* 0x0003680001097983 */ /* 0x000ee20000300800 */
[----:B------:R-:W-:Y:S01]  /*227d0*/  F2FP.PACK_AB R49, R50, R30 ;  /* 0x0000001e3231723e */ /* 0x000fe200000000ff */
[----:B------:R-:W-:-:S02]  /*227e0*/  IMAD R52, R43, 0x2f, RZ ;  /* 0x0000002f2b347824 */ /* 0x000fc400078e02ff */
[----:B------:R-:W3:Y:S01]  /*227f0*/  LDL.LU R46, [R1+0x364] ;  /* 0x00036400012e7983 */ /* 0x000ee20000300800 */
[----:B------:R-:W-:-:S03]  /*22800*/  IMAD R30, R43, 0x60, RZ ;  /* 0x000000602b1e7824 */ /* 0x000fc600078e02ff */
[----:B------:R-:W-:Y:S04]  /*22810*/  STL [R1+0x204], R53 ;  /* 0x0002043501007387 */ /* 0x000fe80000100800 */
[----:B------:R0:W-:Y:S01]  /*22820*/  STL.64 [R1+0x1e0], R40 ;  /* 0x0001e02801007387 */ /* 0x0001e20000100a00 */
[----:B--2---:R-:W-:Y:S01]  /*22830*/  F2FP.PACK_AB R51, R31, R28 ;  /* 0x0000001c1f33723e */ /* 0x004fe200000000ff */
[----:B------:R-:W-:Y:S01]  /*22840*/  IMAD R28, R43, 0x62, RZ ;  /* 0x000000622b1c7824 */ /* 0x000fe200078e02ff */
[----:B------:R-:W-:Y:S02]  /*22850*/  F2FP.PACK_AB R50, R38, R61 ;  /* 0x0000003d2632723e */ /* 0x000fe400000000ff */
[----:B0-----:R-:W-:Y:S01]  /*22860*/  IADD3 R40, P3, R15, R2, RZ ;  /* 0x000000020f287210 */ /* 0x001fe20007f7e0ff */
[----:B------:R-:W-:Y:S01]  /*22870*/  IMAD R55, R43, 0x31, RZ ;  /* 0x000000312b377824 */ /* 0x000fe200078e02ff */
[----:B------:R-:W2:Y:S02]  /*22880*/  LDL.LU R15, [R1+0x370] ;  /* 0x00037000010f7983 */ /* 0x000ea40000300800 */
[----:B------:R-:W-:-:S02]  /*22890*/  LEA.HI.X.SX32 R41, R52, R3, 0x1, P3 ;  /* 0x0000000334297211 */ /* 0x000fc400018f0eff */
[-C--:B------:R-:W-:Y:S01]  /*228a0*/  IADD3 R30, P3, R30, R2.reuse, RZ ;  /* 0x000000021e1e7210 */ /* 0x080fe20007f7e0ff */
[----:B------:R-:W2:Y:S03]  /*228b0*/  LDL.LU R61, [R1+0x36c] ;  /* 0x00036c00013d7983 */ /* 0x000ea60000300800 */
[-C--:B------:R-:W-:Y:S01]  /*228c0*/  LEA.HI.X.SX32 R31, R29, R3.reuse, 0x1, P3 ;  /* 0x000000031d1f7211 */ /* 0x080fe200018f0eff */
[----:B------:R0:W-:Y:S01]  /*228d0*/  STL.64 [R1+0x1f8], R40 ;  /* 0x0001f82801007387 */ /* 0x0001e20000100a00 */
[----:B------:R-:W-:Y:S02]  /*228e0*/  IADD3 R28, P3, R28, R2, RZ ;  /* 0x000000021c1c7210 */ /* 0x000fe40007f7e0ff */
[----:B----4-:R-:W-:Y:S01]  /*228f0*/  F2FP.PACK_AB R52, R60, R8 ;  /* 0x000000083c34723e */ /* 0x010fe200000000ff */
[----:B------:R-:W-:Y:S01]  /*22900*/  IMAD R8, R43, 0x64, RZ ;  /* 0x000000642b087824 */ /* 0x000fe200078e02ff */
[----:B------:R-:W-:Y:S01]  /*22910*/  LEA.HI.X.SX32 R29, R55, R3, 0x1, P3 ;  /* 0x00000003371d7211 */ /* 0x000fe200018f0eff */
[----:B0-----:R-:W4:Y:S04]  /*22920*/  LDL.LU.64 R40, [R1+0x988] ;  /* 0x0009880001287983 */ /* 0x001f280000300a00 */
[----:B------:R-:W2:Y:S04]  /*22930*/  LDL.LU R38, [R1+0x378] ;  /* 0x0003780001267983 */ /* 0x000ea80000300800 */
[----:B------:R-:W2:Y:S04]  /*22940*/  LDL.LU R60, [R1+0x374] ;  /* 0x00037400013c7983 */ /* 0x000ea80000300800 */
[----:B------:R0:W-:Y:S04]  /*22950*/  STL.64 [R1+0x218], R30 ;  /* 0x0002181e01007387 */ /* 0x0001e80000100a00 */
[----:B0-----:R-:W2:Y:S04]  /*22960*/  LDL.LU R30, [R1+0x380] ;  /* 0x00038000011e7983 */ /* 0x001ea80000300800 */
[----:B------:R-:W2:Y:S01]  /*22970*/  LDL.LU R31, [R1+0x37c] ;  /* 0x00037c00011f7983 */ /* 0x000ea20000300800 */
[----:B---3--:R-:W-:-:S02]  /*22980*/  F2FP.PACK_AB R53, R54, R6 ;  /* 0x000000063635723e */ /* 0x008fc400000000ff */
[----:B------:R-:W-:Y:S02]  /*22990*/  F2FP.PACK_AB R54, R44, R45 ;  /* 0x0000002d2c36723e */ /* 0x000fe400000000ff */
[----:B------:R-:W3:Y:S04]  /*229a0*/  LDL.LU R44, [R1+0x388] ;  /* 0x00038800012c7983 */ /* 0x000ee80000300800 */
[----:B------:R-:W3:Y:S04]  /*229b0*/  LDL.LU R45, [R1+0x384] ;  /* 0x00038400012d7983 */ /* 0x000ee80000300800 */
[----:B------:R0:W-:Y:S02]  /*229c0*/  STL.64 [R1+0x230], R28 ;  /* 0x0002301c01007387 */ /* 0x0001e40000100a00 */
[----:B0-----:R-:W-:-:S04]  /*229d0*/  IADD3 R28, P3, R8, R2, RZ ;  /* 0x00000002081c7210 */ /* 0x001fc80007f7e0ff */
[----:B------:R-:W-:-:S05]  /*229e0*/  LEA.HI.X.SX32 R29, R42, R3, 0x1, P3 ;  /* 0x000000032a1d7211 */ /* 0x000fca00018f0eff */
[----:B------:R0:W-:Y:S04]  /*229f0*/  STL.64 [R1+0x240], R28 ;  /* 0x0002401c01007387 */ /* 0x0001e80000100a00 */
[----:B0-----:R-:W3:Y:S01]  /*22a00*/  LDL.LU R29, [R1+0x980] ;  /* 0x00098000011d7983 */ /* 0x001ee20000300800 */
[----:B------:R-:W-:-:S05]  /*22a10*/  IMAD R6, R43, 0x66, RZ ;  /* 0x000000662b067824 */ /* 0x000fca00078e02ff */
[----:B------:R-:W-:Y:S01]  /*22a20*/  IADD3 R28, P3, R6, R2, RZ ;  /* 0x00000002061c7210 */ /* 0x000fe20007f7e0ff */
[----:B------:R0:W-:Y:S01]  /*22a30*/  STS.128 [R0+0x480], R48 ;  /* 0x0004803000007388 */ /* 0x0001e20000000c00 */
[----:B------:R-:W-:-:S03]  /*22a40*/  F2FP.PACK_AB R55, R9, R46 ;  /* 0x0000002e0937723e */ /* 0x000fc600000000ff */
[----:B------:R1:W-:Y:S01]  /*22a50*/  STL [R1+0x258], R28 ;  /* 0x0002581c01007387 */ /* 0x0003e20000100800 */
[----:B0-----:R-:W-:Y:S01]  /*22a60*/  MOV R50, R28 ;  /* 0x0000001c00327202 */ /* 0x001fe20000000f00 */
[C---:B------:R-:W-:Y:S02]  /*22a70*/  IMAD R9, R43.reuse, 0x33, RZ ;  /* 0x000000332b097824 */ /* 0x040fe400078e02ff */
[C---:B------:R-:W-:Y:S02]  /*22a80*/  IMAD R8, R43.reuse, 0x68, RZ ;  /* 0x000000682b087824 */ /* 0x040fe400078e02ff */
[----:B------:R-:W-:Y:S01]  /*22a90*/  IMAD R6, R43, 0x6a, RZ ;  /* 0x0000006a2b067824 */ /* 0x000fe200078e02ff */
[----:B------:R0:W-:Y:S01]  /*22aa0*/  STS.128 [R0+0x500], R52 ;  /* 0x0005003400007388 */ /* 0x0001e20000000c00 */
[----:B--2---:R-:W-:Y:S02]  /*22ab0*/  F2FP.PACK_AB R50, R30, R31 ;  /* 0x0000001f1e32723e */ /* 0x004fe400000000ff */
[----:B---3--:R-:W-:-:S02]  /*22ac0*/  MOV R51, R29 ;  /* 0x0000001d00337202 */ /* 0x008fc40000000f00 */
[----:B-1----:R-:W2:Y:S04]  /*22ad0*/  LDL.LU.64 R28, [R1+0x978] ;  /* 0x00097800011c7983 */ /* 0x002ea80000300a00 */
[----:B------:R-:W3:Y:S04]  /*22ae0*/  LDL.LU R42, [R1+0x390] ;  /* 0x00039000012a7983 */ /* 0x000ee80000300800 */
[----:B------:R-:W3:Y:S01]  /*22af0*/  LDL.LU R46, [R1+0x38c] ;  /* 0x00038c00012e7983 */ /* 0x000ee20000300800 */
[----:B------:R-:W-:Y:S02]  /*22b00*/  LEA.HI.X.SX32 R51, R9, R3, 0x1, P3 ;  /* 0x0000000309337211 */ /* 0x000fe400018f0eff */
[----:B------:R-:W-:-:S04]  /*22b10*/  IADD3 R8, P3, R8, R2, RZ ;  /* 0x0000000208087210 */ /* 0x000fc80007f7e0ff */
[----:B------:R-:W-:Y:S01]  /*22b20*/  LEA.HI.X.SX32 R9, R14, R3, 0x1, P3 ;  /* 0x000000030e097211 */ /* 0x000fe200018f0eff */
[----:B------:R-:W-:Y:S04]  /*22b30*/  STL [R1+0x25c], R51 ;  /* 0x00025c3301007387 */ /* 0x000fe80000100800 */
[----:B------:R-:W2:Y:S04]  /*22b40*/  LDL.LU R14, [R1+0x3a8] ;  /* 0x0003a800010e7983 */ /* 0x000ea80000300800 */
[----:B------:R1:W-:Y:S04]  /*22b50*/  STL.64 [R1+0x210], R8 ;  /* 0x0002100801007387 */ /* 0x0003e80000100a00 */
[----:B0-----:R-:W2:Y:S04]  /*22b60*/  LDL.LU R53, [R1+0x398] ;  /* 0x0003980001357983 */ /* 0x001ea80000300800 */
[----:B------:R-:W2:Y:S01]  /*22b70*/  LDL.LU R54, [R1+0x394] ;  /* 0x0003940001367983 */ /* 0x000ea20000300800 */
[----:B-1----:R-:W-:-:S03]  /*22b80*/  IADD3 R8, P3, R6, R2, RZ ;  /* 0x0000000206087210 */ /* 0x002fc60007f7e0ff */
[----:B------:R-:W2:Y:S04]  /*22b90*/  LDL.LU R55, [R1+0x3b8] ;  /* 0x0003b80001377983 */ /* 0x000ea80000300800 */
[----:B------:R-:W2:Y:S04]  /*22ba0*/  LDL.LU R6, [R1+0x3b4] ;  /* 0x0003b40001067983 */ /* 0x000ea80000300800 */
[----:B------:R-:W2:Y:S04]  /*22bb0*/  LDL.LU R30, [R1+0x3a0] ;  /* 0x0003a000011e7983 */ /* 0x000ea80000300800 */
[----:B------:R-:W2:Y:S01]  /*22bc0*/  LDL.LU R31, [R1+0x39c] ;  /* 0x00039c00011f7983 */ /* 0x000ea20000300800 */
[----:B------:R-:W-:Y:S01]  /*22bd0*/  IMAD R51, R43, 0x35, RZ ;  /* 0x000000352b337824 */ /* 0x000fe200078e02ff */
[----:B------:R-:W-:Y:S01]  /*22be0*/  F2FP.PACK_AB R48, R15, R61 ;  /* 0x0000003d0f30723e */ /* 0x000fe200000000ff */
[----:B------:R-:W-:-:S03]  /*22bf0*/  IMAD R61, R43, 0x6c, RZ ;  /* 0x0000006c2b3d7824 */ /* 0x000fc600078e02ff */
[----:B------:R-:W-:-:S05]  /*22c00*/  LEA.HI.X.SX32 R9, R51, R3, 0x1, P3 ;  /* 0x0000000333097211 */ /* 0x000fca00018f0eff */
[----:B------:R0:W-:Y:S01]  /*22c10*/  STL.64 [R1+0x220], R8 ;  /* 0x0002200801007387 */ /* 0x0001e20000100a00 */
[----:B------:R-:W-:Y:S01]  /*22c20*/  F2FP.PACK_AB R49, R38, R60 ;  /* 0x0000003c2631723e */ /* 0x000fe200000000ff */
[----:B------:R-:W-:Y:S01]  /*22c30*/  IMAD R60, R43, 0x6e, RZ ;  /* 0x0000006e2b3c7824 */ /* 0x000fe200078e02ff */
[----:B------:R-:W-:Y:S01]  /*22c40*/  F2FP.PACK_AB R51, R44, R45 ;  /* 0x0000002d2c33723e */ /* 0x000fe200000000ff */
[----:B------:R-:W4:Y:S01]  /*22c50*/  LDL.LU R15, [R1+0x3c0] ;  /* 0x0003c000010f7983 */ /* 0x000f220000300800 */
[----:B0-----:R-:W-:-:S04]  /*22c60*/  IADD3 R8, P3, R61, R2, RZ ;  /* 0x000000023d087210 */ /* 0x001fc80007f7e0ff */
[----:B------:R-:W-:Y:S02]  /*22c70*/  LEA.HI.X.SX32 R9, R10, R3, 0x1, P3 ;  /* 0x000000030a097211 */ /* 0x000fe400018f0eff */
[----:B------:R-:W4:Y:S04]  /*22c80*/  LDL.LU R10, [R1+0x3bc] ;  /* 0x0003bc00010a7983 */ /* 0x000f280000300800 */
[----:B------:R-:W4:Y:S04]  /*22c90*/  LDL.LU R44, [R1+0x3ac] ;  /* 0x0003ac00012c7983 */ /* 0x000f280000300800 */
[----:B------:R-:W-:Y:S04]  /*22ca0*/  STL.64 [R1+0x238], R8 ;  /* 0x0002380801007387 */ /* 0x000fe80000100a00 */
[----:B------:R-:W4:Y:S04]  /*22cb0*/  LDL.LU R45, [R1+0x3a4] ;  /* 0x0003a400012d7983 */ /* 0x000f280000300800 */
[----:B------:R-:W-:Y:S04]  /*22cc0*/  STL.64 [R1+0x928], R60 ;  /* 0x0009283c01007387 */ /* 0x000fe80000100a00 */
[----:B------:R-:W-:Y:S04]  /*22cd0*/  STL [R1+0x938], R61 ;  /* 0x0009383d01007387 */ /* 0x000fe80000100800 */
[----:B------:R0:W-:Y:S04]  /*22ce0*/  STS.128 [R0+0x580], R48 ;  /* 0x0005803000007388 */ /* 0x0001e80000000c00 */
[----:B0-----:R-:W4:Y:S01]  /*22cf0*/  LDL.LU R51, [R1+0x3b0] ;  /* 0x0003b00001337983 */ /* 0x001f220000300800 */
[C---:B------:R-:W-:Y:S01]  /*22d00*/  IMAD R52, R43.reuse, 0x37, RZ ;  /* 0x000000372b347824 */ /* 0x040fe200078e02ff */
[----:B------:R-:W-:Y:S01]  /*22d10*/  IADD3 R8, P3, R60, R2, RZ ;  /* 0x000000023c087210 */ /* 0x000fe20007f7e0ff */
[----:B------:R-:W-:-:S02]  /*22d20*/  IMAD R60, R43, 0x70, RZ ;  /* 0x000000702b3c7824 */ /* 0x000fc400078e02ff */
[C---:B------:R-:W-:Y:S01]  /*22d30*/  IMAD R38, R43.reuse, 0x72, RZ ;  /* 0x000000722b267824 */ /* 0x040fe200078e02ff */
[----:B------:R-:W-:Y:S02]  /*22d40*/  LEA.HI.X.SX32 R9, R52, R3, 0x1, P3 ;  /* 0x0000000334097211 */ /* 0x000fe400018f0eff */
[----:B------:R-:W-:Y:S01]  /*22d50*/  IADD3 R60, P3, R60, R2, RZ ;  /* 0x000000023c3c7210 */ /* 0x000fe20007f7e0ff */
[----:B------:R-:W-:-:S03]  /*22d60*/  IMAD R50, R43, 0x39, RZ ;  /* 0x000000392b327824 */ /* 0x000fc600078e02ff */
[----:B------:R-:W-:Y:S02]  /*22d70*/  LEA.HI.X.SX32 R61, R39, R3, 0x1, P3 ;  /* 0x00000003273d7211 */ /* 0x000fe400018f0eff */
[----:B------:R-:W-:-:S04]  /*22d80*/  IADD3 R38, P3, R38, R2, RZ ;  /* 0x0000000226267210 */ /* 0x000fc80007f7e0ff */
[----:B------:R-:W-:Y:S02]  /*22d90*/  LEA.HI.X.SX32 R39, R50, R3, 0x1, P3 ;  /* 0x0000000332277211 */ /* 0x000fe400018f0eff */
[----:B---3--:R-:W-:Y:S02]  /*22da0*/  F2FP.PACK_AB R48, R42, R46 ;  /* 0x0000002e2a30723e */ /* 0x008fe400000000ff */
[----:B------:R-:W3:Y:S04]  /*22db0*/  LDL.LU R42, [R1+0x3c8] ;  /* 0x0003c800012a7983 */ /* 0x000ee80000300800 */
[----:B------:R-:W3:Y:S04]  /*22dc0*/  LDL.LU R46, [R1+0x3c4] ;  /* 0x0003c400012e7983 */ /* 0x000ee80000300800 */
[----:B------:R0:W-:Y:S04]  /*22dd0*/  STL.64 [R1+0x268], R8 ;  /* 0x0002680801007387 */ /* 0x0001e80000100a00 */
[----:B0-----:R-:W3:Y:S04]  /*22de0*/  LDL.LU.64 R8, [R1+0x970] ;  /* 0x0009700001087983 */ /* 0x001ee80000300a00 */
[----:B------:R0:W-:Y:S04]  /*22df0*/  STL.64 [R1+0x250], R60 ;  /* 0x0002503c01007387 */ /* 0x0001e80000100a00 */
[----:B------:R1:W-:Y:S01]  /*22e00*/  STL.64 [R1+0x278], R38 ;  /* 0x0002782601007387 */ /* 0x0003e20000100a00 */
[----:B--2---:R-:W-:-:S03]  /*22e10*/  F2FP.PACK_AB R50, R30, R31 ;  /* 0x0000001f1e32723e */ /* 0x004fc600000000ff */
[----:B------:R-:W2:Y:S04]  /*22e20*/  LDL.LU R30, [R1+0x3d0] ;  /* 0x0003d000011e7983 */ /* 0x000ea80000300800 */
[----:B------:R-:W2:Y:S01]  /*22e30*/  LDL.LU R31, [R1+0x3cc] ;  /* 0x0003cc00011f7983 */ /* 0x000ea20000300800 */
[----:B------:R-:W-:Y:S02]  /*22e40*/  F2FP.PACK_AB R49, R53, R54 ;  /* 0x000000363531723e */ /* 0x000fe400000000ff */
[----:B------:R-:W-:Y:S01]  /*22e50*/  F2FP.PACK_AB R53, R55, R6 ;  /* 0x000000063735723e */ /* 0x000fe200000000ff */
[C---:B------:R-:W-:Y:S01]  /*22e60*/  IMAD R6, R43.reuse, 0x76, RZ ;  /* 0x000000762b067824 */ /* 0x040fe200078e02ff */
[----:B0-----:R-:W2:Y:S01]  /*22e70*/  LDL.LU R61, [R1+0x3e4] ;  /* 0x0003e400013d7983 */ /* 0x001ea20000300800 */
[----:B------:R-:W-:Y:S01]  /*22e80*/  IMAD R55, R43, 0x3b, RZ ;  /* 0x0000003b2b377824 */ /* 0x000fe200078e02ff */
[----:B----4-:R-:W-:Y:S01]  /*22e90*/  F2FP.PACK_AB R54, R15, R10 ;  /* 0x0000000a0f36723e */ /* 0x010fe200000000ff */
[----:B------:R-:W-:Y:S01]  /*22ea0*/  IMAD R10, R43, 0x7a, RZ ;  /* 0x0000007a2b0a7824 */ /* 0x000fe200078e02ff */
[----:B------:R-:W-:Y:S01]  /*22eb0*/  F2FP.PACK_AB R52, R51, R14 ;  /* 0x0000000e3334723e */ /* 0x000fe200000000ff */
[----:B------:R-:W-:-:S05]  /*22ec0*/  IMAD R14, R43, 0x74, RZ ;  /* 0x000000742b0e7824 */ /* 0x000fca00078e02ff */
[----:B-1----:R-:W-:-:S04]  /*22ed0*/  IADD3 R38, P3, R14, R2, RZ ;  /* 0x000000020e267210 */ /* 0x002fc80007f7e0ff */
[----:B------:R-:W-:Y:S01]  /*22ee0*/  LEA.HI.X.SX32 R39, R7, R3, 0x1, P3 ;  /* 0x0000000307277211 */ /* 0x000fe200018f0eff */
[----:B------:R-:W-:-:S04]  /*22ef0*/  IMAD R14, R43, 0x78, RZ ;  /* 0x000000782b0e7824 */ /* 0x000fc800078e02ff */
[----:B------:R0:W-:Y:S01]  /*22f00*/  STL.64 [R1+0x280], R38 ;  /* 0x0002802601007387 */ /* 0x0001e20000100a00 */
[----:B------:R-:W-:-:S03]  /*22f10*/  F2FP.PACK_AB R51, R44, R45 ;  /* 0x0000002d2c33723e */ /* 0x000fc600000000ff */
[----:B------:R-:W4:Y:S04]  /*22f20*/  LDL.LU R60, [R1+0x3d8] ;  /* 0x0003d800013c7983 */ /* 0x000f280000300800 */
[----:B------:R-:W4:Y:S01]  /*22f30*/  LDL.LU R7, [R1+0x3d4] ;  /* 0x0003d40001077983 */ /* 0x000f220000300800 */
[----:B0-----:R-:W-:-:S03]  /*22f40*/  IADD3 R38, P3, R6, R2, RZ ;  /* 0x0000000206267210 */ /* 0x001fc60007f7e0ff */
[----:B------:R-:W4:Y:S01]  /*22f50*/  LDL.LU R6, [R1+0x400] ;  /* 0x0004000001067983 */ /* 0x000f220000300800 */
[-C--:B------:R-:W-:Y:S02]  /*22f60*/  LEA.HI.X.SX32 R39, R55, R3.reuse, 0x1, P3 ;  /* 0x0000000337277211 */ /* 0x080fe400018f0eff */
[----:B------:R-:W-:Y:S01]  /*22f70*/  IADD3 R44, P3, R14, R2, RZ ;  /* 0x000000020e2c7210 */ /* 0x000fe20007f7e0ff */
[----:B------:R-:W4:Y:S03]  /*22f80*/  LDL.LU R15, [R1+0x3fc] ;  /* 0x0003fc00010f7983 */ /* 0x000f260000300800 */
[----:B------:R-:W-:Y:S01]  /*22f90*/  LEA.HI.X.SX32 R45, R11, R3, 0x1, P3 ;  /* 0x000000030b2d7211 */ /* 0x000fe200018f0eff */
[----:B------:R-:W4:Y:S04]  /*22fa0*/  LDL.LU R14, [R1+0x3e0] ;  /* 0x0003e000010e7983 */ /* 0x000f280000300800 */
[----:B------:R0:W-:Y:S04]  /*22fb0*/  STL.64 [R1+0x2a0], R38 ;  /* 0x0002a02601007387 */ /* 0x0001e80000100a00 */
[----:B------:R-:W-:Y:S04]  /*22fc0*/  STS.128 [R0+0x600], R48 ;  /* 0x0006003000007388 */ /* 0x000fe80000000c00 */
[----:B0-----:R-:W4:Y:S04]  /*22fd0*/  LDL.LU R38, [R1+0x3dc] ;  /* 0x0003dc0001267983 */ /* 0x001f280000300800 */
[----:B------:R-:W4:Y:S01]  /*22fe0*/  LDL.LU R39, [R1+0x408] ;  /* 0x0004080001277983 */ /* 0x000f220000300800 */
[----:B---3--:R-:W-:-:S03]  /*22ff0*/  F2FP.PACK_AB R55, R42, R46 ;  /* 0x0000002e2a37723e */ /* 0x008fc600000000ff */
[----:B------:R-:W3:Y:S04]  /*23000*/  LDL.LU R42, [R1+0x404] ;  /* 0x00040400012a7983 */ /* 0x000ee80000300800 */
[----:B------:R0:W-:Y:S02]  /*23010*/  STL.64 [R1+0x2b8], R44 ;  /* 0x0002b82c01007387 */ /* 0x0001e40000100a00 */
[----:B0-----:R-:W-:Y:S02]  /*23020*/  IADD3 R44, P3, R10, R2, RZ ;  /* 0x000000020a2c7210 */ /* 0x001fe40007f7e0ff */
[----:B------:R-:W3:Y:S04]  /*23030*/  LDL.LU R10, [R1+0x3f8] ;  /* 0x0003f800010a7983 */ /* 0x000ee80000300800 */
[----:B------:R-:W3:Y:S04]  /*23040*/  LDL.LU R11, [R1+0x3ec] ;  /* 0x0003ec00010b7983 */ /* 0x000ee80000300800 */
[----:B------:R-:W3:Y:S01]  /*23050*/  LDL.LU R51, [R1+0x3e8] ;  /* 0x0003e80001337983 */ /* 0x000ee20000300800 */
[----:B------:R-:W-:-:S05]  /*23060*/  IMAD R45, R43, 0x3d, RZ ;  /* 0x0000003d2b2d7824 */ /* 0x000fca00078e02ff */
[----:B------:R-:W-:-:S05]  /*23070*/  LEA.HI.X.SX32 R45, R45, R3, 0x1, P3 ;  /* 0x000000032d2d7211 */ /* 0x000fca00018f0eff */
[----:B------:R0:W-:Y:S01]  /*23080*/  STL.64 [R1+0x2d8], R44 ;  /* 0x0002d82c01007387 */ /* 0x0001e20000100a00 */
[----:B--2---:R-:W-:-:S03]  /*23090*/  F2FP.PACK_AB R48, R30, R31 ;  /* 0x0000001f1e30723e */ /* 0x004fc600000000ff */
[----:B0-----:R-:W2:Y:S04]  /*230a0*/  LDL.LU.64 R44, [R1+0x968] ;  /* 0x00096800012c7983 */ /* 0x001ea80000300a00 */
[----:B------:R-:W2:Y:S04]  /*230b0*/  LDL.LU R30, [R1+0x410] ;  /* 0x00041000011e7983 */ /* 0x000ea80000300800 */
[----:B------:R-:W2:Y:S01]  /*230c0*/  LDL.LU R31, [R1+0x40c] ;  /* 0x00040c00011f7983 */ /* 0x000ea20000300800 */
[C---:B------:R-:W-:Y:S02]  /*230d0*/  IMAD R50, R43.reuse, 0x7c, RZ ;  /* 0x0000007c2b327824 */ /* 0x040fe400078e02ff */
[----:B------:R-:W-:Y:S01]  /*230e0*/  IMAD R46, R43, 0x7e, RZ ;  /* 0x0000007e2b2e7824 */ /* 0x000fe200078e02ff */
[----:B------:R0:W-:Y:S02]  /*230f0*/  STS.128 [R0+0x680], R52 ;  /* 0x0006803400007388 */ /* 0x0001e40000000c00 */
[----:B0-----:R-:W-:-:S02]  /*23100*/  IADD3 R54, P3, R50, R2, RZ ;  /* 0x0000000232367210 */ /* 0x001fc40007f7e0ff */
[----:B------:R-:W-:Y:S02]  /*23110*/  LEA R50, R43, -R43, 0x6 ;  /* 0x8000002b2b327211 */ /* 0x000fe400078e30ff */
[----:B------:R-:W-:Y:S02]  /*23120*/  LEA.HI.X.SX32 R55, R47, R3, 0x1, P3 ;  /* 0x000000032f377211 */ /* 0x000fe400018f0eff */
[----:B------:R-:W-:-:S04]  /*23130*/  IADD3 R46, P3, R46, R2, RZ ;  /* 0x000000022e2e7210 */ /* 0x000fc80007f7e0ff */
[----:B------:R-:W-:Y:S01]  /*23140*/  LEA.HI.X.SX32 R47, R50, R3, 0x1, P3 ;  /* 0x00000003322f7211 */ /* 0x000fe200018f0eff */
[----:B------:R-:W-:Y:S04]  /*23150*/  STL.64 [R1+0x2b0], R54 ;  /* 0x0002b03601007387 */ /* 0x000fe80000100a00 */
[----:B------:R0:W-:Y:S02]  /*23160*/  STL.64 [R1+0x2c8], R46 ;  /* 0x0002c82e01007387 */ /* 0x0001e40000100a00 */
[C---:B0-----:R-:W-:Y:S02]  /*23170*/  LEA R46, P3, R43.reuse, R2, 0x7 ;  /* 0x000000022b2e7211 */ /* 0x041fe400078638ff */
[C---:B------:R-:W-:Y:S02]  /*23180*/  LEA R55, R43.reuse, R43, 0x6 ;  /* 0x0000002b2b377211 */ /* 0x040fe400078e30ff */
[----:B----4-:R-:W-:Y:S01]  /*23190*/  F2FP.PACK_AB R49, R60, R7 ;  /* 0x000000073c31723e */ /* 0x010fe200000000ff */
[----:B------:R-:W-:Y:S01]  /*231a0*/  IMAD R7, R43, 0x82, RZ ;  /* 0x000000822b077824 */ /* 0x000fe200078e02ff */
[----:B------:R-:W-:-:S02]  /*231b0*/  F2FP.PACK_AB R53, R6, R15 ;  /* 0x0000000f0635723e */ /* 0x000fc400000000ff */
[----:B------:R-:W4:Y:S01]  /*231c0*/  LDL.LU R15, [R1] ;  /* 0x00000000010f7983 */ /* 0x000f220000300800 */
[C---:B------:R-:W-:Y:S01]  /*231d0*/  IMAD R6, R43.reuse, 0x84, RZ ;  /* 0x000000842b067824 */ /* 0x040fe200078e02ff */
[----:B------:R-:W-:Y:S01]  /*231e0*/  F2FP.PACK_AB R50, R14, R38 ;  /* 0x000000260e32723e */ /* 0x000fe200000000ff */
[----:B------:R-:W-:Y:S01]  /*231f0*/  IMAD R14, R43, 0x86, RZ ;  /* 0x000000862b0e7824 */ /* 0x000fe200078e02ff */
[----:B---3--:R-:W-:Y:S02]  /*23200*/  F2FP.PACK_AB R54, R39, R42 ;  /* 0x0000002a2736723e */ /* 0x008fe400000000ff */
[----:B------:R-:W-:Y:S02]  /*23210*/  F2FP.PACK_AB R52, R51, R61 ;  /* 0x0000003d3334723e */ /* 0x000fe400000000ff */
[----:B------:R-:W-:-:S04]  /*23220*/  SHF.L.U32 R51, R43, 0x6, RZ ;  /* 0x000000062b337819 */ /* 0x000fc800000006ff */
[----:B------:R-:W-:-:S05]  /*23230*/  LEA.HI.X.SX32 R47, R51, R3, 0x1, P3 ;  /* 0x00000003332f7211 */ /* 0x000fca00018f0eff */
[----:B------:R0:W-:Y:S04]  /*23240*/  STL.64 [R1+0x2d0], R46 ;  /* 0x0002d02e01007387 */ /* 0x0001e80000100a00 */
[----:B------:R-:W3:Y:S01]  /*23250*/  LDL.LU.64 R38, [R1+0xf0] ;  /* 0x0000f00001267983 */ /* 0x000ee20000300a00 */
[----:B0-----:R-:W-:-:S04]  /*23260*/  IADD3 R46, P3, R7, R2, RZ ;  /* 0x00000002072e7210 */ /* 0x001fc80007f7e0ff */
[----:B------:R-:W-:Y:S02]  /*23270*/  LEA.HI.X.SX32 R47, R55, R3, 0x1, P3 ;  /* 0x00000003372f7211 */ /* 0x000fe400018f0eff */
[----:B------:R-:W-:Y:S02]  /*23280*/  IADD3 R42, P3, R6, R2, RZ ;  /* 0x00000002062a7210 */ /* 0x000fe40007f7e0ff */
[----:B------:R-:W-:Y:S01]  /*23290*/  F2FP.PACK_AB R51, R10, R11 ;  /* 0x0000000b0a33723e */ /* 0x000fe200000000ff */
[----:B------:R0:W-:Y:S01]  /*232a0*/  STL.64 [R1+0x920], R46 ;  /* 0x0009202e01007387 */ /* 0x0001e20000100a00 */
[----:B------:R-:W-:-:S03]  /*232b0*/  LEA.HI.X.SX32 R43, R59, R3, 0x1, P3 ;  /* 0x000000033b2b7211 */ /* 0x000fc600018f0eff */
[----:B------:R-:W3:Y:S01]  /*232c0*/  LDL.LU.64 R10, [R1+0xe8] ;  /* 0x0000e800010a7983 */ /* 0x000ee20000300a00 */
[----:B------:R-:W-:Y:S02]  /*232d0*/  IADD3 R60, P3, R14, R2, RZ ;  /* 0x000000020e3c7210 */ /* 0x000fe40007f7e0ff */
[----:B0-----:R-:W-:Y:S01]  /*232e0*/  MOV R47, c[0x0][0x1c8] ;  /* 0x00007200002f7a02 */ /* 0x001fe20000000f00 */
[----:B------:R0:W-:Y:S04]  /*232f0*/  STL.64 [R1+0x930], R42 ;  /* 0x0009302a01007387 */ /* 0x0001e80000100a00 */
[C---:B------:R-:W-:Y:S02]  /*23300*/  IMAD R7, R47.reuse, 0x43, RZ ;  /* 0x000000432f077824 */ /* 0x040fe400078e02ff */
[----:B------:R-:W-:Y:S01]  /*23310*/  IMAD R6, R47, 0x88, RZ ;  /* 0x000000882f067824 */ /* 0x000fe200078e02ff */
[----:B--2---:R-:W-:-:S02]  /*23320*/  F2FP.PACK_AB R55, R30, R31 ;  /* 0x0000001f1e37723e */ /* 0x004fc400000000ff */
[----:B------:R-:W2:Y:S01]  /*23330*/  LDL.LU.64 R30, [R1+0xc0] ;  /* 0x0000c000011e7983 */ /* 0x000ea20000300a00 */
[-C--:B------:R-:W-:Y:S02]  /*23340*/  LEA.HI.X.SX32 R61, R7, R3.reuse, 0x1, P3 ;  /* 0x00000003073d7211 */ /* 0x080fe400018f0eff */
[-C--:B------:R-:W-:Y:S01]  /*23350*/  IADD3 R6, P3, R6, R2.reuse, RZ ;  /* 0x0000000206067210 */ /* 0x080fe20007f7e0ff */
[----:B------:R1:W-:Y:S01]  /*23360*/  STS.128 [R0+0x780], R52 ;  /* 0x0007803400007388 */ /* 0x0003e20000000c00 */
[----:B0-----:R-:W-:Y:S02]  /*23370*/  IMAD R42, R47, 0x8a, RZ ;  /* 0x0000008a2f2a7824 */ /* 0x001fe400078e02ff */
[----:B------:R-:W-:Y:S01]  /*23380*/  LEA.HI.X.SX32 R7, R58, R3, 0x1, P3 ;  /* 0x000000033a077211 */ /* 0x000fe200018f0eff */
[----:B------:R-:W-:Y:S04]  /*23390*/  STL.64 [R1+0x310], R60 ;  /* 0x0003103c01007387 */ /* 0x000fe80000100a00 */
[----:B------:R0:W-:Y:S04]  /*233a0*/  STS.128 [R0+0x700], R48 ;  /* 0x0007003000007388 */ /* 0x0001e80000000c00 */
[----:B------:R-:W-:Y:S06]  /*233b0*/  BAR.SYNC.DEFER_BLOCKING 0x0 ;  /* 0x0000000000007b1d */ /* 0x000fec0000010000 */
[----:B-1----:R-:W2:Y:S04]  /*233c0*/  LDL.LU.64 R54, [R1+0xb8] ;  /* 0x0000b80001367983 */ /* 0x002ea80000300a00 */
[----:B------:R-:W-:Y:S01]  /*233d0*/  STL.64 [R1+0x940], R6 ;  /* 0x0009400601007387 */ /* 0x000fe20000100a00 */
[----:B0-----:R-:W-:-:S03]  /*233e0*/  IADD3 R50, P3, R42, R2, RZ ;  /* 0x000000022a327210 */ /* 0x001fc60007f7e0ff */
[----:B------:R-:W2:Y:S01]  /*233f0*/  LDL.LU.64 R42, [R1+0xb0] ;  /* 0x0000b000012a7983 */ /* 0x000ea20000300a00 */
[----:B------:R-:W-:-:S03]  /*23400*/  IMAD R48, R47, 0x45, RZ ;  /* 0x000000452f307824 */ /* 0x000fc600078e02ff */
[----:B------:R-:W2:Y:S02]  /*23410*/  LDL.LU.64 R60, [R1+0xa8] ;  /* 0x0000a800013c7983 */ /* 0x000ea40000300a00 */
[----:B------:R-:W-:-:S05]  /*23420*/  LEA.HI.X.SX32 R51, R48, R3, 0x1, P3 ;  /* 0x0000000330337211 */ /* 0x000fca00018f0eff */
[----:B------:R0:W-:Y:S04]  /*23430*/  STL.64 [R1+0x2f0], R50 ;  /* 0x0002f03201007387 */ /* 0x0001e80000100a00 */
[----:B0-----:R-:W2:Y:S01]  /*23440*/  LDL.LU.64 R50, [R1+0xa0] ;  /* 0x0000a00001327983 */ /* 0x001ea20000300a00 */
[C---:B------:R-:W-:Y:S02]  /*23450*/  IMAD R14, R47.reuse, 0x8c, RZ ;  /* 0x0000008c2f0e7824 */ /* 0x040fe400078e02ff */
[----:B------:R-:W-:Y:S01]  /*23460*/  IMAD R6, R47, 0x8e, RZ ;  /* 0x0000008e2f067824 */ /* 0x000fe200078e02ff */
[----:B----4-:R-:W-:Y:S02]  /*23470*/  PRMT R0, R15, 0x7632, R0 ;  /* 0x000076320f007816 */ /* 0x010fe40000000000 */
[----:B------:R-:W-:Y:S01]  /*23480*/  IADD3 R14, P3, R14, R2, RZ ;  /* 0x000000020e0e7210 */ /* 0x000fe20007f7e0ff */
[----:B------:R0:W-:Y:S01]  /*23490*/  STG.E.U16 [R2.64], R15 ;  /* 0x0000000f02007986 */ /* 0x0001e2000c101504 */
[----:B------:R-:W-:-:S02]  /*234a0*/  IMAD R7, R47, 0x90, RZ ;  /* 0x000000902f077824 */ /* 0x000fc400078e02ff */
[----:B0-----:R-:W-:Y:S02]  /*234b0*/  LEA.HI.X.SX32 R15, R35, R3, 0x1, P3 ;  /* 0x00000003230f7211 */ /* 0x001fe400018f0eff */
[----:B------:R-:W-:Y:S01]  /*234c0*/  IADD3 R58, P3, R6, R2, RZ ;  /* 0x00000002063a7210 */ /* 0x000fe20007f7e0ff */
[C---:B------:R-:W-:Y:S02]  /*234d0*/  IMAD R6, R47.reuse, 0x92, RZ ;  /* 0x000000922f067824 */ /* 0x040fe400078e02ff */
[----:B------:R-:W-:Y:S04]  /*234e0*/  STL.64 [R1+0x2e8], R14 ;  /* 0x0002e80e01007387 */ /* 0x000fe80000100a00 */
[----:B---3--:R0:W-:Y:S02]  /*234f0*/  STG.E.U16 [R38.64], R0 ;  /* 0x0000000026007986 */ /* 0x0081e4000c101504 */
[----:B0-----:R-:W-:-:S05]  /*23500*/  IMAD R0, R47, 0x47, RZ ;  /* 0x000000472f007824 */ /* 0x001fca00078e02ff */
[----:B------:R-:W-:Y:S01]  /*23510*/  LEA.HI.X.SX32 R59, R0, R3, 0x1, P3 ;  /* 0x00000003003b7211 */ /* 0x000fe200018f0eff */
[----:B------:R0:W-:Y:S01]  /*23520*/  STG.E.U16 [R10.64], R44 ;  /* 0x0000002c0a007986 */ /* 0x0001e2000c101504 */
[----:B------:R-:W-:-:S03]  /*23530*/  IMAD R0, R47, 0x49, RZ ;  /* 0x000000492f007824 */ /* 0x000fc600078e02ff */
[----:B------:R-:W-:Y:S04]  /*23540*/  STL.64 [R1+0x948], R58 ;  /* 0x0009483a01007387 */ /* 0x000fe80000100a00 */
[----:B------:R-:W3:Y:S01]  /*23550*/  LDL.LU.64 R14, [R1+0x98] ;  /* 0x00009800010e7983 */ /* 0x000ee20000300a00 */
[-C--:B0-----:R-:W-:Y:S02]  /*23560*/  IADD3 R10, P3, R7, R2.reuse, RZ ;  /* 0x00000002070a7210 */ /* 0x081fe40007f7e0ff */
[----:B------:R-:W-:Y:S02]  /*23570*/  PRMT R44, R44, 0x7632, R44 ;  /* 0x000076322c2c7816 */ /* 0x000fe4000000002c */
[-C--:B------:R-:W-:Y:S02]  /*23580*/  LEA.HI.X.SX32 R11, R23, R3.reuse, 0x1, P3 ;  /* 0x00000003170b7211 */ /* 0x080fe400018f0eff */
[----:B------:R-:W-:Y:S01]  /*23590*/  IADD3 R38, P3, R6, R2, RZ ;  /* 0x0000000206267210 */ /* 0x000fe20007f7e0ff */
[----:B--2---:R0:W-:Y:S03]  /*235a0*/  STG.E.U16 [R30.64], R44 ;  /* 0x0000002c1e007986 */ /* 0x0041e6000c101504 */
[----:B------:R-:W-:Y:S01]  /*235b0*/  LEA.HI.X.SX32 R39, R0, R3, 0x1, P3 ;  /* 0x0000000300277211 */ /* 0x000fe200018f0eff */
[----:B------:R-:W-:Y:S01]  /*235c0*/  STL [R1+0x954], R45 ;  /* 0x0009542d01007387 */ /* 0x000fe20000100800 */
[----:B------:R-:W-:-:S03]  /*235d0*/  IMAD R7, R47, 0x94, RZ ;  /* 0x000000942f077824 */ /* 0x000fc600078e02ff */
[----:B0-----:R-:W2:Y:S01]  /*235e0*/  LDL.LU.64 R30, [R1+0x90] ;  /* 0x00009000011e7983 */ /* 0x001ea20000300a00 */
[----:B------:R-:W-:-:S03]  /*235f0*/  IMAD R6, R47, 0x96, RZ ;  /* 0x000000962f067824 */ /* 0x000fc600078e02ff */
[----:B------:R0:W-:Y:S04]  /*23600*/  STL.64 [R1+0x2a8], R38 ;  /* 0x0002a82601007387 */ /* 0x0001e80000100a00 */
[----:B------:R1:W-:Y:S01]  /*23610*/  STG.E.U16 [R54.64], R40 ;  /* 0x0000002836007986 */ /* 0x0003e2000c101504 */
[----:B------:R-:W-:Y:S01]  /*23620*/  IMAD R0, R47, 0x4b, RZ ;  /* 0x0000004b2f007824 */ /* 0x000fe200078e02ff */
[----:B0-----:R-:W-:Y:S02]  /*23630*/  IADD3 R38, P3, R7, R2, RZ ;  /* 0x0000000207267210 */ /* 0x001fe40007f7e0ff */
[----:B-1----:R-:W-:Y:S01]  /*23640*/  PRMT R40, R40, 0x7632, R40 ;  /* 0x0000763228287816 */ /* 0x002fe20000000028 */
[----:B------:R-:W4:Y:S01]  /*23650*/  LDL.LU.64 R54, [R1+0x88] ;  /* 0x0000880001367983 */ /* 0x000f220000300a00 */
[----:B------:R-:W-:-:S03]  /*23660*/  LEA.HI.X.SX32 R39, R22, R3, 0x1, P3 ;  /* 0x0000000316277211 */ /* 0x000fc600018f0eff */
[----:B------:R0:W-:Y:S01]  /*23670*/  STG.E.U16 [R42.64], R40 ;  /* 0x000000282a007986 */ /* 0x0001e2000c101504 */
[----:B------:R-:W-:-:S04]  /*23680*/  IADD3 R22, P3, R6, R2, RZ ;  /* 0x0000000206167210 */ /* 0x000fc80007f7e0ff */
[----:B------:R-:W-:Y:S01]  /*23690*/  LEA.HI.X.SX32 R23, R0, R3, 0x1, P3 ;  /* 0x0000000300177211 */ /* 0x000fe200018f0eff */
[----:B0-----:R-:W4:Y:S04]  /*236a0*/  LDL.LU.64 R42, [R1+0x80] ;  /* 0x00008000012a7983 */ /* 0x001f280000300a00 */
[----:B------:R0:W-:Y:S04]  /*236b0*/  STG.E.U16 [R60.64], R4 ;  /* 0x000000043c007986 */ /* 0x0001e8000c101504 */
[----:B------:R1:W-:Y:S01]  /*236c0*/  STL.64 [R1+0x288], R22 ;  /* 0x0002881601007387 */ /* 0x0003e20000100a00 */
[----:B------:R-:W-:-:S03]  /*236d0*/  IMAD R7, R47, 0x98, RZ ;  /* 0x000000982f077824 */ /* 0x000fc600078e02ff */
[----:B0-----:R-:W4:Y:S01]  /*236e0*/  LDL.LU.64 R60, [R1+0x78] ;  /* 0x00007800013c7983 */ /* 0x001f220000300a00 */
[----:B------:R-:W-:Y:S02]  /*236f0*/  PRMT R4, R4, 0x7632, R4 ;  /* 0x0000763204047816 */ /* 0x000fe40000000004 */
[----:B-1----:R-:W-:-:S03]  /*23700*/  IADD3 R22, P3, R7, R2, RZ ;  /* 0x0000000207167210 */ /* 0x002fc60007f7e0ff */
[----:B------:R0:W-:Y:S01]  /*23710*/  STG.E.U16 [R50.64], R4 ;  /* 0x0000000432007986 */ /* 0x0001e2000c101504 */
[----:B------:R-:W-:-:S03]  /*23720*/  LEA.HI.X.SX32 R23, R34, R3, 0x1, P3 ;  /* 0x0000000322177211 */ /* 0x000fc600018f0eff */
[----:B0-----:R-:W4:Y:S04]  /*23730*/  LDL.LU.64 R50, [R1+0x70] ;  /* 0x0000700001327983 */ /* 0x001f280000300a00 */
[----:B------:R0:W-:Y:S04]  /*23740*/  STL.64 [R1+0x270], R22 ;  /* 0x0002701601007387 */ /* 0x0001e80000100a00 */
[----:B0-----:R-:W4:Y:S04]  /*23750*/  LDL.LU.64 R22, [R1+0x68] ;  /* 0x0000680001167983 */ /* 0x001f280000300a00 */
[----:B------:R-:W4:Y:S04]  /*23760*/  LDL.LU.64 R48, [R1+0x60] ;  /* 0x0000600001307983 */ /* 0x000f280000300a00 */
[----:B------:R-:W4:Y:S01]  /*23770*/  LDL.LU.64 R52, [R1+0x58] ;  /* 0x0000580001347983 */ /* 0x000f220000300a00 */
[----:B------:R-:W-:-:S02]  /*23780*/  IMAD R6, R47, 0x9a, RZ ;  /* 0x0000009a2f067824 */ /* 0x000fc400078e02ff */
[C---:B------:R-:W-:Y:S02]  /*23790*/  IMAD R0, R47.reuse, 0x4d, RZ ;  /* 0x0000004d2f007824 */ /* 0x040fe400078e02ff */
[C---:B------:R-:W-:Y:S01]  /*237a0*/  IMAD R7, R47.reuse, 0x9c, RZ ;  /* 0x0000009c2f077824 */ /* 0x040fe200078e02ff */
[----:B------:R-:W-:Y:S01]  /*237b0*/  IADD3 R34, P3, R6, R2, RZ ;  /* 0x0000000206227210 */ /* 0x000fe20007f7e0ff */
[----:B------:R-:W-:-:S03]  /*237c0*/  IMAD R6, R47, 0x9e, RZ ;  /* 0x0000009e2f067824 */ /* 0x000fc600078e02ff */
[----:B------:R-:W-:Y:S01]  /*237d0*/  LEA.HI.X.SX32 R35, R0, R3, 0x1, P3 ;  /* 0x0000000300237211 */ /* 0x000fe200018f0eff */
[C---:B------:R-:W-:Y:S02]  /*237e0*/  IMAD R0, R47.reuse, 0x4f, RZ ;  /* 0x0000004f2f007824 */ /* 0x040fe400078e02ff */
[----:B------:R-:W-:Y:S01]  /*237f0*/  IMAD R4, R47, 0xa0, RZ ;  /* 0x000000a02f047824 */ /* 0x000fe200078e02ff */
[----:B---3--:R0:W-:Y:S02]  /*23800*/  STG.E.U16 [R14.64], R56 ;  /* 0x000000380e007986 */ /* 0x0081e4000c101504 */
[----:B0-----:R-:W-:Y:S02]  /*23810*/  PRMT R56, R56, 0x7632, R56 ;  /* 0x0000763238387816 */ /* 0x001fe40000000038 */
[----:B------:R-:W-:-:S04]  /*23820*/  IADD3 R14, P3, R7, R2, RZ ;  /* 0x00000002070e7210 */ /* 0x000fc80007f7e0ff */
[----:B------:R-:W-:Y:S01]  /*23830*/  LEA.HI.X.SX32 R15, R27, R3, 0x1, P3 ;  /* 0x000000031b0f7211 */ /* 0x000fe200018f0eff */
[----:B--2---:R0:W-:Y:S02]  /*23840*/  STG.E.U16 [R30.64], R56 ;  /* 0x000000381e007986 */ /* 0x0041e4000c101504 */
[----:B0-----:R-:W-:-:S04]  /*23850*/  IADD3 R30, P3, R6, R2, RZ ;  /* 0x00000002061e7210 */ /* 0x001fc80007f7e0ff */
[----:B------:R-:W-:Y:S01]  /*23860*/  LEA.HI.X.SX32 R31, R0, R3, 0x1, P3 ;  /* 0x00000003001f7211 */ /* 0x000fe200018f0eff */
[----:B------:R-:W-:Y:S01]  /*23870*/  IMAD R6, R47, 0xa2, RZ ;  /* 0x000000a22f067824 */ /* 0x000fe200078e02ff */
[----:B----4-:R0:W-:Y:S04]  /*23880*/  STG.E.U16 [R54.64], R8 ;  /* 0x0000000836007986 */ /* 0x0101e8000c101504 */
[----:B------:R1:W-:Y:S01]  /*23890*/  STL.64 [R1+0x228], R30 ;  /* 0x0002281e01007387 */ /* 0x0003e20000100a00 */
[----:B0-----:R-:W-:Y:S02]  /*238a0*/  PRMT R8, R8, 0x7632, R8 ;  /* 0x0000763208087816 */ /* 0x001fe40000000008 */
[----:B-1----:R-:W-:-:S03]  /*238b0*/  IADD3 R30, P3, R4, R2, RZ ;  /* 0x00000002041e7210 */ /* 0x002fc60007f7e0ff */
[----:B------:R0:W-:Y:S01]  /*238c0*/  STG.E.U16 [R42.64], R8 ;  /* 0x000000082a007986 */ /* 0x0001e2000c101504 */
[C---:B------:R-:W-:Y:S01]  /*238d0*/  IMAD R0, R47.reuse, 0x51, RZ ;  /* 0x000000512f007824 */ /* 0x040fe200078e02ff */
[-C--:B------:R-:W-:Y:S02]  /*238e0*/  LEA.HI.X.SX32 R31, R26, R3.reuse, 0x1, P3 ;  /* 0x000000031a1f7211 */ /* 0x080fe400018f0eff */
[----:B------:R-:W-:Y:S01]  /*238f0*/  IADD3 R26, P3, R6, R2, RZ ;  /* 0x00000002061a7210 */ /* 0x000fe20007f7e0ff */
[----:B0-----:R-:W2:Y:S03]  /*23900*/  LDL.LU.64 R42, [R1+0x50] ;  /* 0x00005000012a7983 */ /* 0x001ea60000300a00 */
[----:B------:R-:W-:Y:S01]  /*23910*/  LEA.HI.X.SX32 R27, R0, R3, 0x1, P3 ;  /* 0x00000003001b7211 */ /* 0x000fe200018f0eff */
[----:B------:R-:W-:Y:S01]  /*23920*/  IMAD R4, R47, 0xa4, RZ ;  /* 0x000000a42f047824 */ /* 0x000fe200078e02ff */
[----:B------:R0:W-:Y:S04]  /*23930*/  STG.E.U16 [R60.64], R36 ;  /* 0x000000243c007986 */ /* 0x0001e8000c101504 */
[----:B0-----:R-:W3:Y:S04]  /*23940*/  LDL.LU.64 R60, [R1+0x18] ;  /* 0x00001800013c7983 */ /* 0x001ee80000300a00 */
[----:B------:R0:W-:Y:S01]  /*23950*/  STL.64 [R1+0x160], R26 ;  /* 0x0001601a01007387 */ /* 0x0001e20000100a00 */
[----:B------:R-:W-:-:S02]  /*23960*/  PRMT R36, R36, 0x7632, R36 ;  /* 0x0000763224247816 */ /* 0x000fc40000000024 */
[----:B0-----:R-:W-:-:S04]  /*23970*/  IADD3 R26, P3, R4, R2, RZ ;  /* 0x00000002041a7210 */ /* 0x001fc80007f7e0ff */
[----:B------:R-:W-:Y:S01]  /*23980*/  LEA.HI.X.SX32 R27, R19, R3, 0x1, P3 ;  /* 0x00000003131b7211 */ /* 0x000fe200018f0eff */
[----:B------:R0:W-:Y:S04]  /*23990*/  STG.E.U16 [R50.64], R36 ;  /* 0x0000002432007986 */ /* 0x0001e8000c101504 */
[----:B------:R-:W-:Y:S04]  /*239a0*/  STL.64 [R1+0x138], R26 ;  /* 0x0001381a01007387 */ /* 0x000fe80000100a00 */
[----:B------:R-:W4:Y:S04]  /*239b0*/  LDL.LU.64 R54, [R1+0xd0] ;  /* 0x0000d00001367983 */ /* 0x000f280000300a00 */
[----:B0-----:R-:W4:Y:S04]  /*239c0*/  LDL.LU.64 R50, [R1+0xd8] ;  /* 0x0000d80001327983 */ /* 0x001f280000300a00 */
[----:B------:R0:W-:Y:S02]  /*239d0*/  STG.E.U16 [R22.64], R32 ;  /* 0x0000002016007986 */ /* 0x0001e4000c101504 */
[----:B0-----:R-:W-:-:S05]  /*239e0*/  PRMT R32, R32, 0x7632, R32 ;  /* 0x0000763220207816 */ /* 0x001fca0000000020 */
[----:B------:R-:W-:Y:S04]  /*239f0*/  STG.E.U16 [R48.64], R32 ;  /* 0x0000002030007986 */ /* 0x000fe8000c101504 */
[----:B------:R0:W-:Y:S04]  /*23a00*/  STG.E.U16 [R52.64], R12 ;  /* 0x0000000c34007986 */ /* 0x0001e8000c101504 */
[----:B0-----:R-:W4:Y:S01]  /*23a10*/  LDL.LU.64 R52, [R1+0xe0] ;  /* 0x0000e00001347983 */ /* 0x001f220000300a00 */
[C---:B------:R-:W-:Y:S02]  /*23a20*/  IMAD R6, R47.reuse, 0xa6, RZ ;  /* 0x000000a62f067824 */ /* 0x040fe400078e02ff */
[----:B------:R-:W-:-:S02]  /*23a30*/  IMAD R0, R47, 0x53, RZ ;  /* 0x000000532f007824 */ /* 0x000fc400078e02ff */
[C---:B------:R-:W-:Y:S01]  /*23a40*/  IMAD R4, R47.reuse, 0xa8, RZ ;  /* 0x000000a82f047824 */ /* 0x040fe200078e02ff */
[----:B------:R-:W-:Y:S01]  /*23a50*/  IADD3 R26, P3, R6, R2, RZ ;  /* 0x00000002061a7210 */ /* 0x000fe20007f7e0ff */
[----:B------:R-:W-:-:S03]  /*23a60*/  IMAD R6, R47, 0xaa, RZ ;  /* 0x000000aa2f067824 */ /* 0x000fc600078e02ff */
[----:B------:R-:W-:Y:S02]  /*23a70*/  LEA.HI.X.SX32 R27, R0, R3, 0x1, P3 ;  /* 0x00000003001b7211 */ /* 0x000fe400018f0eff */
[----:B------:R-:W-:Y:S01]  /*23a80*/  IADD3 R22, P3, R4, R2, RZ ;  /* 0x0000000204167210 */ /* 0x000fe20007f7e0ff */
[----:B------:R-:W-:-:S03]  /*23a90*/  IMAD R0, R47, 0x55, RZ ;  /* 0x000000552f007824 */ /* 0x000fc600078e02ff */
[-C--:B------:R-:W-:Y:S02]  /*23aa0*/  LEA.HI.X.SX32 R23, R18, R3.reuse, 0x1, P3 ;  /* 0x0000000312177211 */ /* 0x080fe400018f0eff */
[----:B------:R-:W-:Y:S01]  /*23ab0*/  IADD3 R18, P3, R6, R2, RZ ;  /* 0x0000000206127210 */ /* 0x000fe20007f7e0ff */
[C---:B------:R-:W-:Y:S01]  /*23ac0*/  IMAD R4, R47.reuse, 0xac, RZ ;  /* 0x000000ac2f047824 */ /* 0x040fe200078e02ff */
[----:B------:R-:W-:Y:S02]  /*23ad0*/  MOV R46, c[0x0][0x1c8] ;  /* 0x00007200002e7a02 */ /* 0x000fe40000000f00 */
[----:B------:R-:W-:Y:S01]  /*23ae0*/  LEA.HI.X.SX32 R19, R0, R3, 0x1, P3 ;  /* 0x0000000300137211 */ /* 0x000fe200018f0eff */
[C---:B------:R-:W-:Y:S01]  /*23af0*/  IMAD R6, R47.reuse, 0xae, RZ ;  /* 0x000000ae2f067824 */ /* 0x040fe200078e02ff */
[----:B------:R-:W-:Y:S01]  /*23b00*/  PRMT R12, R12, 0x7632, R12 ;  /* 0x000076320c0c7816 */ /* 0x000fe2000000000c */
[----:B------:R-:W-:Y:S02]  /*23b10*/  IMAD R46, R46, 0x56, RZ ;  /* 0x000000562e2e7824 */ /* 0x000fe400078e02ff */
[----:B------:R0:W-:Y:S01]  /*23b20*/  STL.64 [R1+0x120], R18 ;  /* 0x0001201201007387 */ /* 0x0001e20000100a00 */
[----:B------:R-:W-:-:S03]  /*23b30*/  IMAD R0, R47, 0x57, RZ ;  /* 0x000000572f007824 */ /* 0x000fc600078e02ff */
[----:B------:R-:W4:Y:S01]  /*23b40*/  LDL.LU.64 R44, [R1+0xc8] ;  /* 0x0000c800012c7983 */ /* 0x000f220000300a00 */
[----:B0-----:R-:W-:-:S04]  /*23b50*/  IADD3 R18, P3, R4, R2, RZ ;  /* 0x0000000204127210 */ /* 0x001fc80007f7e0ff */
[----:B------:R-:W-:Y:S01]  /*23b60*/  LEA.HI.X.SX32 R19, R46, R3, 0x1, P3 ;  /* 0x000000032e137211 */ /* 0x000fe200018f0eff */
[----:B------:R-:W-:Y:S01]  /*23b70*/  IMAD R4, R47, 0xb0, RZ ;  /* 0x000000b02f047824 */ /* 0x000fe200078e02ff */
[----:B------:R-:W-:-:S05]  /*23b80*/  MOV R46, c[0x0][0x1c8] ;  /* 0x00007200002e7a02 */ /* 0x000fca0000000f00 */
[----:B------:R-:W-:Y:S01]  /*23b90*/  IMAD R46, R46, 0x58, RZ ;  /* 0x000000582e2e7824 */ /* 0x000fe200078e02ff */
[----:B--2---:R0:W-:Y:S02]  /*23ba0*/  STG.E.U16 [R42.64], R12 ;  /* 0x0000000c2a007986 */ /* 0x0041e4000c101504 */
[----:B0-----:R-:W-:-:S04]  /*23bb0*/  IADD3 R42, P3, R6, R2, RZ ;  /* 0x00000002062a7210 */ /* 0x001fc80007f7e0ff */
[----:B------:R-:W-:-:S05]  /*23bc0*/  LEA.HI.X.SX32 R43, R0, R3, 0x1, P3 ;  /* 0x00000003002b7211 */ /* 0x000fca00018f0eff */
[----:B------:R0:W-:Y:S01]  /*23bd0*/  STL.64 [R1+0x108], R42 ;  /* 0x0001082a01007387 */ /* 0x0001e20000100a00 */
[----:B------:R-:W-:-:S03]  /*23be0*/  IMAD R6, R47, 0xb2, RZ ;  /* 0x000000b22f067824 */ /* 0x000fc600078e02ff */
[----:B---3--:R1:W-:Y:S01]  /*23bf0*/  STG.E.U16 [R60.64], R28 ;  /* 0x0000001c3c007986 */ /* 0x0083e2000c101504 */
[----:B0-----:R-:W-:-:S04]  /*23c00*/  IADD3 R42, P3, R4, R2, RZ ;  /* 0x00000002042a7210 */ /* 0x001fc80007f7e0ff */
[----:B------:R-:W-:Y:S01]  /*23c10*/  LEA.HI.X.SX32 R43, R46, R3, 0x1, P3 ;  /* 0x000000032e2b7211 */ /* 0x000fe200018f0eff */
[----:B-1----:R-:W2:Y:S01]  /*23c20*/  LDL.LU.64 R60, [R1+0x140] ;  /* 0x00014000013c7983 */ /* 0x002ea20000300a00 */
[----:B------:R-:W-:Y:S01]  /*23c30*/  PRMT R28, R28, 0x7632, R28 ;  /* 0x000076321c1c7816 */ /* 0x000fe2000000001c */
[C---:B------:R-:W-:Y:S02]  /*23c40*/  IMAD R0, R47.reuse, 0x59, RZ ;  /* 0x000000592f007824 */ /* 0x040fe400078e02ff */
[----:B------:R0:W-:Y:S01]  /*23c50*/  STL.64 [R1+0x100], R42 ;  /* 0x0001002a01007387 */ /* 0x0001e20000100a00 */
[----:B------:R-:W-:-:S03]  /*23c60*/  IMAD R4, R47, 0xb4, RZ ;  /* 0x000000b42f047824 */ /* 0x000fc600078e02ff */
[----:B----4-:R1:W-:Y:S04]  /*23c70*/  STG.E.U16 [R54.64], R28 ;  /* 0x0000001c36007986 */ /* 0x0103e8000c101504 */
[----:B------:R3:W-:Y:S01]  /*23c80*/  STG.E.U16 [R50.64], R24 ;  /* 0x0000001832007986 */ /* 0x0007e2000c101504 */
[----:B0-----:R-:W-:-:S03]  /*23c90*/  IADD3 R42, P3, R6, R2, RZ ;  /* 0x00000002062a7210 */ /* 0x001fc60007f7e0ff */
[----:B------:R-:W4:Y:S01]  /*23ca0*/  LDL.LU.64 R58, [R1+0x158] ;  /* 0x00015800013a7983 */ /* 0x000f220000300a00 */
[----:B------:R-:W-:-:S03]  /*23cb0*/  LEA.HI.X.SX32 R43, R0, R3, 0x1, P3 ;  /* 0x00000003002b7211 */ /* 0x000fc600018f0eff */
[----:B-1----:R-:W2:Y:S01]  /*23cc0*/  LDL.LU.64 R54, [R1+0x110] ;  /* 0x0001100001367983 */ /* 0x002ea20000300a00 */
[----:B---3--:R-:W-:-:S03]  /*23cd0*/  MOV R51, c[0x0][0x1c8] ;  /* 0x0000720000337a02 */ /* 0x008fc60000000f00 */
[----:B------:R-:W3:Y:S04]  /*23ce0*/  LDL.LU R46, [R1+0x20] ;  /* 0x00002000012e7983 */ /* 0x000ee80000300800 */
[----:B------:R0:W-:Y:S01]  /*23cf0*/  STL.64 [R1+0xf8], R42 ;  /* 0x0000f82a01007387 */ /* 0x0001e20000100a00 */
[----:B------:R-:W-:Y:S01]  /*23d00*/  IMAD R51, R51, 0x5a, RZ ;  /* 0x0000005a33337824 */ /* 0x000fe200078e02ff */
[----:B------:R-:W-:Y:S02]  /*23d10*/  PRMT R24, R24, 0x7632, R24 ;  /* 0x0000763218187816 */ /* 0x000fe40000000018 */
[----:B0-----:R-:W-:-:S04]  /*23d20*/  IADD3 R42, P3, R4, R2, RZ ;  /* 0x00000002042a7210 */ /* 0x001fc80007f7e0ff */
[----:B------:R-:W-:Y:S01]  /*23d30*/  LEA.HI.X.SX32 R43, R51, R3, 0x1, P3 ;  /* 0x00000003332b7211 */ /* 0x000fe200018f0eff */
[----:B------:R-:W-:Y:S04]  /*23d40*/  STG.E.U16 [R52.64], R24 ;  /* 0x0000001834007986 */ /* 0x000fe8000c101504 */
[----:B------:R-:W-:Y:S04]  /*23d50*/  STL.64 [R1+0xf0], R42 ;  /* 0x0000f02a01007387 */ /* 0x000fe80000100a00 */
[----:B------:R0:W-:Y:S04]  /*23d60*/  STG.E.U16 [R16.64], R20 ;  /* 0x0000001410007986 */ /* 0x0001e8000c101504 */
[----:B0-----:R-:W2:Y:S01]  /*23d70*/  LDL.LU.64 R16, [R1+0x960] ;  /* 0x0009600001107983 */ /* 0x001ea20000300a00 */
[----:B------:R-:W-:-:S02]  /*23d80*/  IMAD R6, R47, 0xb6, RZ ;  /* 0x000000b62f067824 */ /* 0x000fc400078e02ff */
[C---:B------:R-:W-:Y:S01]  /*23d90*/  IMAD R0, R47.reuse, 0x5b, RZ ;  /* 0x0000005b2f007824 */ /* 0x040fe200078e02ff */
[----:B------:R-:W-:Y:S01]  /*23da0*/  MOV R49, c[0x0][0x1c8] ;  /* 0x0000720000317a02 */ /* 0x000fe20000000f00 */
[----:B------:R-:W-:Y:S01]  /*23db0*/  IMAD R4, R47, 0xb8, RZ ;  /* 0x000000b82f047824 */ /* 0x000fe200078e02ff */
[----:B------:R-:W-:Y:S01]  /*23dc0*/  IADD3 R42, P3, R6, R2, RZ ;  /* 0x00000002062a7210 */ /* 0x000fe20007f7e0ff */
[----:B------:R-:W3:Y:S03]  /*23dd0*/  LDL.LU.64 R52, [R1+0x148] ;  /* 0x0001480001347983 */ /* 0x000ee60000300a00 */
[----:B------:R-:W-:Y:S01]  /*23de0*/  LEA.HI.X.SX32 R43, R0, R3, 0x1, P3 ;  /* 0x00000003002b7211 */ /* 0x000fe200018f0eff */
[----:B------:R-:W-:-:S04]  /*23df0*/  IMAD R49, R49, 0x5c, RZ ;  /* 0x0000005c31317824 */ /* 0x000fc800078e02ff */
[----:B------:R0:W-:Y:S04]  /*23e00*/  STL.64 [R1+0xe8], R42 ;  /* 0x0000e82a01007387 */ /* 0x0001e80000100a00 */
[----:B------:R-:W3:Y:S01]  /*23e10*/  LDL.LU.64 R50, [R1+0x170] ;  /* 0x0001700001327983 */ /* 0x000ee20000300a00 */
[----:B------:R-:W-:Y:S01]  /*23e20*/  PRMT R20, R20, 0x7632, R20 ;  /* 0x0000763214147816 */ /* 0x000fe20000000014 */
[----:B------:R-:W-:Y:S01]  /*23e30*/  IMAD R6, R47, 0xba, RZ ;  /* 0x000000ba2f067824 */ /* 0x000fe200078e02ff */
[----:B0-----:R-:W-:-:S04]  /*23e40*/  IADD3 R42, P3, R4, R2, RZ ;  /* 0x00000002042a7210 */ /* 0x001fc80007f7e0ff */
[----:B------:R-:W-:Y:S01]  /*23e50*/  LEA.HI.X.SX32 R43, R49, R3, 0x1, P3 ;  /* 0x00000003312b7211 */ /* 0x000fe200018f0eff */
[----:B------:R0:W-:Y:S01]  /*23e60*/  STG.E.U16 [R44.64], R20 ;  /* 0x000000142c007986 */ /* 0x0001e2000c101504 */
[----:B------:R-:W-:-:S03]  /*23e70*/  IMAD R0, R47, 0x5d, RZ ;  /* 0x0000005d2f007824 */ /* 0x000fc600078e02ff */
[----:B------:R1:W-:Y:S04]  /*23e80*/  STL.64 [R1+0xe0], R42 ;  /* 0x0000e02a01007387 */ /* 0x0003e80000100a00 */
[----:B0-----:R-:W3:Y:S01]  /*23e90*/  LDL.LU.64 R44, [R1+0x188] ;  /* 0x00018800012c7983 */ /* 0x001ee20000300a00 */
[----:B-1----:R-:W-:-:S04]  /*23ea0*/  IADD3 R42, P3, R6, R2, RZ ;  /* 0x00000002062a7210 */ /* 0x002fc80007f7e0ff */
[----:B------:R-:W-:-:S05]  /*23eb0*/  LEA.HI.X.SX32 R43, R0, R3, 0x1, P3 ;  /* 0x00000003002b7211 */ /* 0x000fca00018f0eff */
[----:B------:R-:W-:Y:S01]  /*23ec0*/  STL.64 [R1+0xd8], R42 ;  /* 0x0000d82a01007387 */ /* 0x000fe20000100a00 */
[----:B------:R-:W-:-:S03]  /*23ed0*/  MOV R49, c[0x0][0x1c8] ;  /* 0x0000720000317a02 */ /* 0x000fc60000000f00 */
[----:B--2---:R0:W-:Y:S04]  /*23ee0*/  STG.E.U16 [R60.64], R16 ;  /* 0x000000103c007986 */ /* 0x0041e8000c101504 */
[----:B0-----:R-:W2:Y:S01]  /*23ef0*/  LDL.LU.64 R60, [R1+0x1a0] ;  /* 0x0001a000013c7983 */ /* 0x001ea20000300a00 */
[----:B------:R-:W-:Y:S02]  /*23f00*/  IMAD R4, R47, 0xbc, RZ ;  /* 0x000000bc2f047824 */ /* 0x000fe400078e02ff */
[----:B------:R-:W-:-:S03]  /*23f10*/  IMAD R49, R49, 0x5e, RZ ;  /* 0x0000005e31317824 */ /* 0x000fc600078e02ff */
[----:B------:R-:W-:Y:S01]  /*23f20*/  IADD3 R42, P3, R4, R2, RZ ;  /* 0x00000002042a7210 */ /* 0x000fe20007f7e0ff */
[----:B------:R-:W-:Y:S01]  /*23f30*/  IMAD R6, R47, 0xbe, RZ ;  /* 0x000000be2f067824 */ /* 0x000fe200078e02ff */
[----:B------:R-:W-:Y:S02]  /*23f40*/  PRMT R16, R16, 0x7632, R16 ;  /* 0x0000763210107816 */ /* 0x000fe40000000010 */
[----:B------:R-:W-:Y:S01]  /*23f50*/  LEA.HI.X.SX32 R43, R49, R3, 0x1, P3 ;  /* 0x00000003312b7211 */ /* 0x000fe200018f0eff */
[C---:B------:R-:W-:Y:S02]  /*23f60*/  IMAD R4, R47.reuse, 0x5f, RZ ;  /* 0x0000005f2f047824 */ /* 0x040fe400078e02ff */
[----:B----4-:R0:W-:Y:S01]  /*23f70*/  STG.E.U16 [R58.64], R16 ;  /* 0x000000103a007986 */ /* 0x0101e2000c101504 */
[----:B------:R-:W-:-:S03]  /*23f80*/  IMAD R7, R47, 0xc0, RZ ;  /* 0x000000c02f077824 */ /* 0x000fc600078e02ff */
[----:B------:R1:W-:Y:S04]  /*23f90*/  STL.64 [R1+0xd0], R42 ;  /* 0x0000d02a01007387 */ /* 0x0003e80000100a00 */
[----:B---3--:R3:W-:Y:S04]  /*23fa0*/  STG.E.U16 [R54.64], R46 ;  /* 0x0000002e36007986 */ /* 0x0087e8000c101504 */
[----:B0-----:R-:W4:Y:S01]  /*23fb0*/  LDL.LU.64 R58, [R1+0x180] ;  /* 0x00018000013a7983 */ /* 0x001f220000300a00 */
[----:B-1----:R-:W-:Y:S02]  /*23fc0*/  IADD3 R42, P3, R6, R2, RZ ;  /* 0x00000002062a7210 */ /* 0x002fe40007f7e0ff */
[----:B---3--:R-:W-:-:S02]  /*23fd0*/  MOV R55, c[0x0][0x1c8] ;  /* 0x0000720000377a02 */ /* 0x008fc40000000f00 */
[-C--:B------:R-:W-:Y:S02]  /*23fe0*/  LEA.HI.X.SX32 R43, R4, R3.reuse, 0x1, P3 ;  /* 0x00000003042b7211 */ /* 0x080fe400018f0eff */
[----:B------:R-:W-:Y:S01]  /*23ff0*/  IADD3 R48, P3, R7, R2, RZ ;  /* 0x0000000207307210 */ /* 0x000fe20007f7e0ff */
[----:B------:R-:W-:Y:S01]  /*24000*/  IMAD R55, R55, 0x60, RZ ;  /* 0x0000006037377824 */ /* 0x000fe200078e02ff */
[----:B------:R-:W-:Y:S01]  /*24010*/  PRMT R0, R46, 0x7632, R0 ;  /* 0x000076322e007816 */ /* 0x000fe20000000000 */
[----:B------:R0:W-:Y:S01]  /*24020*/  STL.64 [R1+0xc8], R42 ;  /* 0x0000c82a01007387 */ /* 0x0001e20000100a00 */
[----:B------:R-:W-:Y:S02]  /*24030*/  IMAD R6, R47, 0xc2, RZ ;  /* 0x000000c22f067824 */ /* 0x000fe400078e02ff */
[----:B------:R-:W-:Y:S01]  /*24040*/  LEA.HI.X.SX32 R49, R55, R3, 0x1, P3 ;  /* 0x0000000337317211 */ /* 0x000fe200018f0eff */
[C---:B------:R-:W-:Y:S01]  /*24050*/  IMAD R4, R47.reuse, 0x61, RZ ;  /* 0x000000612f047824 */ /* 0x040fe200078e02ff */
[----:B0-----:R-:W3:Y:S04]  /*24060*/  LDL.LU.64 R42, [R1+0x168] ;  /* 0x00016800012a7983 */ /* 0x001ee80000300a00 */
[----:B------:R-:W3:Y:S04]  /*24070*/  LDL.LU R46, [R1+0x4] ;  /* 0x00000400012e7983 */ /* 0x000ee80000300800 */
[----:B------:R0:W-:Y:S01]  /*24080*/  STL.64 [R1+0xc0], R48 ;  /* 0x0000c03001007387 */ /* 0x0001e20000100a00 */
[----:B------:R-:W-:Y:S01]  /*24090*/  MOV R55, c[0x0][0x1c8] ;  /* 0x0000720000377a02 */ /* 0x000fe20000000f00 */
[----:B------:R-:W-:-:S02]  /*240a0*/  IMAD R7, R47, 0xc4, RZ ;  /* 0x000000c42f077824 */ /* 0x000fc400078e02ff */
[----:B------:R1:W-:Y:S01]  /*240b0*/  STG.E.U16 [R52.64], R0 ;  /* 0x0000000034007986 */ /* 0x0003e2000c101504 */
[----:B0-----:R-:W-:-:S03]  /*240c0*/  IADD3 R48, P3, R6, R2, RZ ;  /* 0x0000000206307210 */ /* 0x001fc60007f7e0ff */
[----:B------:R0:W-:Y:S01]  /*240d0*/  STG.E.U16 [R50.64], R13 ;  /* 0x0000000d32007986 */ /* 0x0001e2000c101504 */
[----:B------:R-:W-:Y:S02]  /*240e0*/  LEA.HI.X.SX32 R49, R4, R3, 0x1, P3 ;  /* 0x0000000304317211 */ /* 0x000fe400018f0eff */
[----:B-1----:R-:W-:Y:S01]  /*240f0*/  PRMT R0, R13, 0x7632, R0 ;  /* 0x000076320d007816 */ /* 0x002fe20000000000 */
[----:B------:R-:W-:Y:S01]  /*24100*/  IMAD R55, R55, 0x62, RZ ;  /* 0x0000006237377824 */ /* 0x000fe200078e02ff */
[----:B0-----:R-:W3:Y:S04]  /*24110*/  LDL.LU.64 R50, [R1+0x178] ;  /* 0x0001780001327983 */ /* 0x001ee80000300a00 */
[----:B------:R-:W3:Y:S04]  /*24120*/  LDL.LU R13, [R1+0x958] ;  /* 0x00095800010d7983 */ /* 0x000ee80000300800 */
[----:B------:R0:W-:Y:S01]  /*24130*/  STL.64 [R1+0xb8], R48 ;  /* 0x0000b83001007387 */ /* 0x0001e20000100a00 */
[----:B------:R-:W-:-:S03]  /*24140*/  IMAD R6, R47, 0xc6, RZ ;  /* 0x000000c62f067824 */ /* 0x000fc600078e02ff */
[----:B------:R-:W3:Y:S01]  /*24150*/  LDL.LU.64 R52, [R1+0x198] ;  /* 0x0001980001347983 */ /* 0x000ee20000300a00 */
[----:B0-----:R-:W-:-:S03]  /*24160*/  IADD3 R48, P3, R7, R2, RZ ;  /* 0x0000000207307210 */ /* 0x001fc60007f7e0ff */
[----:B------:R0:W-:Y:S01]  /*24170*/  STG.E.U16 [R44.64], R0 ;  /* 0x000000002c007986 */ /* 0x0001e2000c101504 */
[----:B------:R-:W-:Y:S01]  /*24180*/  LEA.HI.X.SX32 R49, R55, R3, 0x1, P3 ;  /* 0x0000000337317211 */ /* 0x000fe200018f0eff */
[----:B------:R-:W-:Y:S02]  /*24190*/  IMAD R4, R47, 0x63, RZ ;  /* 0x000000632f047824 */ /* 0x000fe400078e02ff */
[----:B0-----:R-:W3:Y:S04]  /*241a0*/  LDL.LU R45, [R1+0x954] ;  /* 0x00095400012d7983 */ /* 0x001ee80000300800 */
[----:B------:R0:W-:Y:S01]  /*241b0*/  STL.64 [R1+0xb0], R48 ;  /* 0x0000b03001007387 */ /* 0x0001e20000100a00 */
[----:B------:R-:W-:Y:S02]  /*241c0*/  PRMT R0, R57, 0x7632, R0 ;  /* 0x0000763239007816 */ /* 0x000fe40000000000 */
[----:B0-----:R-:W-:-:S02]  /*241d0*/  IADD3 R48, P3, R6, R2, RZ ;  /* 0x0000000206307210 */ /* 0x001fc40007f7e0ff */
[----:B------:R-:W3:Y:S02]  /*241e0*/  LDL.LU.64 R6, [R1+0x1b0] ;  /* 0x0001b00001067983 */ /* 0x000ee40000300a00 */
[----:B------:R-:W-:Y:S02]  /*241f0*/  LEA.HI.X.SX32 R49, R4, R3, 0x1, P3 ;  /* 0x0000000304317211 */ /* 0x000fe400018f0eff */
[----:B--2---:R0:W-:Y:S04]  /*24200*/  STG.E.U16 [R60.64], R57 ;  /* 0x000000393c007986 */ /* 0x0041e8000c101504 */
[----:B0-----:R-:W2:Y:S04]  /*24210*/  LDL.LU R57, [R1+0x950] ;  /* 0x0009500001397983 */ /* 0x001ea80000300800 */
[----:B------:R0:W-:Y:S04]  /*24220*/  STL.64 [R1+0xa8], R48 ;  /* 0x0000a83001007387 */ /* 0x0001e80000100a00 */
[----:B------:R-:W2:Y:S01]  /*24230*/  LDL.LU.64 R60, [R1+0x190] ;  /* 0x00019000013c7983 */ /* 0x000ea20000300a00 */
[----:B------:R-:W-:Y:S01]  /*24240*/  MOV R55, c[0x0][0x1c8] ;  /* 0x0000720000377a02 */ /* 0x000fe20000000f00 */
[----:B------:R-:W-:-:S04]  /*24250*/  IMAD R12, R47, 0xc8, RZ ;  /* 0x000000c82f0c7824 */ /* 0x000fc800078e02ff */
[----:B------:R-:W-:Y:S01]  /*24260*/  IMAD R55, R55, 0x64, RZ ;  /* 0x0000006437377824 */ /* 0x000fe200078e02ff */
[----:B0-----:R-:W-:Y:S01]  /*24270*/  IADD3 R48, P3, R12, R2, RZ ;  /* 0x000000020c307210 */ /* 0x001fe20007f7e0ff */
[----:B------:R-:W-:-:S03]  /*24280*/  IMAD R8, R47, 0xca, RZ ;  /* 0x000000ca2f087824 */ /* 0x000fc600078e02ff */
[----:B------:R-:W-:Y:S01]  /*24290*/  LEA.HI.X.SX32 R49, R55, R3, 0x1, P3 ;  /* 0x0000000337317211 */ /* 0x000fe200018f0eff */
[----:B----4-:R0:W-:Y:S01]  /*242a0*/  STG.E.U16 [R58.64], R0 ;  /* 0x000000003a007986 */ /* 0x0101e2000c101504 */
[C---:B------:R-:W-:Y:S02]  /*242b0*/  IMAD R4, R47.reuse, 0x65, RZ ;  /* 0x000000652f047824 */ /* 0x040fe400078e02ff */
[----:B------:R-:W-:Y:S01]  /*242c0*/  IMAD R12, R47, 0xcc, RZ ;  /* 0x000000cc2f0c7824 */ /* 0x000fe200078e02ff */
[----:B0-----:R-:W4:Y:S04]  /*242d0*/  LDL.LU.64 R58, [R1+0x948] ;  /* 0x00094800013a7983 */ /* 0x001f280000300a00 */
[----:B------:R0:W-:Y:S04]  /*242e0*/  STL.64 [R1+0xa0], R48 ;  /* 0x0000a03001007387 */ /* 0x0001e80000100a00 */
[----:B---3--:R1:W-:Y:S01]  /*242f0*/  STG.E.U16 [R42.64], R46 ;  /* 0x0000002e2a007986 */ /* 0x0083e2000c101504 */
[----:B------:R-:W-:-:S02]  /*24300*/  PRMT R0, R46, 0x7632, R0 ;  /* 0x000076322e007816 */ /* 0x000fc40000000000 */
[----:B0-----:R-:W-:-:S04]  /*24310*/  IADD3 R48, P3, R8, R2, RZ ;  /* 0x0000000208307210 */ /* 0x001fc80007f7e0ff */
[----:B------:R-:W-:Y:S02]  /*24320*/  LEA.HI.X.SX32 R49, R4, R3, 0x1, P3 ;  /* 0x0000000304317211 */ /* 0x000fe400018f0eff */
[----:B-1----:R-:W-:Y:S01]  /*24330*/  MOV R46, c[0x0][0x1c8] ;  /* 0x00007200002e7a02 */ /* 0x002fe20000000f00 */
[----:B------:R-:W3:Y:S04]  /*24340*/  LDL.LU.64 R42, [R1+0x1a8] ;  /* 0x0001a800012a7983 */ /* 0x000ee80000300a00 */
[----:B------:R-:W4:Y:S01]  /*24350*/  LDL.LU.64 R54, [R1+0x1c8] ;  /* 0x0001c80001367983 */ /* 0x000f220000300a00 */
[----:B------:R-:W-:-:S03]  /*24360*/  IMAD R46, R46, 0x66, RZ ;  /* 0x000000662e2e7824 */ /* 0x000fc600078e02ff */
[----:B------:R0:W-:Y:S01]  /*24370*/  STL.64 [R1+0x98], R48 ;  /* 0x0000983001007387 */ /* 0x0001e20000100a00 */
[C---:B------:R-:W-:Y:S01]  /*24380*/  IMAD R8, R47.reuse, 0xce, RZ ;  /* 0x000000ce2f087824 */ /* 0x040fe200078e02ff */
[----:B0-----:R-:W-:Y:S02]  /*24390*/  IADD3 R48, P3, R12, R2, RZ ;  /* 0x000000020c307210 */ /* 0x001fe40007f7e0ff */
[----:B------:R0:W-:Y:S02]  /*243a0*/  STG.E.U16 [R50.64], R0 ;  /* 0x0000000032007986 */ /* 0x0001e4000c101504 */
[----:B------:R-:W-:Y:S01]  /*243b0*/  LEA.HI.X.SX32 R49, R46, R3, 0x1, P3 ;  /* 0x000000032e317211 */ /* 0x000fe200018f0eff */
[C---:B------:R-:W-:Y:S01]  /*243c0*/  IMAD R4, R47.reuse, 0xd0, RZ ;  /* 0x000000d02f047824 */ /* 0x040fe200078e02ff */
[----:B------:R-:W-:Y:S01]  /*243d0*/  MOV R46, c[0x0][0x1c8] ;  /* 0x00007200002e7a02 */ /* 0x000fe20000000f00 */
[----:B0-----:R-:W4:Y:S01]  /*243e0*/  LDL.LU.64 R50, [R1+0x1d8] ;  /* 0x0001d80001327983 */ /* 0x001f220000300a00 */
[----:B------:R-:W-:-:S03]  /*243f0*/  IMAD R0, R47, 0x67, RZ ;  /* 0x000000672f007824 */ /* 0x000fc600078e02ff */
[----:B------:R0:W-:Y:S01]  /*24400*/  STL.64 [R1+0x90], R48 ;  /* 0x0000903001007387 */ /* 0x0001e20000100a00 */
[----:B------:R-:W-:Y:S01]  /*24410*/  IMAD R46, R46, 0x68, RZ ;  /* 0x000000682e2e7824 */ /* 0x000fe200078e02ff */
[----:B0-----:R-:W-:Y:S02]  /*24420*/  IADD3 R48, P3, R8, R2, RZ ;  /* 0x0000000208307210 */ /* 0x001fe40007f7e0ff */
[----:B------:R0:W-:Y:S02]  /*24430*/  STG.E.U16 [R52.64], R45 ;  /* 0x0000002d34007986 */ /* 0x0001e4000c101504 */
[----:B------:R-:W-:Y:S02]  /*24440*/  LEA.HI.X.SX32 R49, R0, R3, 0x1, P3 ;  /* 0x0000000300317211 */ /* 0x000fe400018f0eff */
[----:B0-----:R-:W4:Y:S01]  /*24450*/  LDL.LU.64 R52, [R1+0x1f0] ;  /* 0x0001f00001347983 */ /* 0x001f220000300a00 */
[----:B------:R-:W-:-:S03]  /*24460*/  PRMT R45, R45, 0x7632, R45 ;  /* 0x000076322d2d7816 */ /* 0x000fc6000000002d */
[----:B------:R0:W-:Y:S04]  /*24470*/  STL.64 [R1+0x88], R48 ;  /* 0x0000883001007387 */ /* 0x0001e80000100a00 */
[----:B------:R1:W-:Y:S01]  /*24480*/  STG.E.U16 [R6.64], R45 ;  /* 0x0000002d06007986 */ /* 0x0003e2000c101504 */
[----:B0-----:R-:W-:-:S04]  /*24490*/  IADD3 R48, P3, R4, R2, RZ ;  /* 0x0000000204307210 */ /* 0x001fc80007f7e0ff */
[----:B------:R-:W-:Y:S01]  /*244a0*/  LEA.HI.X.SX32 R49, R46, R3, 0x1, P3 ;  /* 0x000000032e317211 */ /* 0x000fe200018f0eff */
[----:B-1----:R-:W4:Y:S04]  /*244b0*/  LDL.LU.64 R6, [R1+0x940] ;  /* 0x0009400001067983 */ /* 0x002f280000300a00 */
[----:B------:R-:W4:Y:S04]  /*244c0*/  LDL.LU.64 R44, [R1+0x208] ;  /* 0x00020800012c7983 */ /* 0x000f280000300a00 */
[----:B------:R-:W-:Y:S04]  /*244d0*/  STL.64 [R1+0x80], R48 ;  /* 0x0000803001007387 */ /* 0x000fe80000100a00 */
[----:B--2---:R0:W-:Y:S04]  /*244e0*/  STG.E.U16 [R60.64], R41 ;  /* 0x000000293c007986 */ /* 0x0041e8000c101504 */
[----:B0-----:R-:W2:Y:S01]  /*244f0*/  LDL.LU R61, [R1+0x938] ;  /* 0x00093800013d7983 */ /* 0x001ea20000300800 */
[----:B------:R-:W-:-:S02]  /*24500*/  IMAD R8, R47, 0xd2, RZ ;  /* 0x000000d22f087824 */ /* 0x000fc400078e02ff */
[----:B------:R-:W-:-:S03]  /*24510*/  IMAD R0, R47, 0x69, RZ ;  /* 0x000000692f007824 */ /* 0x000fc600078e02ff */
[-C--:B------:R-:W-:Y:S01]  /*24520*/  IADD3 R48, P3, R8, R2.reuse, RZ ;  /* 0x0000000208307210 */ /* 0x080fe20007f7e0ff */
[----:B------:R-:W-:Y:S01]  /*24530*/  IMAD R4, R47, 0xd4, RZ ;  /* 0x000000d42f047824 */ /* 0x000fe200078e02ff */
[----:B------:R-:W-:Y:S02]  /*24540*/  PRMT R41, R41, 0x7632, R41 ;  /* 0x0000763229297816 */ /* 0x000fe40000000029 */
[----:B------:R-:W-:Y:S02]  /*24550*/  LEA.HI.X.SX32 R49, R0, R3, 0x1, P3 ;  /* 0x0000000300317211 */ /* 0x000fe400018f0eff */
[----:B------:R-:W-:-:S03]  /*24560*/  IADD3 R60, P3, R4, R2, RZ ;  /* 0x00000002043c7210 */ /* 0x000fc60007f7e0ff */
[----:B------:R0:W-:Y:S01]  /*24570*/  STL.64 [R1+0x78], R48 ;  /* 0x0000783001007387 */ /* 0x0001e20000100a00 */
[----:B------:R-:W-:-:S03]  /*24580*/  MOV R40, R60 ;  /* 0x0000003c00287202 */ /* 0x000fc60000000f00 */
[----:B0-----:R-:W4:Y:S04]  /*24590*/  LDL.LU.64 R48, [R1+0x1c0] ;  /* 0x0001c00001307983 */ /* 0x001f280000300a00 */
[----:B---3--:R0:W-:Y:S04]  /*245a0*/  STG.E.U16 [R42.64], R41 ;  /* 0x000000292a007986 */ /* 0x0081e8000c101504 */
[----:B0-----:R-:W3:Y:S04]  /*245b0*/  LDL.LU.64 R42, [R1+0x930] ;  /* 0x00093000012a7983 */ /* 0x001ee80000300a00 */
[----:B------:R0:W-:Y:S01]  /*245c0*/  STL [R1+0x70], R60 ;  /* 0x0000703c01007387 */ /* 0x0001e20000100800 */
[----:B--2---:R-:W-:-:S03]  /*245d0*/  MOV R41, R61 ;  /* 0x0000003d00297202 */ /* 0x004fc60000000f00 */
[----:B0-----:R-:W2:Y:S01]  /*245e0*/  LDL.LU.64 R60, [R1+0x928] ;  /* 0x00092800013c7983 */ /* 0x001ea20000300a00 */
[----:B------:R-:W-:Y:S01]  /*245f0*/  MOV R46, c[0x0][0x1c8] ;  /* 0x00007200002e7a02 */ /* 0x000fe20000000f00 */
[----:B------:R-:W-:-:S04]  /*24600*/  IMAD R8, R47, 0xd6, RZ ;  /* 0x000000d62f087824 */ /* 0x000fc800078e02ff */
[----:B------:R-:W-:Y:S02]  /*24610*/  IMAD R46, R46, 0x6a, RZ ;  /* 0x0000006a2e2e7824 */ /* 0x000fe400078e02ff */
[----:B------:R-:W-:-:S03]  /*24620*/  IMAD R0, R47, 0x6b, RZ ;  /* 0x0000006b2f007824 */ /* 0x000fc600078e02ff */
[----:B------:R-:W-:Y:S01]  /*24630*/  LEA.HI.X.SX32 R41, R46, R3, 0x1, P3 ;  /* 0x000000032e297211 */ /* 0x000fe200018f0eff */
[----:B----4-:R0:W-:Y:S01]  /*24640*/  STG.E.U16 [R54.64], R5 ;  /* 0x0000000536007986 */ /* 0x0101e2000c101504 */
[----:B------:R-:W-:-:S03]  /*24650*/  IADD3 R40, P3, R8, R2, RZ ;  /* 0x0000000208287210 */ /* 0x000fc60007f7e0ff */
[----:B------:R1:W-:Y:S01]  /*24660*/  STL [R1+0x74], R41 ;  /* 0x0000742901007387 */ /* 0x0003e20000100800 */
[----:B------:R-:W-:-:S03]  /*24670*/  IMAD R4, R47, 0xd8, RZ ;  /* 0x000000d82f047824 */ /* 0x000fc600078e02ff */
[----:B0-----:R-:W4:Y:S01]  /*24680*/  LDL.LU.64 R54, [R1+0x1d0] ;  /* 0x0001d00001367983 */ /* 0x001f220000300a00 */
[----:B-1----:R-:W-:Y:S02]  /*24690*/  LEA.HI.X.SX32 R41, R0, R3, 0x1, P3 ;  /* 0x0000000300297211 */ /* 0x002fe400018f0eff */
[----:B------:R-:W-:-:S03]  /*246a0*/  PRMT R5, R5, 0x7632, R5 ;  /* 0x0000763205057816 */ /* 0x000fc60000000005 */
[----:B------:R0:W-:Y:S04]  /*246b0*/  STL.64 [R1+0x68], R40 ;  /* 0x0000682801007387 */ /* 0x0001e80000100a00 */
[----:B------:R1:W-:Y:S01]  /*246c0*/  STG.E.U16 [R50.64], R5 ;  /* 0x0000000532007986 */ /* 0x0003e2000c101504 */
[----:B0-----:R-:W-:-:S03]  /*246d0*/  IADD3 R40, P3, R4, R2, RZ ;  /* 0x0000000204287210 */ /* 0x001fc60007f7e0ff */
[----:B-1----:R-:W3:Y:S04]  /*246e0*/  LDL.LU.64 R50, [R1+0x1e8] ;  /* 0x0001e80001327983 */ /* 0x002ee80000300a00 */
[----:B------:R0:W-:Y:S01]  /*246f0*/  STG.E.U16 [R52.64], R57 ;  /* 0x0000003934007986 */ /* 0x0001e2000c101504 */
[----:B--2---:R-:W-:-:S05]  /*24700*/  LEA.HI.X.SX32 R41, R61, R3, 0x1, P3 ;  /* 0x000000033d297211 */ /* 0x004fca00018f0eff */
[----:B------:R1:W-:Y:S04]  /*24710*/  STL.64 [R1+0x60], R40 ;  /* 0x0000602801007387 */ /* 0x0003e80000100a00 */
[----:B0-----:R-:W2:Y:S01]  /*24720*/  LDL.LU.64 R52, [R1+0x200] ;  /* 0x0002000001347983 */ /* 0x001ea20000300a00 */
[C---:B------:R-:W-:Y:S02]  /*24730*/  IMAD R8, R47.reuse, 0xda, RZ ;  /* 0x000000da2f087824 */ /* 0x040fe400078e02ff */
[----:B------:R-:W-:-:S03]  /*24740*/  IMAD R0, R47, 0x6d, RZ ;  /* 0x0000006d2f007824 */ /* 0x000fc600078e02ff */
[----:B-1----:R-:W-:Y:S01]  /*24750*/  IADD3 R40, P3, R8, R2, RZ ;  /* 0x0000000208287210 */ /* 0x002fe20007f7e0ff */
[----:B------:R-:W-:-:S03]  /*24760*/  IMAD R4, R47, 0xdc, RZ ;  /* 0x000000dc2f047824 */ /* 0x000fc600078e02ff */
[----:B------:R-:W-:Y:S01]  /*24770*/  LEA.HI.X.SX32 R41, R0, R3, 0x1, P3 ;  /* 0x0000000300297211 */ /* 0x000fe200018f0eff */
[----:B------:R-:W-:-:S04]  /*24780*/  IMAD R5, R47, 0xde, RZ ;  /* 0x000000de2f057824 */ /* 0x000fc800078e02ff */
[----:B------:R0:W-:Y:S01]  /*24790*/  STL.64 [R1+0x58], R40 ;  /* 0x0000582801007387 */ /* 0x0001e20000100a00 */
[----:B------:R-:W-:Y:S01]  /*247a0*/  IMAD R0, R47, 0x6f, RZ ;  /* 0x0000006f2f007824 */ /* 0x000fe200078e02ff */
[----:B------:R-:W-:Y:S02]  /*247b0*/  MOV R46, c[0x0][0x1c8] ;  /* 0x00007200002e7a02 */ /* 0x000fe40000000f00 */
[----:B------:R-:W-:Y:S02]  /*247c0*/  PRMT R57, R57, 0x7632, R57 ;  /* 0x0000763239397816 */ /* 0x000fe40000000039 */
[----:B0-----:R-:W-:Y:S01]  /*247d0*/  IADD3 R40, P3, R4, R2, RZ ;  /* 0x0000000204287210 */ /* 0x001fe20007f7e0ff */
[----:B------:R-:W-:-:S03]  /*247e0*/  IMAD R4, R47, 0xe0, RZ ;  /* 0x000000e02f047824 */ /* 0x000fc600078e02ff */
[-C--:B------:R-:W-:Y:S02]  /*247f0*/  LEA.HI.X.SX32 R41, R60, R3.reuse, 0x1, P3 ;  /* 0x000000033c297211 */ /* 0x080fe400018f0eff */
[-C--:B------:R-:W-:Y:S01]  /*24800*/  IADD3 R60, P3, R5, R2.reuse, RZ ;  /* 0x00000002053c7210 */ /* 0x080fe20007f7e0ff */
[----:B------:R-:W-:Y:S01]  /*24810*/  IMAD R46, R46, 0x70, RZ ;  /* 0x000000702e2e7824 */ /* 0x000fe200078e02ff */
[----:B------:R0:W-:Y:S02]  /*24820*/  STG.E.U16 [R44.64], R57 ;  /* 0x000000392c007986 */ /* 0x0001e4000c101504 */
[----:B------:R-:W-:Y:S02]  /*24830*/  LEA.HI.X.SX32 R61, R0, R3, 0x1, P3 ;  /* 0x00000003003d7211 */ /* 0x000fe400018f0eff */
[----:B------:R1:W-:Y:S01]  /*24840*/  STL.64 [R1+0x18], R40 ;  /* 0x0000182801007387 */ /* 0x0003e20000100a00 */
[----:B------:R-:W-:-:S03]  /*24850*/  IADD3 R56, P3, R4, R2, RZ ;  /* 0x0000000204387210 */ /* 0x000fc60007f7e0ff */
[----:B------:R3:W-:Y:S01]  /*24860*/  STG.E.U16 [R48.64], R9 ;  /* 0x0000000930007986 */ /* 0x0007e2000c101504 */
[----:B0-----:R-:W-:-:S03]  /*24870*/  LEA.HI.X.SX32 R57, R46, R3, 0x1, P3 ;  /* 0x000000032e397211 */ /* 0x001fc600018f0eff */
[----:B-1----:R-:W2:Y:S01]  /*24880*/  LDL.LU.64 R40, [R1+0x1e0] ;  /* 0x0001e00001287983 */ /* 0x002ea20000300a00 */
[----:B---3--:R-:W-:-:S03]  /*24890*/  PRMT R9, R9, 0x7632, R9 ;  /* 0x0000763209097816 */ /* 0x008fc60000000009 */
[----:B------:R0:W-:Y:S04]  /*248a0*/  STL.64 [R1+0x868], R60 ;  /* 0x0008683c01007387 */ /* 0x0001e80000100a00 */
[----:B----4-:R1:W-:Y:S01]  /*248b0*/  STG.E.U16 [R54.64], R9 ;  /* 0x0000000936007986 */ /* 0x0103e2000c101504 */
[----:B------:R-:W-:Y:S01]  /*248c0*/  IMAD R5, R47, 0xe2, RZ ;  /* 0x000000e22f057824 */ /* 0x000fe200078e02ff */
[----:B0-----:R-:W-:Y:S02]  /*248d0*/  MOV R60, c[0x0][0x1c8] ;  /* 0x00007200003c7a02 */ /* 0x001fe40000000f00 */
[----:B-1----:R-:W3:Y:S04]  /*248e0*/  LDL.LU.64 R8, [R1+0x218] ;  /* 0x0002180001087983 */ /* 0x002ee80000300a00 */
[----:B------:R0:W-:Y:S01]  /*248f0*/  STL.64 [R1+0x870], R56 ;  /* 0x0008703801007387 */ /* 0x0001e20000100a00 */
[----:B------:R-:W-:Y:S01]  /*24900*/  IMAD R0, R60, 0x71, RZ ;  /* 0x000000713c007824 */ /* 0x000fe200078e02ff */
[----:B------:R-:W-:-:S02]  /*24910*/  IADD3 R54, P3, R5, R2, RZ ;  /* 0x0000000205367210 */ /* 0x000fc40007f7e0ff */
[----:B0-----:R-:W4:Y:S02]  /*24920*/  LDL.LU.64 R56, [R1+0x1f8] ;  /* 0x0001f80001387983 */ /* 0x001f240000300a00 */
[----:B------:R-:W-:Y:S02]  /*24930*/  LEA.HI.X.SX32 R55, R0, R3, 0x1, P3 ;  /* 0x0000000300377211 */ /* 0x000fe400018f0eff */
[----:B------:R-:W3:Y:S04]  /*24940*/  LDL.LU.64 R44, [R1+0x230] ;  /* 0x00023000012c7983 */ /* 0x000ee80000300a00 */
[----:B------:R0:W-:Y:S04]  /*24950*/  STG.E.U16 [R50.64], R37 ;  /* 0x0000002532007986 */ /* 0x0001e8000c101504 */
[----:B------:R-:W-:Y:S01]  /*24960*/  STL.64 [R1+0x878], R54 ;  /* 0x0008783601007387 */ /* 0x000fe20000100a00 */
[----:B0-----:R-:W-:-:S05]  /*24970*/  PRMT R37, R37, 0x7632, R37 ;  /* 0x0000763225257816 */ /* 0x001fca0000000025 */
[----:B--2---:R0:W-:Y:S04]  /*24980*/  STG.E.U16 [R52.64], R37 ;  /* 0x0000002534007986 */ /* 0x0041e8000c101504 */
[----:B0-----:R-:W2:Y:S01]  /*24990*/  LDL.LU.64 R52, [R1+0x240] ;  /* 0x0002400001347983 */ /* 0x001ea20000300a00 */
[----:B------:R-:W-:Y:S01]  /*249a0*/  MOV R46, c[0x0][0x1c8] ;  /* 0x00007200002e7a02 */ /* 0x000fe20000000f00 */
[C---:B------:R-:W-:Y:S02]  /*249b0*/  IMAD R4, R60.reuse, 0xe4, RZ ;  /* 0x000000e43c047824 */ /* 0x040fe400078e02ff */
[----:B------:R-:W-:Y:S02]  /*249c0*/  IMAD R5, R60, 0xe6, RZ ;  /* 0x000000e63c057824 */ /* 0x000fe400078e02ff */
[----:B------:R-:W-:Y:S01]  /*249d0*/  IMAD R46, R46, 0x72, RZ ;  /* 0x000000722e2e7824 */ /* 0x000fe200078e02ff */
[----:B------:R-:W-:Y:S01]  /*249e0*/  IADD3 R50, P3, R4, R2, RZ ;  /* 0x0000000204327210 */ /* 0x000fe20007f7e0ff */
[----:B------:R-:W-:-:S03]  /*249f0*/  IMAD R0, R60, 0x73, RZ ;  /* 0x000000733c007824 */ /* 0x000fc600078e02ff */
[-C--:B------:R-:W-:Y:S01]  /*24a00*/  LEA.HI.X.SX32 R51, R46, R3.reuse, 0x1, P3 ;  /* 0x000000032e337211 */ /* 0x080fe200018f0eff */
[----:B------:R-:W-:Y:S01]  /*24a10*/  IMAD R4, R60, 0xe8, RZ ;  /* 0x000000e83c047824 */ /* 0x000fe200078e02ff */
[----:B------:R-:W-:Y:S02]  /*24a20*/  IADD3 R48, P3, R5, R2, RZ ;  /* 0x0000000205307210 */ /* 0x000fe40007f7e0ff */
[----:B------:R-:W-:Y:S01]  /*24a30*/  MOV R46, c[0x0][0x1c8] ;  /* 0x00007200002e7a02 */ /* 0x000fe20000000f00 */
[----:B------:R0:W-:Y:S01]  /*24a40*/  STL.64 [R1+0x880], R50 ;  /* 0x0008803201007387 */ /* 0x0001e20000100a00 */
[----:B------:R-:W-:-:S03]  /*24a50*/  LEA.HI.X.SX32 R49, R0, R3, 0x1, P3 ;  /* 0x0000000300317211 */ /* 0x000fc600018f0eff */
[----:B------:R-:W-:Y:S02]  /*24a60*/  IMAD R46, R46, 0x74, RZ ;  /* 0x000000742e2e7824 */ /* 0x000fe400078e02ff */
[C---:B------:R-:W-:Y:S01]  /*24a70*/  IMAD R5, R60.reuse, 0xea, RZ ;  /* 0x000000ea3c057824 */ /* 0x040fe200078e02ff */
[----:B0-----:R-:W2:Y:S01]  /*24a80*/  LDL.LU.64 R50, [R1+0x258] ;  /* 0x0002580001327983 */ /* 0x001ea20000300a00 */
[----:B------:R-:W-:-:S03]  /*24a90*/  IMAD R0, R60, 0x75, RZ ;  /* 0x000000753c007824 */ /* 0x000fc600078e02ff */
[----:B------:R-:W-:Y:S04]  /*24aa0*/  STL.64 [R1+0x888], R48 ;  /* 0x0008883001007387 */ /* 0x000fe80000100a00 */
[----:B------:R-:W2:Y:S04]  /*24ab0*/  LDL.LU.64 R54, [R1+0x210] ;  /* 0x0002100001367983 */ /* 0x000ea80000300a00 */
[----:B------:R0:W-:Y:S02]  /*24ac0*/  STG.E.U16 [R40.64], R33 ;  /* 0x0000002128007986 */ /* 0x0001e4000c101504 */
[----:B0-----:R-:W-:-:S02]  /*24ad0*/  IADD3 R40, P3, R4, R2, RZ ;  /* 0x0000000204287210 */ /* 0x001fc40007f7e0ff */
[----:B------:R-:W-:Y:S02]  /*24ae0*/  PRMT R33, R33, 0x7632, R33 ;  /* 0x0000763221217816 */ /* 0x000fe40000000021 */
[-C--:B------:R-:W-:Y:S02]  /*24af0*/  LEA.HI.X.SX32 R41, R46, R3.reuse, 0x1, P3 ;  /* 0x000000032e297211 */ /* 0x080fe400018f0eff */
[-C--:B------:R-:W-:Y:S01]  /*24b00*/  IADD3 R36, P3, R5, R2.reuse, RZ ;  /* 0x0000000205247210 */ /* 0x080fe20007f7e0ff */
[----:B------:R-:W-:Y:S01]  /*24b10*/  IMAD R4, R60, 0xec, RZ ;  /* 0x000000ec3c047824 */ /* 0x000fe200078e02ff */
[----:B------:R-:W-:Y:S01]  /*24b20*/  MOV R46, c[0x0][0x1c8] ;  /* 0x00007200002e7a02 */ /* 0x000fe20000000f00 */
[----:B------:R-:W-:Y:S01]  /*24b30*/  STL.64 [R1+0x890], R40 ;  /* 0x0008902801007387 */ /* 0x000fe20000100a00 */
[----:B------:R-:W-:Y:S02]  /*24b40*/  LEA.HI.X.SX32 R37, R0, R3, 0x1, P3 ;  /* 0x0000000300257211 */ /* 0x000fe400018f0eff */
[----:B------:R-:W-:Y:S01]  /*24b50*/  IADD3 R32, P3, R4, R2, RZ ;  /* 0x0000000204207210 */ /* 0x000fe20007f7e0ff */
[----:B------:R-:W-:Y:S01]  /*24b60*/  IMAD R46, R46, 0x76, RZ ;  /* 0x000000762e2e7824 */ /* 0x000fe200078e02ff */
[----:B----4-:R0:W-:Y:S04]  /*24b70*/  STG.E.U16 [R56.64], R33 ;  /* 0x0000002138007986 */ /* 0x0101e8000c101504 */
[----:B---3--:R1:W-:Y:S04]  /*24b80*/  STG.E.U16 [R8.64], R13 ;  /* 0x0000000d08007986 */ /* 0x0083e8000c101504 */
[----:B0-----:R-:W3:Y:S01]  /*24b90*/  LDL.LU.64 R56, [R1+0x220] ;  /* 0x0002200001387983 */ /* 0x001ee20000300a00 */
[----:B-1----:R-:W-:-:S03]  /*24ba0*/  PRMT R13, R13, 0x7632, R13 ;  /* 0x000076320d0d7816 */ /* 0x002fc6000000000d */
[----:B------:R-:W-:Y:S04]  /*24bb0*/  STL.64 [R1+0x898], R36 ;  /* 0x0008982401007387 */ /* 0x000fe80000100a00 */
[----:B------:R0:W-:Y:S01]  /*24bc0*/  STG.E.U16 [R44.64], R13 ;  /* 0x0000000d2c007986 */ /* 0x0001e2000c101504 */
[----:B------:R-:W-:-:S03]  /*24bd0*/  LEA.HI.X.SX32 R33, R46, R3, 0x1, P3 ;  /* 0x000000032e217211 */ /* 0x000fc600018f0eff */
[----:B0-----:R-:W4:Y:S04]  /*24be0*/  LDL.LU.64 R44, [R1+0x238] ;  /* 0x00023800012c7983 */ /* 0x001f280000300a00 */
[----:B------:R-:W-:Y:S04]  /*24bf0*/  STL.64 [R1+0x8a0], R32 ;  /* 0x0008a02001007387 */ /* 0x000fe80000100a00 */
[----:B--2---:R0:W-:Y:S04]  /*24c00*/  STG.E.U16 [R52.64], R29 ;  /* 0x0000001d34007986 */ /* 0x0041e8000c101504 */
[----:B0-----:R-:W2:Y:S01]  /*24c10*/  LDL.LU.64 R52, [R1+0x268] ;  /* 0x0002680001347983 */ /* 0x001ea20000300a00 */
[----:B------:R-:W-:-:S02]  /*24c20*/  IMAD R8, R60, 0xee, RZ ;  /* 0x000000ee3c087824 */ /* 0x000fc400078e02ff */
[----:B------:R-:W-:-:S03]  /*24c30*/  IMAD R4, R60, 0x77, RZ ;  /* 0x000000773c047824 */ /* 0x000fc600078e02ff */
[----:B------:R-:W-:Y:S02]  /*24c40*/  IADD3 R28, P3, R8, R2, RZ ;  /* 0x00000002081c7210 */ /* 0x000fe40007f7e0ff */
[----:B------:R-:W-:Y:S02]  /*24c50*/  PRMT R0, R29, 0x7632, R0 ;  /* 0x000076321d007816 */ /* 0x000fe40000000000 */
[----:B------:R-:W-:Y:S01]  /*24c60*/  LEA.HI.X.SX32 R29, R4, R3, 0x1, P3 ;  /* 0x00000003041d7211 */ /* 0x000fe200018f0eff */
[----:B------:R-:W-:Y:S01]  /*24c70*/  IMAD R5, R60, 0xf0, RZ ;  /* 0x000000f03c057824 */ /* 0x000fe200078e02ff */
[----:B------:R-:W-:-:S03]  /*24c80*/  MOV R46, c[0x0][0x1c8] ;  /* 0x00007200002e7a02 */ /* 0x000fc60000000f00 */
[----:B------:R-:W-:Y:S04]  /*24c90*/  STL.64 [R1+0x8b0], R28 ;  /* 0x0008b01c01007387 */ /* 0x000fe80000100a00 */
[----:B------:R-:W2:Y:S01]  /*24ca0*/  LDL.LU.64 R40, [R1+0x250] ;  /* 0x0002500001287983 */ /* 0x000ea20000300a00 */
[----:B------:R-:W-:Y:S01]  /*24cb0*/  IMAD R46, R46, 0x78, RZ ;  /* 0x000000782e2e7824 */ /* 0x000fe200078e02ff */
[-C--:B------:R-:W-:Y:S01]  /*24cc0*/  IADD3 R4, P3, R5, R2.reuse, RZ ;  /* 0x0000000205047210 */ /* 0x080fe20007f7e0ff */
[----:B------:R-:W-:Y:S01]  /*24cd0*/  IMAD R8, R60, 0xf2, RZ ;  /* 0x000000f23c087824 */ /* 0x000fe200078e02ff */
[----:B------:R0:W-:Y:S02]  /*24ce0*/  STG.E.U16 [R50.64], R0 ;  /* 0x0000000032007986 */ /* 0x0001e4000c101504 */
[----:B------:R-:W-:Y:S01]  /*24cf0*/  LEA.HI.X.SX32 R5, R46, R3, 0x1, P3 ;  /* 0x000000032e057211 */ /* 0x000fe200018f0eff */
[----:B------:R-:W-:Y:S01]  /*24d00*/  IMAD R13, R60, 0xf4, RZ ;  /* 0x000000f43c0d7824 */ /* 0x000fe200078e02ff */
[----:B------:R-:W-:Y:S01]  /*24d10*/  MOV R46, c[0x0][0x1c8] ;  /* 0x00007200002e7a02 */ /* 0x000fe20000000f00 */
[----:B------:R-:W2:Y:S01]  /*24d20*/  LDL.LU.64 R48, [R1+0x278] ;  /* 0x0002780001307983 */ /* 0x000ea20000300a00 */
[----:B------:R-:W-:-:S03]  /*24d30*/  IADD3 R8, P3, R8, R2, RZ ;  /* 0x0000000208087210 */ /* 0x000fc60007f7e0ff */
[----:B------:R1:W-:Y:S01]  /*24d40*/  STG.E.U16 [R54.64], R25 ;  /* 0x0000001936007986 */ /* 0x0003e2000c101504 */
[----:B0-----:R-:W-:-:S03]  /*24d50*/  IMAD R0, R60, 0x79, RZ ;  /* 0x000000793c007824 */ /* 0x001fc600078e02ff */
[----:B------:R-:W2:Y:S01]  /*24d60*/  LDL.LU.64 R50, [R1+0x280] ;  /* 0x0002800001327983 */ /* 0x000ea20000300a00 */
[----:B------:R-:W-:Y:S01]  /*24d70*/  IMAD R46, R46, 0x7a, RZ ;  /* 0x0000007a2e2e7824 */ /* 0x000fe200078e02ff */
[----:B------:R-:W-:Y:S01]  /*24d80*/  LEA.HI.X.SX32 R9, R0, R3, 0x1, P3 ;  /* 0x0000000300097211 */ /* 0x000fe200018f0eff */
[C---:B------:R-:W-:Y:S01]  /*24d90*/  IMAD R12, R60.reuse, 0xf6, RZ ;  /* 0x000000f63c0c7824 */ /* 0x040fe200078e02ff */
[----:B------:R-:W-:Y:S02]  /*24da0*/  IADD3 R24, P3, R13, R2, RZ ;  /* 0x000000020d187210 */ /* 0x000fe40007f7e0ff */
[----:B-1----:R-:W-:Y:S01]  /*24db0*/  PRMT R25, R25, 0x7632, R25 ;  /* 0x0000763219197816 */ /* 0x002fe20000000019 */
[----:B------:R-:W2:Y:S01]  /*24dc0*/  LDL.LU R54, [R1+0x24] ;  /* 0x0000240001367983 */ /* 0x000ea20000300800 */
[C---:B------:R-:W-:Y:S02]  /*24dd0*/  IMAD R0, R60.reuse, 0x7b, RZ ;  /* 0x0000007b3c007824 */ /* 0x040fe400078e02ff */
[----:B------:R-:W-:-:S02]  /*24de0*/  IMAD R20, R60, 0xf8, RZ ;  /* 0x000000f83c147824 */ /* 0x000fc400078e02ff */
[C---:B------:R-:W-:Y:S02]  /*24df0*/  IMAD R16, R60.reuse, 0xfa, RZ ;  /* 0x000000fa3c107824 */ /* 0x040fe400078e02ff */
[----:B------:R-:W-:Y:S02]  /*24e00*/  IMAD R28, R60, 0xfc, RZ ;  /* 0x000000fc3c1c7824 */ /* 0x000fe400078e02ff */
[----:B------:R-:W-:Y:S01]  /*24e10*/  IMAD R47, R47, 0x7e, RZ ;  /* 0x0000007e2f2f7824 */ /* 0x000fe200078e02ff */
[----:B---3--:R0:W-:Y:S02]  /*24e20*/  STG.E.U16 [R56.64], R25 ;  /* 0x0000001938007986 */ /* 0x0081e4000c101504 */
[----:B0-----:R-:W-:Y:S02]  /*24e30*/  LEA.HI.X.SX32 R25, R46, R3, 0x1, P3 ;  /* 0x000000032e197211 */ /* 0x001fe400018f0eff */
[----:B------:R-:W3:Y:S01]  /*24e40*/  LDL.LU.64 R56, [R1+0x2a0] ;  /* 0x0002a00001387983 */ /* 0x000ee20000300a00 */
[----:B------:R-:W-:-:S02]  /*24e50*/  MOV R46, c[0x0][0x1c8] ;  /* 0x00007200002e7a02 */ /* 0x000fc40000000f00 */
[-C--:B------:R-:W-:Y:S01]  /*24e60*/  IADD3 R12, P3, R12, R2.reuse, RZ ;  /* 0x000000020c0c7210 */ /* 0x080fe20007f7e0ff */
[----:B------:R-:W3:Y:S02]  /*24e70*/  LDL.LU R37, [R1+0x34] ;  /* 0x0000340001257983 */ /* 0x000ee40000300800 */
[----:B------:R-:W-:Y:S01]  /*24e80*/  IMAD R46, R46, 0x7c, RZ ;  /* 0x0000007c2e2e7824 */ /* 0x000fe200078e02ff */
[-C--:B------:R-:W-:Y:S01]  /*24e90*/  LEA.HI.X.SX32 R13, R0, R3.reuse, 0x1, P3 ;  /* 0x00000003000d7211 */ /* 0x080fe200018f0eff */
[----:B----4-:R0:W-:Y:S01]  /*24ea0*/  STG.E.U16 [R44.64], R21 ;  /* 0x000000152c007986 */ /* 0x0101e2000c101504 */
[----:B------:R-:W-:Y:S01]  /*24eb0*/  IMAD R0, R60, 0x7d, RZ ;  /* 0x0000007d3c007824 */ /* 0x000fe200078e02ff */
[----:B0-----:R-:W-:Y:S02]  /*24ec0*/  IADD3 R44, P3, R20, R2, RZ ;  /* 0x00000002142c7210 */ /* 0x001fe40007f7e0ff */
[----:B------:R-:W-:Y:S02]  /*24ed0*/  PRMT R21, R21, 0x7632, R21 ;  /* 0x0000763215157816 */ /* 0x000fe40000000015 */
[----:B------:R-:W-:-:S02]  /*24ee0*/  LEA.HI.X.SX32 R45, R46, R3, 0x1, P3 ;  /* 0x000000032e2d7211 */ /* 0x000fc400018f0eff */
[-C--:B------:R-:W-:Y:S01]  /*24ef0*/  IADD3 R20, P3, R16, R2.reuse, RZ ;  /* 0x0000000210147210 */ /* 0x080fe20007f7e0ff */
[----:B--2---:R0:W-:Y:S03]  /*24f00*/  STG.E.U16 [R52.64], R21 ;  /* 0x0000001534007986 */ /* 0x0041e6000c101504 */
[----:B0-----:R-:W-:Y:S02]  /*24f10*/  LEA.HI.X.SX32 R21, R0, R3, 0x1, P3 ;  /* 0x0000000300157211 */ /* 0x001fe400018f0eff */
[----:B------:R-:W-:-:S04]  /*24f20*/  IADD3 R52, P3, R28, R2, RZ ;  /* 0x000000021c347210 */ /* 0x000fc80007f7e0ff */
[----:B------:R-:W-:Y:S02]  /*24f30*/  LEA.HI.X.SX32 R53, R47, R3, 0x1, P3 ;  /* 0x000000032f357211 */ /* 0x000fe400018f0eff */
[----:B------:R-:W2:Y:S01]  /*24f40*/  LDL.LU.64 R46, [R1+0x2b8] ;  /* 0x0002b800012e7983 */ /* 0x000ea20000300a00 */
[C---:B------:R-:W-:Y:S01]  /*24f50*/  IMAD R16, R60.reuse, 0xfe, RZ ;  /* 0x000000fe3c107824 */ /* 0x040fe200078e02ff */
[----:B------:R-:W-:-:S04]  /*24f60*/  LEA R32, R60, -R60, 0x7 ;  /* 0x8000003c3c207211 */ /* 0x000fc800078e38ff */
[-C--:B------:R-:W-:Y:S01]  /*24f70*/  IADD3 R16, P3, R16, R2.reuse, RZ ;  /* 0x0000000210107210 */ /* 0x080fe20007f7e0ff */
[----:B------:R0:W-:Y:S01]  /*24f80*/  STG.E.U16 [R40.64], R17 ;  /* 0x0000001128007986 */ /* 0x0001e2000c101504 */
[----:B------:R-:W-:Y:S02]  /*24f90*/  PRMT R0, R17, 0x7632, R0 ;  /* 0x0000763211007816 */ /* 0x000fe40000000000 */
[C---:B------:R-:W-:Y:S01]  /*24fa0*/  SHF.L.U32 R29, R60.reuse, 0x7, RZ ;  /* 0x000000073c1d7819 */ /* 0x040fe200000006ff */
[----:B------:R-:W-:Y:S01]  /*24fb0*/  IMAD R28, R60, 0x102, RZ ;  /* 0x000001023c1c7824 */ /* 0x000fe200078e02ff */
[----:B0-----:R-:W-:Y:S02]  /*24fc0*/  LEA.HI.X.SX32 R17, R32, R3, 0x1, P3 ;  /* 0x0000000320117211 */ /* 0x001fe400018f0eff */
[----:B------:R-:W-:-:S04]  /*24fd0*/  LEA R40, P3, R60, R2, 0x8 ;  /* 0x000000023c287211 */ /* 0x000fc800078640ff */
[-C--:B------:R-:W-:Y:S01]  /*24fe0*/  LEA.HI.X.SX32 R41, R29, R3.reuse, 0x1, P3 ;  /* 0x000000031d297211 */ /* 0x080fe200018f0eff */
[----:B------:R0:W-:Y:S01]  /*24ff0*/  STG.E.U16 [R48.64], R0 ;  /* 0x0000000030007986 */ /* 0x0001e2000c101504 */
[----:B------:R-:W-:Y:S02]  /*25000*/  LEA R33, R60, R60, 0x7 ;  /* 0x0000003c3c217211 */ /* 0x000fe400078e38ff */
[----:B------:R-:W-:Y:S01]  /*25010*/  IADD3 R28, P3, R28, R2, RZ ;  /* 0x000000021c1c7210 */ /* 0x000fe20007f7e0ff */
[----:B------:R1:W-:Y:S01]  /*25020*/  STL.64 [R1+0x50], R40 ;  /* 0x0000502801007387 */ /* 0x0003e20000100a00 */
[----:B------:R-:W-:Y:S02]  /*25030*/  MOV R55, c[0x0][0x1c8] ;  /* 0x0000720000377a02 */ /* 0x000fe40000000f00 */
[----:B------:R-:W-:Y:S01]  /*25040*/  LEA.HI.X.SX32 R29, R33, R3, 0x1, P3 ;  /* 0x00000003211d7211 */ /* 0x000fe200018f0eff */
[----:B------:R4:W-:Y:S01]  /*25050*/  STG.E.U16 [R50.64], R54 ;  /* 0x0000003632007986 */ /* 0x0009e2000c101504 */
[----:B0-----:R-:W-:-:S03]  /*25060*/  IMAD R0, R60, 0x104, RZ ;  /* 0x000001043c007824 */ /* 0x001fc600078e02ff */
[----:B-1----:R-:W2:Y:S01]  /*25070*/  LDL.LU.64 R40, [R1+0x2d8] ;  /* 0x0002d80001287983 */ /* 0x002ea20000300a00 */
[----:B------:R-:W-:Y:S02]  /*25080*/  IMAD R55, R55, 0x82, RZ ;  /* 0x0000008237377824 */ /* 0x000fe400078e02ff */
[----:B------:R-:W-:Y:S01]  /*25090*/  IMAD R32, R60, 0x106, RZ ;  /* 0x000001063c207824 */ /* 0x000fe200078e02ff */
[----:B----4-:R-:W-:Y:S01]  /*250a0*/  IADD3 R50, P3, R0, R2, RZ ;  /* 0x0000000200327210 */ /* 0x010fe20007f7e0ff */
[----:B------:R-:W4:Y:S01]  /*250b0*/  LDL.LU.64 R48, [R1+0x2b0] ;  /* 0x0002b00001307983 */ /* 0x000f220000300a00 */
[----:B------:R-:W-:-:S03]  /*250c0*/  PRMT R0, R54, 0x7632, R0 ;  /* 0x0000763236007816 */ /* 0x000fc60000000000 */
[----:B------:R-:W4:Y:S01]  /*250d0*/  LDL.LU R61, [R1+0x44] ;  /* 0x00004400013d7983 */ /* 0x000f220000300800 */
[----:B------:R-:W-:-:S03]  /*250e0*/  LEA.HI.X.SX32 R51, R55, R3, 0x1, P3 ;  /* 0x0000000337337211 */ /* 0x000fc600018f0eff */
[----:B------:R0:W-:Y:S01]  /*250f0*/  STL.64 [R1], R28 ;  /* 0x0000001c01007387 */ /* 0x0001e20000100a00 */
[----:B------:R-:W-:-:S03]  /*25100*/  IADD3 R32, P3, R32, R2, RZ ;  /* 0x0000000220207210 */ /* 0x000fc60007f7e0ff */
[----:B------:R1:W-:Y:S01]  /*25110*/  STL.64 [R1+0x110], R50 ;  /* 0x0001103201007387 */ /* 0x0003e20000100a00 */
[C---:B0-----:R-:W-:Y:S02]  /*25120*/  IMAD R29, R60.reuse, 0x83, RZ ;  /* 0x000000833c1d7824 */ /* 0x041fe400078e02ff */
[----:B------:R-:W-:Y:S01]  /*25130*/  IMAD R28, R60, 0x108, RZ ;  /* 0x000001083c1c7824 */ /* 0x000fe200078e02ff */
[----:B---3--:R0:W-:Y:S02]  /*25140*/  STG.E.U16 [R56.64], R0 ;  /* 0x0000000038007986 */ /* 0x0081e4000c101504 */
[----:B------:R-:W-:Y:S02]  /*25150*/  LEA.HI.X.SX32 R33, R29, R3, 0x1, P3 ;  /* 0x000000031d217211 */ /* 0x000fe400018f0eff */
[----:B-1----:R-:W3:Y:S01]  /*25160*/  LDL.LU.64 R50, [R1+0x2c8] ;  /* 0x0002c80001327983 */ /* 0x002ee20000300a00 */
[----:B0-----:R-:W-:-:S03]  /*25170*/  MOV R57, c[0x0][0x1c8] ;  /* 0x0000720000397a02 */ /* 0x001fc60000000f00 */
[----:B------:R0:W-:Y:S02]  /*25180*/  STL.64 [R1+0x20], R32 ;  /* 0x0000202001007387 */ /* 0x0001e40000100a00 */
[----:B------:R-:W-:Y:S02]  /*25190*/  IMAD R56, R57, 0x84, RZ ;  /* 0x0000008439387824 */ /* 0x000fe400078e02ff */
[----:B------:R-:W3:Y:S04]  /*251a0*/  LDL.LU.64 R54, [R1+0x2d0] ;  /* 0x0002d00001367983 */ /* 0x000ee80000300a00 */
[----:B------:R-:W3:Y:S01]  /*251b0*/  LDL.LU R57, [R1+0x8] ;  /* 0x0000080001397983 */ /* 0x000ee20000300800 */
[----:B0-----:R-:W-:-:S04]  /*251c0*/  IADD3 R32, P3, R28, R2, RZ ;  /* 0x000000021c207210 */ /* 0x001fc80007f7e0ff */
[----:B------:R-:W-:-:S05]  /*251d0*/  LEA.HI.X.SX32 R33, R56, R3, 0x1, P3 ;  /* 0x0000000338217211 */ /* 0x000fca00018f0eff */
[----:B------:R-:W-:Y:S04]  /*251e0*/  STL.64 [R1+0x180], R32 ;  /* 0x0001802001007387 */ /* 0x000fe80000100a00 */
[----:B--2---:R0:W-:Y:S04]  /*251f0*/  STG.E.U16 [R46.64], R37 ;  /* 0x000000252e007986 */ /* 0x0041e8000c101504 */
[----:B0-----:R-:W2:Y:S01]  /*25200*/  LDL.LU.64 R46, [R1+0x920] ;  /* 0x00092000012e7983 */ /* 0x001ea20000300a00 */
[C---:B------:R-:W-:Y:S02]  /*25210*/  IMAD R0, R60.reuse, 0x10a, RZ ;  /* 0x0000010a3c007824 */ /* 0x040fe400078e02ff */
[----:B------:R-:W-:-:S03]  /*25220*/  IMAD R36, R60, 0x85, RZ ;  /* 0x000000853c247824 */ /* 0x000fc600078e02ff */
[----:B------:R-:W-:Y:S01]  /*25230*/  IADD3 R32, P3, R0, R2, RZ ;  /* 0x0000000200207210 */ /* 0x000fe20007f7e0ff */
[----:B------:R-:W-:Y:S01]  /*25240*/  IMAD R29, R60, 0x10c, RZ ;  /* 0x0000010c3c1d7824 */ /* 0x000fe200078e02ff */
[----:B------:R-:W-:Y:S02]  /*25250*/  MOV R56, c[0x0][0x1c8] ;  /* 0x0000720000387a02 */ /* 0x000fe40000000f00 */
[----:B------:R-:W-:-:S03]  /*25260*/  LEA.HI.X.SX32 R33, R36, R3, 0x1, P3 ;  /* 0x0000000324217211 */ /* 0x000fc600018f0eff */
[----:B------:R-:W-:Y:S02]  /*25270*/  IMAD R56, R56, 0x86, RZ ;  /* 0x0000008638387824 */ /* 0x000fe400078e02ff */
[----:B------:R0:W-:Y:S01]  /*25280*/  STL.64 [R1+0x190], R32 ;  /* 0x0001902001007387 */ /* 0x0001e20000100a00 */
[----:B------:R-:W-:Y:S01]  /*25290*/  IMAD R28, R60, 0x10e, RZ ;  /* 0x0000010e3c1c7824 */ /* 0x000fe200078e02ff */
[----:B0-----:R-:W-:-:S04]  /*252a0*/  IADD3 R32, P3, R29, R2, RZ ;  /* 0x000000021d207210 */ /* 0x001fc80007f7e0ff */
[----:B------:R-:W-:Y:S01]  /*252b0*/  LEA.HI.X.SX32 R33, R56, R3, 0x1, P3 ;  /* 0x0000000338217211 */ /* 0x000fe200018f0eff */
[----:B------:R-:W-:-:S04]  /*252c0*/  IMAD R29, R60, 0x87, RZ ;  /* 0x000000873c1d7824 */ /* 0x000fc800078e02ff */
[----:B------:R0:W-:Y:S01]  /*252d0*/  STL.64 [R1+0x1a8], R32 ;  /* 0x0001a82001007387 */ /* 0x0001e20000100a00 */
[----:B------:R-:W-:Y:S02]  /*252e0*/  MOV R56, c[0x0][0x1c8] ;  /* 0x0000720000387a02 */ /* 0x000fe40000000f00 */
[----:B------:R-:W-:Y:S02]  /*252f0*/  PRMT R0, R37, 0x7632, R0 ;  /* 0x0000763225007816 */ /* 0x000fe40000000000 */
[----:B0-----:R-:W-:Y:S01]  /*25300*/  IADD3 R32, P3, R28, R2, RZ ;  /* 0x000000021c207210 */ /* 0x001fe20007f7e0ff */
[----:B------:R-:W-:-:S03]  /*25310*/  IMAD R28, R60, 0x110, RZ ;  /* 0x000001103c1c7824 */ /* 0x000fc600078e02ff */
[----:B------:R-:W-:Y:S01]  /*25320*/  LEA.HI.X.SX32 R33, R29, R3, 0x1, P3 ;  /* 0x000000031d217211 */ /* 0x000fe200018f0eff */
[----:B------:R-:W-:-:S04]  /*25330*/  IMAD R56, R56, 0x88, RZ ;  /* 0x0000008838387824 */ /* 0x000fc800078e02ff */
[----:B------:R0:W-:Y:S04]  /*25340*/  STL.64 [R1+0x30], R32 ;  /* 0x0000302001007387 */ /* 0x0001e80000100a00 */
[----:B------:R1:W-:Y:S01]  /*25350*/  STG.E.U16 [R40.64], R0 ;  /* 0x0000000028007986 */ /* 0x0003e2000c101504 */
[----:B0-----:R-:W-:-:S04]  /*25360*/  IADD3 R32, P3, R28, R2, RZ ;  /* 0x000000021c207210 */ /* 0x001fc80007f7e0ff */
[----:B------:R-:W-:Y:S01]  /*25370*/  LEA.HI.X.SX32 R33, R56, R3, 0x1, P3 ;  /* 0x0000000338217211 */ /* 0x000fe200018f0eff */
[C---:B-1----:R-:W-:Y:S01]  /*25380*/  IMAD R0, R60.reuse, 0x112, RZ ;  /* 0x000001123c007824 */ /* 0x042fe200078e02ff */
[----:B----4-:R-:W-:Y:S01]  /*25390*/  STG.E.U16 [R48.64], R61 ;  /* 0x0000003d30007986 */ /* 0x010fe2000c101504 */
[----:B------:R-:W-:-:S03]  /*253a0*/  IMAD R36, R60, 0x89, RZ ;  /* 0x000000893c247824 */ /* 0x000fc600078e02ff */
[----:B------:R0:W-:Y:S01]  /*253b0*/  STL.64 [R1+0x1c0], R32 ;  /* 0x0001c02001007387 */ /* 0x0001e20000100a00 */
[C---:B------:R-:W-:Y:S02]  /*253c0*/  IMAD R29, R60.reuse, 0x114, RZ ;  /* 0x000001143c1d7824 */ /* 0x040fe400078e02ff */
[----:B------:R-:W-:Y:S01]  /*253d0*/  IMAD R28, R60, 0x116, RZ ;  /* 0x000001163c1c7824 */ /* 0x000fe200078e02ff */
[----:B0-----:R-:W-:Y:S02]  /*253e0*/  IADD3 R32, P3, R0, R2, RZ ;  /* 0x0000000200207210 */ /* 0x001fe40007f7e0ff */
[----:B------:R-:W-:Y:S02]  /*253f0*/  PRMT R0, R61, 0x7632, R0 ;  /* 0x000076323d007816 */ /* 0x000fe40000000000 */
[----:B------:R-:W-:Y:S02]  /*25400*/  MOV R61, c[0x0][0x1c8] ;  /* 0x00007200003d7a02 */ /* 0x000fe40000000f00 */
[----:B------:R-:W-:-:S02]  /*25410*/  LEA.HI.X.SX32 R33, R36, R3, 0x1, P3 ;  /* 0x0000000324217211 */ /* 0x000fc400018f0eff */
[-C--:B------:R-:W-:Y:S01]  /*25420*/  IADD3 R36, P3, R29, R2.reuse, RZ ;  /* 0x000000021d247210 */ /* 0x080fe20007f7e0ff */
[----:B------:R-:W-:Y:S01]  /*25430*/  IMAD R61, R61, 0x8a, RZ ;  /* 0x0000008a3d3d7824 */ /* 0x000fe200078e02ff */
[----:B---3--:R0:W-:Y:S04]  /*25440*/  STG.E.U16 [R50.64], R0 ;  /* 0x0000000032007986 */ /* 0x0081e8000c101504 */
[----:B------:R1:W-:Y:S01]  /*25450*/  STL.64 [R1+0x1d0], R32 ;  /* 0x0001d02001007387 */ /* 0x0003e20000100a00 */
[----:B------:R-:W-:Y:S02]  /*25460*/  LEA.HI.X.SX32 R37, R61, R3, 0x1, P3 ;  /* 0x000000033d257211 */ /* 0x000fe400018f0eff */
[----:B------:R-:W-:Y:S01]  /*25470*/  IADD3 R28, P3, R28, R2, RZ ;  /* 0x000000021c1c7210 */ /* 0x000fe20007f7e0ff */
[C---:B0-----:R-:W-:Y:S01]  /*25480*/  IMAD R0, R60.reuse, 0x118, RZ ;  /* 0x000001183c007824 */ /* 0x041fe200078e02ff */
[----:B------:R-:W3:Y:S01]  /*25490*/  LDL.LU.64 R50, [R1+0x310] ;  /* 0x0003100001327983 */ /* 0x000ee20000300a00 */
[----:B-1----:R-:W-:-:S03]  /*254a0*/  IMAD R33, R60, 0x8b, RZ ;  /* 0x0000008b3c217824 */ /* 0x002fc600078e02ff */
[----:B------:R0:W-:Y:S02]  /*254b0*/  STL.64 [R1+0x40], R36 ;  /* 0x0000402401007387 */ /* 0x0001e40000100a00 */
[----:B------:R-:W-:Y:S02]  /*254c0*/  LEA.HI.X.SX32 R29, R33, R3, 0x1, P3 ;  /* 0x00000003211d7211 */ /* 0x000fe400018f0eff */
[----:B------:R-:W-:Y:S01]  /*254d0*/  STG.E.U16 [R54.64], R57 ;  /* 0x0000003936007986 */ /* 0x000fe2000c101504 */
[----:B0-----:R-:W-:Y:S02]  /*254e0*/  IADD3 R36, P3, R0, R2, RZ ;  /* 0x0000000200247210 */ /* 0x001fe40007f7e0ff */
[----:B------:R-:W-:Y:S01]  /*254f0*/  PRMT R0, R57, 0x7632, R0 ;  /* 0x0000763239007816 */ /* 0x000fe20000000000 */
[----:B------:R-:W-:Y:S04]  /*25500*/  STL.64 [R1+0x1f0], R28 ;  /* 0x0001f01c01007387 */ /* 0x000fe80000100a00 */
[----:B--2---:R0:W-:Y:S04]  /*25510*/  STG.E.U16 [R46.64], R0 ;  /* 0x000000002e007986 */ /* 0x0041e8000c101504 */
[----:B0-----:R-:W2:Y:S01]  /*25520*/  LDL.LU.64 R46, [R1+0x918] ;  /* 0x00091800012e7983 */ /* 0x001ea20000300a00 */
[----:B------:R-:W-:Y:S01]  /*25530*/  MOV R61, c[0x0][0x1c8] ;  /* 0x00007200003d7a02 */ /* 0x000fe20000000f00 */
[----:B------:R-:W-:-:S04]  /*25540*/  IMAD R32, R60, 0x11a, RZ ;  /* 0x0000011a3c207824 */ /* 0x000fc800078e02ff */
[----:B------:R-:W-:Y:S02]  /*25550*/  IMAD R61, R61, 0x8c, RZ ;  /* 0x0000008c3d3d7824 */ /* 0x000fe400078e02ff */
[----:B------:R-:W-:-:S03]  /*25560*/  IMAD R29, R60, 0x8d, RZ ;  /* 0x0000008d3c1d7824 */ /* 0x000fc600078e02ff */
[-C--:B------:R-:W-:Y:S02]  /*25570*/  LEA.HI.X.SX32 R37, R61, R3.reuse, 0x1, P3 ;  /* 0x000000033d257211 */ /* 0x080fe400018f0eff */
[-C--:B------:R-:W-:Y:S01]  /*25580*/  IADD3 R32, P3, R32, R2.reuse, RZ ;  /* 0x0000000220207210 */ /* 0x080fe20007f7e0ff */
[----:B------:R-:W-:Y:S01]  /*25590*/  IMAD R28, R60, 0x11c, RZ ;  /* 0x0000011c3c1c7824 */ /* 0x000fe200078e02ff */
[----:B------:R-:W-:Y:S02]  /*255a0*/  MOV R61, c[0x0][0x1c8] ;  /* 0x00007200003d7a02 */ /* 0x000fe40000000f00 */
[----:B------:R-:W-:Y:S01]  /*255b0*/  LEA.HI.X.SX32 R33, R29, R3, 0x1, P3 ;  /* 0x000000031d217211 */ /* 0x000fe200018f0eff */
[----:B------:R-:W-:Y:S02]  /*255c0*/  STL.64 [R1+0x1f8], R36 ;  /* 0x0001f82401007387 */ /* 0x000fe40000100a00 */
[----:B------:R-:W-:Y:S02]  /*255d0*/  IMAD R61, R61, 0x8e, RZ ;  /* 0x0000008e3d3d7824 */ /* 0x000fe400078e02ff */
[----:B------:R-:W4:Y:S04]  /*255e0*/  LDL.LU.64 R54, [R1+0x2f0] ;  /* 0x0002f00001367983 */ /* 0x000f280000300a00 */
[----:B------:R0:W-:Y:S04]  /*255f0*/  STL.64 [R1+0x210], R32 ;  /* 0x0002102001007387 */ /* 0x0001e80000100a00 */
[----:B------:R-:W3:Y:S01]  /*25600*/  LDL.LU.64 R56, [R1+0x2e8] ;  /* 0x0002e80001387983 */ /* 0x000ee20000300a00 */
        /* <DEDUP_REMOVED lines=13> */
[C---:B------:R-:W-:Y:S02]  /*256e0*/  IMAD R0, R60.reuse, 0x122, RZ ;  /* 0x000001223c007824 */ /* 0x040fe400078e02ff */
[----:B------:R-:W-:Y:S01]  /*256f0*/  IMAD R29, R60, 0x91, RZ ;  /* 0x000000913c1d7824 */ /* 0x000fe200078e02ff */
[----:B0-----:R-:W-:-:S04]  /*25700*/  IADD3 R32, P3, R28, R2, RZ ;  /* 0x000000021c207210 */ /* 0x001fc80007f7e0ff */
[----:B------:R-:W-:-:S05]  /*25710*/  LEA.HI.X.SX32 R33, R61, R3, 0x1, P3 ;  /* 0x000000033d217211 */ /* 0x000fca00018f0eff */
[----:B------:R0:W-:Y:S01]  /*25720*/  STL.64 [R1+0x268], R32 ;  /* 0x0002682001007387 */ /* 0x0001e20000100a00 */
[----:B------:R-:W-:Y:S02]  /*25730*/  PRMT R46, R46, 0x7632, R46 ;  /* 0x000076322e2e7816 */ /* 0x000fe4000000002e */
[----:B0-----:R-:W-:-:S04]  /*25740*/  IADD3 R32, P3, R0, R2, RZ ;  /* 0x0000000200207210 */ /* 0x001fc80007f7e0ff */
[----:B------:R-:W-:Y:S01]  /*25750*/  LEA.HI.X.SX32 R33, R29, R3, 0x1, P3 ;  /* 0x000000031d217211 */ /* 0x000fe200018f0eff */
[----:B---3--:R-:W-:Y:S04]  /*25760*/  STG.E.U16 [R50.64], R46 ;  /* 0x0000002e32007986 */ /* 0x008fe8000c101504 */
[----:B------:R-:W-:Y:S04]  /*25770*/  STL.64 [R1+0x2a0], R32 ;  /* 0x0002a02001007387 */ /* 0x000fe80000100a00 */
[----:B--2---:R0:W-:Y:S04]  /*25780*/  STG.E.U16 [R6.64], R42 ;  /* 0x0000002a06007986 */ /* 0x0041e8000c101504 */
[----:B0-----:R-:W2:Y:S01]  /*25790*/  LDL.LU.64 R6, [R1+0x908] ;  /* 0x0009080001067983 */ /* 0x001ea20000300a00 */
[----:B------:R-:W-:Y:S01]  /*257a0*/  MOV R61, c[0x0][0x1c8] ;  /* 0x00007200003d7a02 */ /* 0x000fe20000000f00 */
[----:B------:R-:W-:-:S04]  /*257b0*/  IMAD R28, R60, 0x124, RZ ;  /* 0x000001243c1c7824 */ /* 0x000fc800078e02ff */
[----:B------:R-:W-:Y:S01]  /*257c0*/  IMAD R61, R61, 0x92, RZ ;  /* 0x000000923d3d7824 */ /* 0x000fe200078e02ff */
[----:B------:R-:W-:Y:S01]  /*257d0*/  IADD3 R32, P3, R28, R2, RZ ;  /* 0x000000021c207210 */ /* 0x000fe20007f7e0ff */
[----:B------:R-:W-:-:S03]  /*257e0*/  IMAD R0, R60, 0x126, RZ ;  /* 0x000001263c007824 */ /* 0x000fc600078e02ff */
[----:B------:R-:W-:Y:S01]  /*257f0*/  LEA.HI.X.SX32 R33, R61, R3, 0x1, P3 ;  /* 0x000000033d217211 */ /* 0x000fe200018f0eff */
[----:B------:R-:W-:-:S04]  /*25800*/  IMAD R29, R60, 0x93, RZ ;  /* 0x000000933c1d7824 */ /* 0x000fc800078e02ff */
[----:B------:R0:W-:Y:S01]  /*25810*/  STL.64 [R1+0x2b0], R32 ;  /* 0x0002b02001007387 */ /* 0x0001e20000100a00 */
[----:B------:R-:W-:Y:S01]  /*25820*/  MOV R61, c[0x0][0x1c8] ;  /* 0x00007200003d7a02 */ /* 0x000fe20000000f00 */
[----:B------:R-:W-:Y:S01]  /*25830*/  IMAD R46, R60, 0x128, RZ ;  /* 0x000001283c2e7824 */ /* 0x000fe200078e02ff */
[----:B------:R-:W-:Y:S02]  /*25840*/  PRMT R42, R42, 0x7632, R42 ;  /* 0x000076322a2a7816 */ /* 0x000fe4000000002a */
[----:B0-----:R-:W-:-:S04]  /*25850*/  IADD3 R32, P3, R0, R2, RZ ;  /* 0x0000000200207210 */ /* 0x001fc80007f7e0ff */
[----:B------:R-:W-:Y:S01]  /*25860*/  LEA.HI.X.SX32 R33, R29, R3, 0x1, P3 ;  /* 0x000000031d217211 */ /* 0x000fe200018f0eff */
[----:B------:R-:W-:Y:S02]  /*25870*/  IMAD R61, R61, 0x94, RZ ;  /* 0x000000943d3d7824 */ /* 0x000fe400078e02ff */
[C---:B------:R-:W-:Y:S02]  /*25880*/  IMAD R28, R60.reuse, 0x12a, RZ ;  /* 0x0000012a3c1c7824 */ /* 0x040fe400078e02ff */
[----:B------:R0:W-:Y:S04]  /*25890*/  STL.64 [R1+0x2f8], R32 ;  /* 0x0002f82001007387 */ /* 0x0001e80000100a00 */
[----:B----4-:R1:W-:Y:S01]  /*258a0*/  STG.E.U16 [R54.64], R42 ;  /* 0x0000002a36007986 */ /* 0x0103e2000c101504 */
[----:B------:R-:W-:-:S03]  /*258b0*/  IMAD R0, R60, 0x12c, RZ ;  /* 0x0000012c3c007824 */ /* 0x000fc600078e02ff */
[----:B------:R-:W3:Y:S01]  /*258c0*/  LDL.LU.64 R50, [R1+0x2a8] ;  /* 0x0002a80001327983 */ /* 0x000ee20000300a00 */
[----:B0-----:R-:W-:Y:S01]  /*258d0*/  IADD3 R32, P3, R46, R2, RZ ;  /* 0x000000022e207210 */ /* 0x001fe20007f7e0ff */
[----:B-1----:R-:W-:-:S03]  /*258e0*/  IMAD R42, R60, 0x95, RZ ;  /* 0x000000953c2a7824 */ /* 0x002fc600078e02ff */
[-C--:B------:R-:W-:Y:S02]  /*258f0*/  LEA.HI.X.SX32 R33, R61, R3.reuse, 0x1, P3 ;  /* 0x000000033d217211 */ /* 0x080fe400018f0eff */
[-C--:B------:R-:W-:Y:S02]  /*25900*/  IADD3 R28, P3, R28, R2.reuse, RZ ;  /* 0x000000021c1c7210 */ /* 0x080fe40007f7e0ff */
[----:B------:R-:W-:Y:S02]  /*25910*/  MOV R61, c[0x0][0x1c8] ;  /* 0x00007200003d7a02 */ /* 0x000fe40000000f00 */
[----:B------:R-:W-:Y:S01]  /*25920*/  LEA.HI.X.SX32 R29, R42, R3, 0x1, P3 ;  /* 0x000000032a1d7211 */ /* 0x000fe200018f0eff */
[----:B------:R-:W-:Y:S02]  /*25930*/  STL.64 [R1+0x330], R32 ;  /* 0x0003302001007387 */ /* 0x000fe40000100a00 */
[----:B------:R-:W-:Y:S02]  /*25940*/  IMAD R61, R61, 0x96, RZ ;  /* 0x000000963d3d7824 */ /* 0x000fe400078e02ff */
[----:B------:R0:W-:Y:S02]  /*25950*/  STL.64 [R1+0x328], R28 ;  /* 0x0003281c01007387 */ /* 0x0001e40000100a00 */
[----:B0-----:R-:W-:-:S04]  /*25960*/  IADD3 R28, P3, R0, R2, RZ ;  /* 0x00000002001c7210 */ /* 0x001fc80007f7e0ff */
[----:B------:R-:W-:-:S05]  /*25970*/  LEA.HI.X.SX32 R29, R61, R3, 0x1, P3 ;  /* 0x000000033d1d7211 */ /* 0x000fca00018f0eff */
[----:B------:R-:W-:Y:S04]  /*25980*/  STL.64 [R1+0x320], R28 ;  /* 0x0003201c01007387 */ /* 0x000fe80000100a00 */
[----:B--2---:R0:W-:Y:S02]  /*25990*/  STG.E.U16 [R56.64], R6 ;  /* 0x0000000638007986 */ /* 0x0041e4000c101504 */
[----:B0-----:R-:W-:-:S05]  /*259a0*/  PRMT R6, R6, 0x7632, R6 ;  /* 0x0000763206067816 */ /* 0x001fca0000000006 */
[----:B------:R0:W-:Y:S04]  /*259b0*/  STG.E.U16 [R58.64], R6 ;  /* 0x000000063a007986 */ /* 0x0001e8000c101504 */
[----:B0-----:R-:W2:Y:S01]  /*259c0*/  LDL.LU.64 R58, [R1+0x900] ;  /* 0x00090000013a7983 */ /* 0x001ea20000300a00 */
[C---:B------:R-:W-:Y:S02]  /*259d0*/  IMAD R46, R60.reuse, 0x12e, RZ ;  /* 0x0000012e3c2e7824 */ /* 0x040fe400078e02ff */
[C---:B------:R-:W-:Y:S01]  /*259e0*/  IMAD R32, R60.reuse, 0x97, RZ ;  /* 0x000000973c207824 */ /* 0x040fe200078e02ff */
[----:B------:R-:W-:Y:S01]  /*259f0*/  MOV R61, c[0x0][0x1c8] ;  /* 0x00007200003d7a02 */ /* 0x000fe20000000f00 */
[----:B------:R-:W-:Y:S01]  /*25a00*/  IMAD R42, R60, 0x130, RZ ;  /* 0x000001303c2a7824 */ /* 0x000fe200078e02ff */
[----:B------:R-:W-:Y:S01]  /*25a10*/  IADD3 R28, P3, R46, R2, RZ ;  /* 0x000000022e1c7210 */ /* 0x000fe20007f7e0ff */
[----:B------:R-:W4:Y:S03]  /*25a20*/  LDL.LU.64 R54, [R1+0x288] ;  /* 0x0002880001367983 */ /* 0x000f260000300a00 */
[----:B------:R-:W-:Y:S01]  /*25a30*/  LEA.HI.X.SX32 R29, R32, R3, 0x1, P3 ;  /* 0x00000003201d7211 */ /* 0x000fe200018f0eff */
[----:B------:R-:W-:-:S04]  /*25a40*/  IMAD R61, R61, 0x98, RZ ;  /* 0x000000983d3d7824 */ /* 0x000fc800078e02ff */
        /* <DEDUP_REMOVED lines=28> */
[----:B------:R-:W-:Y:S01]  /*25c10*/  IMAD R6, R60, 0x138, RZ ;  /* 0x000001383c067824 */ /* 0x000fe200078e02ff */
[----:B------:R-:W-:-:S03]  /*25c20*/  MOV R58, c[0x0][0x1c8] ;  /* 0x00007200003a7a02 */ /* 0x000fc60000000f00 */
        /* <DEDUP_REMOVED lines=8> */
[----:B0-----:R-:W-:-:S04]  /*25cb0*/  IADD3 R28, P3, R0, R2, RZ ;  /* 0x00000002001c7210 */ /* 0x001fc80007f7e0ff */
[----:B------:R-:W-:Y:S01]  /*25cc0*/  LEA.HI.X.SX32 R29, R42, R3, 0x1, P3 ;  /* 0x000000032a1d7211 */ /* 0x000fe200018f0eff */
[----:B------:R-:W-:-:S04]  /*25cd0*/  IMAD R61, R61, 0x9e, RZ ;  /* 0x0000009e3d3d7824 */ /* 0x000fc800078e02ff */
[----:B------:R0:W-:Y:S01]  /*25ce0*/  STL.64 [R1+0x3d8], R28 ;  /* 0x0003d81c01007387 */ /* 0x0001e20000100a00 */
[----:B------:R-:W-:-:S03]  /*25cf0*/  IMAD R46, R58, 0x13e, RZ ;  /* 0x0000013e3a2e7824 */ /* 0x000fc600078e02ff */
[----:B------:R-:W3:Y:S01]  /*25d00*/  LDL.LU.64 R50, [R1+0x228] ;  /* 0x0002280001327983 */ /* 0x000ee20000300a00 */
[----:B0-----:R-:W-:-:S04]  /*25d10*/  IADD3 R28, P3, R6, R2, RZ ;  /* 0x00000002061c7210 */ /* 0x001fc80007f7e0ff */
        /* <DEDUP_REMOVED lines=8> */
[----:B------:R-:W-:Y:S01]  /*25da0*/  IMAD R61, R61, 0xa0, RZ ;  /* 0x000000a03d3d7824 */ /* 0x000fe200078e02ff */
[----:B----4-:R-:W-:Y:S04]  /*25db0*/  STG.E.U16 [R54.64], R10 ;  /* 0x0000000a36007986 */ /* 0x010fe8000c101504 */
        /* <DEDUP_REMOVED lines=8> */
[----:B------:R-:W-:Y:S02]  /*25e40*/  MOV R46, c[0x0][0x1c8] ;  /* 0x00007200002e7a02 */ /* 0x000fe40000000f00 */
[----:B------:R-:W-:Y:S01]  /*25e50*/  MOV R61, c[0x0][0x1c8] ;  /* 0x00007200003d7a02 */ /* 0x000fe20000000f00 */
[----:B------:R-:W4:Y:S02]  /*25e60*/  LDL.LU.64 R54, [R1+0x160] ;  /* 0x0001600001367983 */ /* 0x000f240000300a00 */
[----:B------:R-:W-:-:S02]  /*25e70*/  IMAD R10, R46, 0x142, RZ ;  /* 0x000001422e0a7824 */ /* 0x000fc400078e02ff */
[----:B------:R-:W-:-:S03]  /*25e80*/  IMAD R42, R46, 0xa1, RZ ;  /* 0x000000a12e2a7824 */ /* 0x000fc600078e02ff */
[----:B------:R-:W-:Y:S01]  /*25e90*/  IADD3 R28, P3, R10, R2, RZ ;  /* 0x000000020a1c7210 */ /* 0x000fe20007f7e0ff */
[----:B------:R-:W-:-:S03]  /*25ea0*/  IMAD R6, R46, 0x144, RZ ;  /* 0x000001442e067824 */ /* 0x000fc600078e02ff */
        /* <DEDUP_REMOVED lines=41> */
[----:B------:R-:W-:Y:S01]  /*26140*/  IMAD R61, R61, 0xa8, RZ ;  /* 0x000000a83d3d7824 */ /* 0x000fe200078e02ff */
[----:B------:R-:W-:-:S03]  /*26150*/  PRMT R14, R14, 0x7632, R14 ;  /* 0x000076320e0e7816 */ /* 0x000fc6000000000e */
[----:B------:R0:W-:Y:S01]  /*26160*/  STL.64 [R1+0x388], R28 ;  /* 0x0003881c01007387 */ /* 0x0001e20000100a00 */
[----:B------:R-:W-:-:S03]  /*26170*/  IMAD R34, R46, 0x152, RZ ;  /* 0x000001522e227824 */ /* 0x000fc600078e02ff */
[----:B----4-:R1:W-:Y:S01]  /*26180*/  STG.E.U16 [R54.64], R14 ;  /* 0x0000000e36007986 */ /* 0x0103e2000c101504 */
[----:B0-----:R-:W-:-:S04]  /*26190*/  IADD3 R28, P3, R6, R2, RZ ;  /* 0x00000002061c7210 */ /* 0x001fc80007f7e0ff */
[----:B------:R-:W-:Y:S01]  /*261a0*/  LEA.HI.X.SX32 R29, R61, R3, 0x1, P3 ;  /* 0x000000033d1d7211 */ /* 0x000fe200018f0eff */
[----:B-1----:R-:W3:Y:S01]  /*261b0*/  LDL.LU.64 R54, [R1+0x120] ;  /* 0x0001200001367983 */ /* 0x002ee20000300a00 */
[----:B------:R-:W-:-:S03]  /*261c0*/  IMAD R6, R46, 0xa9, RZ ;  /* 0x000000a92e067824 */ /* 0x000fc600078e02ff */
[----:B------:R0:W-:Y:S01]  /*261d0*/  STL.64 [R1+0x380], R28 ;  /* 0x0003801c01007387 */ /* 0x0001e20000100a00 */
[----:B------:R-:W-:Y:S01]  /*261e0*/  MOV R61, c[0x0][0x1c8] ;  /* 0x00007200003d7a02 */ /* 0x000fe20000000f00 */
[----:B------:R-:W-:Y:S01]  /*261f0*/  IMAD R0, R46, 0x154, RZ ;  /* 0x000001542e007824 */ /* 0x000fe200078e02ff */
[----:B0-----:R-:W-:-:S04]  /*26200*/  IADD3 R28, P3, R34, R2, RZ ;  /* 0x00000002221c7210 */ /* 0x001fc80007f7e0ff */
[----:B------:R-:W-:Y:S01]  /*26210*/  LEA.HI.X.SX32 R29, R6, R3, 0x1, P3 ;  /* 0x00000003061d7211 */ /* 0x000fe200018f0eff */
[----:B------:R-:W-:-:S04]  /*26220*/  IMAD R61, R61, 0xaa, RZ ;  /* 0x000000aa3d3d7824 */ /* 0x000fc800078e02ff */
        /* <DEDUP_REMOVED lines=8> */
[----:B------:R-:W-:-:S05]  /*262b0*/  MOV R34, c[0x0][0x1c8] ;  /* 0x0000720000227a02 */ /* 0x000fca0000000f00 */
[C---:B------:R-:W-:Y:S02]  /*262c0*/  IMAD R10, R34.reuse, 0x156, RZ ;  /* 0x00000156220a7824 */ /* 0x040fe400078e02ff */
[----:B------:R-:W-:-:S03]  /*262d0*/  IMAD R14, R34, 0xab, RZ ;  /* 0x000000ab220e7824 */ /* 0x000fc600078e02ff */
[----:B------:R-:W-:Y:S01]  /*262e0*/  IADD3 R28, P3, R10, R2, RZ ;  /* 0x000000020a1c7210 */ /* 0x000fe20007f7e0ff */
[----:B------:R-:W-:Y:S01]  /*262f0*/  IMAD R6, R34, 0x158, RZ ;  /* 0x0000015822067824 */ /* 0x000fe200078e02ff */
[----:B------:R-:W-:Y:S02]  /*26300*/  MOV R61, c[0x0][0x1c8] ;  /* 0x00007200003d7a02 */ /* 0x000fe40000000f00 */
[----:B------:R-:W-:-:S03]  /*26310*/  LEA.HI.X.SX32 R29, R14, R3, 0x1, P3 ;  /* 0x000000030e1d7211 */ /* 0x000fc600018f0eff */
[----:B------:R-:W-:Y:S02]  /*26320*/  IMAD R61, R61, 0xac, RZ ;  /* 0x000000ac3d3d7824 */ /* 0x000fe400078e02ff */
[----:B------:R0:W-:Y:S04]  /*26330*/  STL.64 [R1+0x358], R28 ;  /* 0x0003581c01007387 */ /* 0x0001e80000100a00 */
[----:B------:R-:W4:Y:S01]  /*26340*/  LDL.LU.64 R32, [R1+0x108] ;  /* 0x0001080001207983 */ /* 0x000f220000300a00 */
[----:B0-----:R-:W-:-:S04]  /*26350*/  IADD3 R28, P3, R6, R2, RZ ;  /* 0x00000002061c7210 */ /* 0x001fc80007f7e0ff */
[----:B------:R-:W-:-:S05]  /*26360*/  LEA.HI.X.SX32 R29, R61, R3, 0x1, P3 ;  /* 0x000000033d1d7211 */ /* 0x000fca00018f0eff */
[----:B------:R-:W-:Y:S04]  /*26370*/  STL.64 [R1+0x340], R28 ;  /* 0x0003401c01007387 */ /* 0x000fe80000100a00 */
[----:B--2---:R0:W-:Y:S04]  /*26380*/  STG.E.U16 [R22.64], R26 ;  /* 0x0000001a16007986 */ /* 0x0041e8000c101504 */
        /* <DEDUP_REMOVED lines=9> */
[----:B------:R0:W-:Y:S01]  /*26420*/  STL.64 [R1+0x338], R28 ;  /* 0x0003381c01007387 */ /* 0x0001e20000100a00 */
[C---:B------:R-:W-:Y:S02]  /*26430*/  IMAD R0, R34.reuse, 0x15e, RZ ;  /* 0x0000015e22007824 */ /* 0x040fe400078e02ff */
[----:B------:R-:W-:Y:S01]  /*26440*/  IMAD R10, R34, 0xaf, RZ ;  /* 0x000000af220a7824 */ /* 0x000fe200078e02ff */
[----:B------:R-:W4:Y:S01]  /*26450*/  LDL.LU.64 R48, [R1+0xf8] ;  /* 0x0000f80001307983 */ /* 0x000f220000300a00 */
[----:B0-----:R-:W-:-:S04]  /*26460*/  IADD3 R28, P3, R6, R2, RZ ;  /* 0x00000002061c7210 */ /* 0x001fc80007f7e0ff */
[----:B------:R-:W-:Y:S02]  /*26470*/  LEA.HI.X.SX32 R29, R61, R3, 0x1, P3 ;  /* 0x000000033d1d7211 */ /* 0x000fe400018f0eff */
[----:B------:R-:W-:-:S03]  /*26480*/  PRMT R26, R26, 0x7632, R26 ;  /* 0x000076321a1a7816 */ /* 0x000fc6000000001a */
[----:B------:R0:W-:Y:S04]  /*26490*/  STL.64 [R1+0x318], R28 ;  /* 0x0003181c01007387 */ /* 0x0001e80000100a00 */
[----:B---3--:R1:W-:Y:S01]  /*264a0*/  STG.E.U16 [R54.64], R26 ;  /* 0x0000001a36007986 */ /* 0x0083e2000c101504 */
[----:B0-----:R-:W-:-:S04]  /*264b0*/  IADD3 R28, P3, R0, R2, RZ ;  /* 0x00000002001c7210 */ /* 0x001fc80007f7e0ff */
[----:B------:R-:W-:Y:S01]  /*264c0*/  LEA.HI.X.SX32 R29, R10, R3, 0x1, P3 ;  /* 0x000000030a1d7211 */ /* 0x000fe200018f0eff */
[----:B-1----:R-:W3:Y:S04]  /*264d0*/  LDL.LU.64 R54, [R1+0xf0] ;  /* 0x0000f00001367983 */ /* 0x002ee80000300a00 */
[----:B------:R-:W3:Y:S04]  /*264e0*/  LDL.LU R61, [R1+0x28] ;  /* 0x00002800013d7983 */ /* 0x000ee80000300800 */
[----:B------:R-:W-:Y:S04]  /*264f0*/  STL.64 [R1+0x310], R28 ;  /* 0x0003101c01007387 */ /* 0x000fe80000100a00 */
[----:B--2---:R0:W-:Y:S04]  /*26500*/  STG.E.U16 [R18.64], R22 ;  /* 0x0000001612007986 */ /* 0x0041e8000c101504 */
[----:B0-----:R-:W2:Y:S01]  /*26510*/  LDL.LU.64 R18, [R1+0x8c0] ;  /* 0x0008c00001127983 */ /* 0x001ea20000300a00 */
[----:B------:R-:W-:Y:S01]  /*26520*/  MOV R51, c[0x0][0x1c8] ;  /* 0x0000720000337a02 */ /* 0x000fe20000000f00 */
[----:B------:R-:W-:-:S02]  /*26530*/  IMAD R6, R34, 0x160, RZ ;  /* 0x0000016022067824 */ /* 0x000fc400078e02ff */
[----:B------:R-:W-:Y:S01]  /*26540*/  IMAD R0, R34, 0x162, RZ ;  /* 0x0000016222007824 */ /* 0x000fe200078e02ff */
[----:B------:R-:W2:Y:S01]  /*26550*/  LDL.LU.64 R40, [R1+0xe8] ;  /* 0x0000e80001287983 */ /* 0x000ea20000300a00 */
[----:B------:R-:W-:Y:S01]  /*26560*/  IMAD R51, R51, 0xb0, RZ ;  /* 0x000000b033337824 */ /* 0x000fe200078e02ff */
[----:B------:R-:W-:-:S04]  /*26570*/  IADD3 R28, P3, R6, R2, RZ ;  /* 0x00000002061c7210 */ /* 0x000fc80007f7e0ff */
[----:B------:R-:W-:Y:S01]  /*26580*/  LEA.HI.X.SX32 R29, R51, R3, 0x1, P3 ;  /* 0x00000003331d7211 */ /* 0x000fe200018f0eff */
[----:B------:R-:W-:-:S04]  /*26590*/  IMAD R10, R34, 0xb1, RZ ;  /* 0x000000b1220a7824 */ /* 0x000fc800078e02ff */
[----:B------:R0:W-:Y:S01]  /*265a0*/  STL.64 [R1+0x308], R28 ;  /* 0x0003081c01007387 */ /* 0x0001e20000100a00 */
[----:B------:R-:W-:Y:S01]  /*265b0*/  MOV R37, c[0x0][0x1c8] ;  /* 0x0000720000257a02 */ /* 0x000fe20000000f00 */
[----:B------:R-:W-:Y:S02]  /*265c0*/  IMAD R6, R34, 0x164, RZ ;  /* 0x0000016422067824 */ /* 0x000fe400078e02ff */
[----:B------:R-:W2:Y:S01]  /*265d0*/  LDL.LU.64 R50, [R1+0xe0] ;  /* 0x0000e00001327983 */ /* 0x000ea20000300a00 */
[----:B0-----:R-:W-:-:S04]  /*265e0*/  IADD3 R28, P3, R0, R2, RZ ;  /* 0x00000002001c7210 */ /* 0x001fc80007f7e0ff */
[----:B------:R-:W-:Y:S01]  /*265f0*/  LEA.HI.X.SX32 R29, R10, R3, 0x1, P3 ;  /* 0x000000030a1d7211 */ /* 0x000fe200018f0eff */
[----:B------:R-:W-:Y:S01]  /*26600*/  IMAD R37, R37, 0xb2, RZ ;  /* 0x000000b225257824 */ /* 0x000fe200078e02ff */
[----:B------:R-:W-:Y:S01]  /*26610*/  PRMT R22, R22, 0x7632, R22 ;  /* 0x0000763216167816 */ /* 0x000fe20000000016 */
[----:B------:R-:W-:Y:S02]  /*26620*/  IMAD R14, R34, 0x166, RZ ;  /* 0x00000166220e7824 */ /* 0x000fe400078e02ff */
[----:B------:R0:W-:Y:S04]  /*26630*/  STL.64 [R1+0x300], R28 ;  /* 0x0003001c01007387 */ /* 0x0001e80000100a00 */
[----:B----4-:R1:W-:Y:S01]  /*26640*/  STG.E.U16 [R32.64], R22 ;  /* 0x0000001620007986 */ /* 0x0103e2000c101504 */
[----:B0-----:R-:W-:Y:S01]  /*26650*/  IADD3 R28, P3, R6, R2, RZ ;  /* 0x00000002061c7210 */ /* 0x001fe20007f7e0ff */
[----:B------:R-:W-:-:S03]  /*26660*/  IMAD R6, R34, 0xb3, RZ ;  /* 0x000000b322067824 */ /* 0x000fc600078e02ff */
[-C--:B------:R-:W-:Y:S02]  /*26670*/  LEA.HI.X.SX32 R29, R37, R3.reuse, 0x1, P3 ;  /* 0x00000003251d7211 */ /* 0x080fe400018f0eff */
[----:B-1----:R-:W-:Y:S01]  /*26680*/  IADD3 R32, P3, R14, R2, RZ ;  /* 0x000000020e207210 */ /* 0x002fe20007f7e0ff */
[----:B------:R-:W-:Y:S02]  /*26690*/  IMAD R0, R34, 0x168, RZ ;  /* 0x0000016822007824 */ /* 0x000fe400078e02ff */
[----:B------:R0:W-:Y:S01]  /*266a0*/  STL.64 [R1+0x2f0], R28 ;  /* 0x0002f01c01007387 */ /* 0x0001e20000100a00 */
[----:B------:R-:W-:-:S03]  /*266b0*/  LEA.HI.X.SX32 R33, R6, R3, 0x1, P3 ;  /* 0x0000000306217211 */ /* 0x000fc600018f0eff */
[----:B0-----:R-:W4:Y:S04]  /*266c0*/  LDL.LU.64 R28, [R1+0xd8] ;  /* 0x0000d800011c7983 */ /* 0x001f280000300a00 */
[----:B------:R0:W-:Y:S01]  /*266d0*/  STL.64 [R1+0x2e8], R32 ;  /* 0x0002e82001007387 */ /* 0x0001e20000100a00 */
[C---:B------:R-:W-:Y:S02]  /*266e0*/  IMAD R14, R34.reuse, 0x16a, RZ ;  /* 0x0000016a220e7824 */ /* 0x040fe400078e02ff */
[----:B------:R-:W-:Y:S01]  /*266f0*/  IMAD R10, R34, 0xb5, RZ ;  /* 0x000000b5220a7824 */ /* 0x000fe200078e02ff */
[----:B0-----:R-:W-:Y:S02]  /*26700*/  IADD3 R32, P3, R0, R2, RZ ;  /* 0x0000000200207210 */ /* 0x001fe40007f7e0ff */
[----:B---3--:R-:W-:Y:S01]  /*26710*/  PRMT R0, R61, 0x7632, R0 ;  /* 0x000076323d007816 */ /* 0x008fe20000000000 */
[----:B--2---:R0:W-:Y:S02]  /*26720*/  STG.E.U16 [R56.64], R18 ;  /* 0x0000001238007986 */ /* 0x0041e4000c101504 */
[----:B0-----:R-:W-:-:S02]  /*26730*/  PRMT R18, R18, 0x7632, R18 ;  /* 0x0000763212127816 */ /* 0x001fc40000000012 */
[----:B------:R-:W-:-:S03]  /*26740*/  MOV R57, c[0x0][0x1c8] ;  /* 0x0000720000397a02 */ /* 0x000fc60000000f00 */
[----:B------:R0:W-:Y:S02]  /*26750*/  STG.E.U16 [R48.64], R18 ;  /* 0x0000001230007986 */ /* 0x0001e4000c101504 */
[----:B0-----:R-:W-:Y:S02]  /*26760*/  IMAD R49, R57, 0xb4, RZ ;  /* 0x000000b439317824 */ /* 0x001fe400078e02ff */
[----:B------:R-:W2:Y:S03]  /*26770*/  LDL.LU.64 R56, [R1+0xd0] ;  /* 0x0000d00001387983 */ /* 0x000ea60000300a00 */
[----:B------:R-:W-:-:S05]  /*26780*/  LEA.HI.X.SX32 R33, R49, R3, 0x1, P3 ;  /* 0x0000000331217211 */ /* 0x000fca00018f0eff */
[----:B------:R0:W-:Y:S04]  /*26790*/  STL.64 [R1+0x2e0], R32 ;  /* 0x0002e02001007387 */ /* 0x0001e80000100a00 */
[----:B------:R1:W-:Y:S01]  /*267a0*/  STG.E.U16 [R54.64], R61 ;  /* 0x0000003d36007986 */ /* 0x0003e2000c101504 */
[----:B0-----:R-:W-:-:S04]  /*267b0*/  IADD3 R32, P3, R14, R2, RZ ;  /* 0x000000020e207210 */ /* 0x001fc80007f7e0ff */
[----:B------:R-:W-:Y:S01]  /*267c0*/  LEA.HI.X.SX32 R33, R10, R3, 0x1, P3 ;  /* 0x000000030a217211 */ /* 0x000fe200018f0eff */
[----:B-1----:R-:W3:Y:S04]  /*267d0*/  LDL.LU.64 R54, [R1+0xc8] ;  /* 0x0000c80001367983 */ /* 0x002ee80000300a00 */
[----:B------:R-:W3:Y:S04]  /*267e0*/  LDL.LU R61, [R1+0xc] ;  /* 0x00000c00013d7983 */ /* 0x000ee80000300800 */
[----:B------:R0:W-:Y:S04]  /*267f0*/  STL.64 [R1+0x2d8], R32 ;  /* 0x0002d82001007387 */ /* 0x0001e80000100a00 */
[----:B0-----:R-:W3:Y:S01]  /*26800*/  LDL.LU.64 R32, [R1+0xc0] ;  /* 0x0000c00001207983 */ /* 0x001ee20000300a00 */
[----:B------:R-:W-:Y:S01]  /*26810*/  MOV R49, c[0x0][0x1c8] ;  /* 0x0000720000317a02 */ /* 0x000fe20000000f00 */
[----:B------:R-:W-:-:S04]  /*26820*/  IMAD R6, R34, 0x16c, RZ ;  /* 0x0000016c22067824 */ /* 0x000fc800078e02ff */
[----:B------:R-:W-:Y:S01]  /*26830*/  IMAD R49, R49, 0xb6, RZ ;  /* 0x000000b631317824 */ /* 0x000fe200078e02ff */
[----:B------:R-:W-:Y:S01]  /*26840*/  IADD3 R36, P3, R6, R2, RZ ;  /* 0x0000000206247210 */ /* 0x000fe20007f7e0ff */
[----:B------:R-:W-:-:S03]  /*26850*/  IMAD R14, R34, 0x16e, RZ ;  /* 0x0000016e220e7824 */ /* 0x000fc600078e02ff */
[----:B------:R-:W-:Y:S01]  /*26860*/  LEA.HI.X.SX32 R37, R49, R3, 0x1, P3 ;  /* 0x0000000331257211 */ /* 0x000fe200018f0eff */
[----:B------:R0:W-:Y:S01]  /*26870*/  STG.E.U16 [R40.64], R0 ;  /* 0x0000000028007986 */ /* 0x0001e2000c101504 */
[----:B------:R-:W-:-:S03]  /*26880*/  IMAD R10, R34, 0xb7, RZ ;  /* 0x000000b7220a7824 */ /* 0x000fc600078e02ff */
[----:B------:R1:W-:Y:S01]  /*26890*/  STL.64 [R1+0x2d0], R36 ;  /* 0x0002d02401007387 */ /* 0x0003e20000100a00 */
[----:B------:R-:W-:-:S03]  /*268a0*/  IMAD R6, R34, 0x170, RZ ;  /* 0x0000017022067824 */ /* 0x000fc600078e02ff */
[----:B------:R4:W-:Y:S01]  /*268b0*/  STG.E.U16 [R50.64], R15 ;  /* 0x0000000f32007986 */ /* 0x0009e2000c101504 */
[----:B0-----:R-:W-:-:S03]  /*268c0*/  IADD3 R40, P3, R14, R2, RZ ;  /* 0x000000020e287210 */ /* 0x001fc60007f7e0ff */
[----:B-1----:R-:W3:Y:S01]  /*268d0*/  LDL.LU.64 R36, [R1+0xb8] ;  /* 0x0000b80001247983 */ /* 0x002ee20000300a00 */
[-C--:B------:R-:W-:Y:S02]  /*268e0*/  LEA.HI.X.SX32 R41, R10, R3.reuse, 0x1, P3 ;  /* 0x000000030a297211 */ /* 0x080fe400018f0eff */
[----:B----4-:R-:W-:Y:S02]  /*268f0*/  MOV R51, c[0x0][0x1c8] ;  /* 0x0000720000337a02 */ /* 0x010fe40000000f00 */
[----:B------:R-:W-:Y:S02]  /*26900*/  PRMT R0, R15, 0x7632, R0 ;  /* 0x000076320f007816 */ /* 0x000fe40000000000 */
[----:B------:R-:W4:Y:S01]  /*26910*/  LDL.LU R15, [R1+0x8b8] ;  /* 0x0008b800010f7983 */ /* 0x000f220000300800 */
[----:B------:R-:W-:Y:S01]  /*26920*/  IMAD R51, R51, 0xb8, RZ ;  /* 0x000000b833337824 */ /* 0x000fe200078e02ff */
[----:B------:R-:W-:Y:S01]  /*26930*/  IADD3 R48, P3, R6, R2, RZ ;  /* 0x0000000206307210 */ /* 0x000fe20007f7e0ff */
[C---:B------:R-:W-:Y:S01]  /*26940*/  IMAD R14, R34.reuse, 0x172, RZ ;  /* 0x00000172220e7824 */ /* 0x040fe200078e02ff */
[----:B------:R0:W-:Y:S01]  /*26950*/  STL.64 [R1+0x2c8], R40 ;  /* 0x0002c82801007387 */ /* 0x0001e20000100a00 */
[----:B------:R-:W-:Y:S01]  /*26960*/  IMAD R10, R34, 0xb9, RZ ;  /* 0x000000b9220a7824 */ /* 0x000fe200078e02ff */
[----:B------:R-:W-:-:S02]  /*26970*/  LEA.HI.X.SX32 R49, R51, R3, 0x1, P3 ;  /* 0x0000000333317211 */ /* 0x000fc400018f0eff */
[----:B------:R-:W-:Y:S01]  /*26980*/  IADD3 R50, P3, R14, R2, RZ ;  /* 0x000000020e327210 */ /* 0x000fe20007f7e0ff */
[----:B------:R1:W-:Y:S04]  /*26990*/  STG.E.U16 [R28.64], R0 ;  /* 0x000000001c007986 */ /* 0x0003e8000c101504 */
[----:B0-----:R-:W4:Y:S01]  /*269a0*/  LDL.LU.64 R40, [R1+0xb0] ;  /* 0x0000b00001287983 */ /* 0x001f220000300a00 */
[----:B------:R-:W-:Y:S01]  /*269b0*/  LEA.HI.X.SX32 R51, R10, R3, 0x1, P3 ;  /* 0x000000030a337211 */ /* 0x000fe200018f0eff */
[----:B------:R-:W-:Y:S02]  /*269c0*/  IMAD R6, R34, 0x174, RZ ;  /* 0x0000017422067824 */ /* 0x000fe400078e02ff */
[----:B-1----:R-:W4:Y:S01]  /*269d0*/  LDL.LU.64 R28, [R1+0x8b0] ;  /* 0x0008b000011c7983 */ /* 0x002f220000300a00 */
[----:B------:R-:W-:-:S03]  /*269e0*/  PRMT R0, R59, 0x7632, R0 ;  /* 0x000076323b007816 */ /* 0x000fc60000000000 */
[----:B------:R0:W-:Y:S01]  /*269f0*/  STL.64 [R1+0x2c0], R48 ;  /* 0x0002c03001007387 */ /* 0x0001e20000100a00 */
[----:B------:R-:W-:-:S03]  /*26a00*/  IMAD R60, R60, 0xba, RZ ;  /* 0x000000ba3c3c7824 */ /* 0x000fc600078e02ff */
[----:B0-----:R-:W4:Y:S04]  /*26a10*/  LDL.LU.64 R48, [R1+0xa8] ;  /* 0x0000a80001307983 */ /* 0x001f280000300a00 */
[----:B--2---:R0:W-:Y:S04]  /*26a20*/  STG.E.U16 [R56.64], R59 ;  /* 0x0000003b38007986 */ /* 0x0041e8000c101504 */
[----:B0-----:R-:W2:Y:S04]  /*26a30*/  LDL.LU R59, [R1+0x8a8] ;  /* 0x0008a800013b7983 */ /* 0x001ea80000300800 */
[----:B------:R-:W2:Y:S04]  /*26a40*/  LDL.LU.64 R56, [R1+0xa0] ;  /* 0x0000a00001387983 */ /* 0x000ea80000300a00 */
[----:B------:R0:W-:Y:S02]  /*26a50*/  STL.64 [R1+0x2b8], R50 ;  /* 0x0002b83201007387 */ /* 0x0001e40000100a00 */
[----:B0-----:R-:W-:-:S04]  /*26a60*/  IADD3 R50, P3, R6, R2, RZ ;  /* 0x0000000206327210 */ /* 0x001fc80007f7e0ff */
[----:B------:R-:W-:-:S05]  /*26a70*/  LEA.HI.X.SX32 R51, R60, R3, 0x1, P3 ;  /* 0x000000033c337211 */ /* 0x000fca00018f0eff */
[----:B------:R0:W-:Y:S04]  /*26a80*/  STL.64 [R1+0x2a8], R50 ;  /* 0x0002a83201007387 */ /* 0x0001e80000100a00 */
[----:B---3--:R1:W-:Y:S04]  /*26a90*/  STG.E.U16 [R54.64], R0 ;  /* 0x0000000036007986 */ /* 0x0083e8000c101504 */
[----:B0-----:R-:W3:Y:S04]  /*26aa0*/  LDL.LU.64 R50, [R1+0x98] ;  /* 0x0000980001327983 */ /* 0x001ee80000300a00 */
[----:B------:R0:W-:Y:S01]  /*26ab0*/  STG.E.U16 [R32.64], R61 ;  /* 0x0000003d20007986 */ /* 0x0001e2000c101504 */
[----:B-1----:R-:W-:-:S03]  /*26ac0*/  PRMT R0, R61, 0x7632, R0 ;  /* 0x000076323d007816 */ /* 0x002fc60000000000 */
[----:B0-----:R-:W3:Y:S04]  /*26ad0*/  LDL.LU.64 R32, [R1+0x8a0] ;  /* 0x0008a00001207983 */ /* 0x001ee80000300a00 */
[----:B------:R-:W3:Y:S01]  /*26ae0*/  LDL.LU.64 R60, [R1+0x90] ;  /* 0x00009000013c7983 */ /* 0x000ee20000300a00 */
        /* <DEDUP_REMOVED lines=8> */
[----:B------:R-:W-:-:S03]  /*26b70*/  IMAD R14, R34, 0x17a, RZ ;  /* 0x0000017a220e7824 */ /* 0x000fc600078e02ff */
[----:B------:R1:W-:Y:S01]  /*26b80*/  STG.E.U16 [R36.64], R0 ;  /* 0x0000000024007986 */ /* 0x0003e2000c101504 */
[----:B0-----:R-:W-:-:S04]  /*26b90*/  IADD3 R54, P3, R6, R2, RZ ;  /* 0x0000000206367210 */ /* 0x001fc80007f7e0ff */
[----:B------:R-:W-:Y:S01]  /*26ba0*/  LEA.HI.X.SX32 R55, R38, R3, 0x1, P3 ;  /* 0x0000000326377211 */ /* 0x000fe200018f0eff */
[----:B-1----:R-:W3:Y:S01]  /*26bb0*/  LDL.LU.64 R36, [R1+0x898] ;  /* 0x0008980001247983 */ /* 0x002ee20000300a00 */
[----:B------:R-:W-:-:S03]  /*26bc0*/  IMAD R10, R34, 0xbd, RZ ;  /* 0x000000bd220a7824 */ /* 0x000fc600078e02ff */
[----:B------:R0:W-:Y:S01]  /*26bd0*/  STL.64 [R1+0x288], R54 ;  /* 0x0002883601007387 */ /* 0x0001e20000100a00 */
[----:B------:R-:W-:Y:S01]  /*26be0*/  MOV R38, c[0x0][0x1c8] ;  /* 0x0000720000267a02 */ /* 0x000fe20000000f00 */
[----:B------:R-:W-:Y:S02]  /*26bf0*/  IMAD R6, R34, 0x17c, RZ ;  /* 0x0000017c22067824 */ /* 0x000fe400078e02ff */
[----:B----4-:R1:W-:Y:S01]  /*26c00*/  STG.E.U16 [R40.64], R47 ;  /* 0x0000002f28007986 */ /* 0x0103e2000c101504 */
[----:B0-----:R-:W-:-:S04]  /*26c10*/  IADD3 R54, P3, R14, R2, RZ ;  /* 0x000000020e367210 */ /* 0x001fc80007f7e0ff */
[----:B------:R-:W-:Y:S01]  /*26c20*/  LEA.HI.X.SX32 R55, R10, R3, 0x1, P3 ;  /* 0x000000030a377211 */ /* 0x000fe200018f0eff */
[----:B-1----:R-:W4:Y:S01]  /*26c30*/  LDL.LU.64 R40, [R1+0x890] ;  /* 0x0008900001287983 */ /* 0x002f220000300a00 */
[----:B------:R-:W-:-:S03]  /*26c40*/  IMAD R38, R38, 0xbe, RZ ;  /* 0x000000be26267824 */ /* 0x000fc600078e02ff */
[----:B------:R0:W-:Y:S01]  /*26c50*/  STL.64 [R1+0x280], R54 ;  /* 0x0002803601007387 */ /* 0x0001e20000100a00 */
[----:B------:R-:W-:Y:S01]  /*26c60*/  PRMT R0, R47, 0x7632, R0 ;  /* 0x000076322f007816 */ /* 0x000fe20000000000 */
[----:B------:R-:W-:Y:S01]  /*26c70*/  IMAD R14, R34, 0x17e, RZ ;  /* 0x0000017e220e7824 */ /* 0x000fe200078e02ff */
[----:B0-----:R-:W-:-:S03]  /*26c80*/  IADD3 R54, P3, R6, R2, RZ ;  /* 0x0000000206367210 */ /* 0x001fc60007f7e0ff */
[----:B------:R0:W-:Y:S01]  /*26c90*/  STG.E.U16 [R48.64], R0 ;  /* 0x0000000030007986 */ /* 0x0001e2000c101504 */
[----:B------:R-:W-:Y:S01]  /*26ca0*/  LEA.HI.X.SX32 R55, R38, R3, 0x1, P3 ;  /* 0x0000000326377211 */ /* 0x000fe200018f0eff */
[C---:B------:R-:W-:Y:S01]  /*26cb0*/  IMAD R10, R34.reuse, 0xbf, RZ ;  /* 0x000000bf220a7824 */ /* 0x040fe200078e02ff */
[----:B------:R-:W-:Y:S01]  /*26cc0*/  MOV R38, c[0x0][0x1c8] ;  /* 0x0000720000267a02 */ /* 0x000fe20000000f00 */
[----:B------:R-:W-:Y:S01]  /*26cd0*/  IMAD R6, R34, 0x180, RZ ;  /* 0x0000018022067824 */ /* 0x000fe200078e02ff */
[----:B0-----:R-:W4:Y:S04]  /*26ce0*/  LDL.LU.64 R48, [R1+0x888] ;  /* 0x0008880001307983 */ /* 0x001f280000300a00 */
[----:B------:R0:W-:Y:S01]  /*26cf0*/  STL.64 [R1+0x278], R54 ;  /* 0x0002783601007387 */ /* 0x0001e20000100a00 */
[----:B------:R-:W-:Y:S01]  /*26d00*/  IMAD R38, R38, 0xc0, RZ ;  /* 0x000000c026267824 */ /* 0x000fe200078e02ff */
[----:B------:R-:W-:-:S02]  /*26d10*/  PRMT R0, R43, 0x7632, R0 ;  /* 0x000076322b007816 */ /* 0x000fc40000000000 */
[----:B0-----:R-:W-:-:S04]  /*26d20*/  IADD3 R54, P3, R14, R2, RZ ;  /* 0x000000020e367210 */ /* 0x001fc80007f7e0ff */
[-C--:B------:R-:W-:Y:S01]  /*26d30*/  LEA.HI.X.SX32 R55, R10, R3.reuse, 0x1, P3 ;  /* 0x000000030a377211 */ /* 0x080fe200018f0eff */
[C---:B------:R-:W-:Y:S02]  /*26d40*/  IMAD R14, R34.reuse, 0x182, RZ ;  /* 0x00000182220e7824 */ /* 0x040fe400078e02ff */
[----:B------:R-:W-:Y:S01]  /*26d50*/  IMAD R10, R34, 0xc1, RZ ;  /* 0x000000c1220a7824 */ /* 0x000fe200078e02ff */
[----:B--2---:R0:W-:Y:S02]  /*26d60*/  STG.E.U16 [R56.64], R43 ;  /* 0x0000002b38007986 */ /* 0x0041e4000c101504 */
[----:B0-----:R-:W-:Y:S02]  /*26d70*/  IADD3 R56, P3, R6, R2, RZ ;  /* 0x0000000206387210 */ /* 0x001fe40007f7e0ff */
[----:B------:R-:W2:Y:S02]  /*26d80*/  LDL.LU.64 R42, [R1+0x80] ;  /* 0x00008000012a7983 */ /* 0x000ea40000300a00 */
[----:B------:R-:W-:-:S02]  /*26d90*/  LEA.HI.X.SX32 R57, R38, R3, 0x1, P3 ;  /* 0x0000000326397211 */ /* 0x000fc400018f0eff */
[----:B------:R0:W-:Y:S01]  /*26da0*/  STL.64 [R1+0x270], R54 ;  /* 0x0002703601007387 */ /* 0x0001e20000100a00 */
[----:B------:R-:W-:-:S03]  /*26db0*/  IMAD R6, R34, 0x184, RZ ;  /* 0x0000018422067824 */ /* 0x000fc600078e02ff */
[----:B0-----:R-:W2:Y:S04]  /*26dc0*/  LDL.LU.64 R54, [R1+0x70] ;  /* 0x0000700001367983 */ /* 0x001ea80000300a00 */
[----:B---3--:R0:W-:Y:S04]  /*26dd0*/  STG.E.U16 [R50.64], R0 ;  /* 0x0000000032007986 */ /* 0x0081e8000c101504 */
[----:B0-----:R-:W3:Y:S04]  /*26de0*/  LDL.LU.64 R50, [R1+0x880] ;  /* 0x0008800001327983 */ /* 0x001ee80000300a00 */
[----:B------:R0:W-:Y:S01]  /*26df0*/  STL.64 [R1+0x260], R56 ;  /* 0x0002603801007387 */ /* 0x0001e20000100a00 */
[----:B------:R-:W-:-:S03]  /*26e00*/  PRMT R0, R7, 0x7632, R0 ;  /* 0x0000763207007816 */ /* 0x000fc60000000000 */
[----:B------:R1:W-:Y:S01]  /*26e10*/  STG.E.U16 [R60.64], R7 ;  /* 0x000000073c007986 */ /* 0x0003e2000c101504 */
[----:B0-----:R-:W-:-:S04]  /*26e20*/  IADD3 R56, P3, R14, R2, RZ ;  /* 0x000000020e387210 */ /* 0x001fc80007f7e0ff */
[----:B------:R-:W-:Y:S01]  /*26e30*/  LEA.HI.X.SX32 R57, R10, R3, 0x1, P3 ;  /* 0x000000030a397211 */ /* 0x000fe200018f0eff */
[----:B-1----:R-:W2:Y:S04]  /*26e40*/  LDL.LU.64 R60, [R1+0x60] ;  /* 0x00006000013c7983 */ /* 0x002ea80000300a00 */
[----:B------:R0:W-:Y:S02]  /*26e50*/  STL.64 [R1+0x258], R56 ;  /* 0x0002583801007387 */ /* 0x0001e40000100a00 */
[----:B0-----:R-:W-:Y:S02]  /*26e60*/  IADD3 R56, P3, R6, R2, RZ ;  /* 0x0000000206387210 */ /* 0x001fe40007f7e0ff */
[----:B------:R-:W2:Y:S01]  /*26e70*/  LDL.LU.64 R6, [R1+0x88] ;  /* 0x0000880001067983 */ /* 0x000ea20000300a00 */
[----:B------:R-:W-:-:S05]  /*26e80*/  MOV R38, c[0x0][0x1c8] ;  /* 0x0000720000267a02 */ /* 0x000fca0000000f00 */
[----:B------:R-:W-:Y:S02]  /*26e90*/  IMAD R38, R38, 0xc2, RZ ;  /* 0x000000c226267824 */ /* 0x000fe400078e02ff */
[----:B------:R-:W-:-:S03]  /*26ea0*/  IMAD R14, R34, 0x186, RZ ;  /* 0x00000186220e7824 */ /* 0x000fc600078e02ff */
[----:B------:R-:W-:-:S05]  /*26eb0*/  LEA.HI.X.SX32 R57, R38, R3, 0x1, P3 ;  /* 0x0000000326397211 */ /* 0x000fca00018f0eff */
[----:B------:R0:W-:Y:S02]  /*26ec0*/  STL.64 [R1+0x250], R56 ;  /* 0x0002503801007387 */ /* 0x0001e40000100a00 */
[----:B0-----:R-:W-:Y:S02]  /*26ed0*/  IADD3 R56, P3, R14, R2, RZ ;  /* 0x000000020e387210 */ /* 0x001fe40007f7e0ff */
[----:B--2---:R0:W-:Y:S04]  /*26ee0*/  STG.E.U16 [R6.64], R0 ;  /* 0x0000000006007986 */ /* 0x0041e8000c101504 */
[----:B------:R1:W-:Y:S01]  /*26ef0*/  STG.E.U16 [R42.64], R59 ;  /* 0x0000003b2a007986 */ /* 0x0003e2000c101504 */
[C---:B0-----:R-:W-:Y:S02]  /*26f00*/  IMAD R7, R34.reuse, 0xc3, RZ ;  /* 0x000000c322077824 */ /* 0x041fe400078e02ff */
[----:B------:R-:W-:Y:S01]  /*26f10*/  IMAD R6, R34, 0x188, RZ ;  /* 0x0000018822067824 */ /* 0x000fe200078e02ff */
[----:B-1----:R-:W2:Y:S02]  /*26f20*/  LDL.LU.64 R42, [R1+0x18] ;  /* 0x00001800012a7983 */ /* 0x002ea40000300a00 */
[----:B------:R-:W-:-:S05]  /*26f30*/  LEA.HI.X.SX32 R57, R7, R3, 0x1, P3 ;  /* 0x0000000307397211 */ /* 0x000fca00018f0eff */
[----:B------:R0:W-:Y:S02]  /*26f40*/  STL.64 [R1+0x248], R56 ;  /* 0x0002483801007387 */ /* 0x0001e40000100a00 */
[----:B0-----:R-:W-:Y:S02]  /*26f50*/  IADD3 R56, P3, R6, R2, RZ ;  /* 0x0000000206387210 */ /* 0x001fe40007f7e0ff */
[----:B------:R-:W2:Y:S01]  /*26f60*/  LDL.LU.64 R6, [R1+0x78] ;  /* 0x0000780001067983 */ /* 0x000ea20000300a00 */
[----:B------:R-:W-:Y:S02]  /*26f70*/  MOV R38, c[0x0][0x1c8] ;  /* 0x0000720000267a02 */ /* 0x000fe40000000f00 */
[----:B------:R-:W-:Y:S02]  /*26f80*/  PRMT R0, R59, 0x7632, R0 ;  /* 0x000076323b007816 */ /* 0x000fe40000000000 */
[----:B------:R-:W-:Y:S01]  /*26f90*/  MOV R59, c[0x0][0x1c8] ;  /* 0x00007200003b7a02 */ /* 0x000fe20000000f00 */
[----:B------:R-:W-:-:S04]  /*26fa0*/  IMAD R38, R38, 0xc4, RZ ;  /* 0x000000c426267824 */ /* 0x000fc800078e02ff */
[----:B------:R-:W-:Y:S01]  /*26fb0*/  IMAD R10, R59, 0x18a, RZ ;  /* 0x0000018a3b0a7824 */ /* 0x000fe200078e02ff */
        /* <DEDUP_REMOVED lines=13> */
[----:B------:R-:W-:Y:S01]  /*27090*/  PRMT R0, R11, 0x7632, R0 ;  /* 0x000076320b007816 */ /* 0x000fe20000000000 */
[----:B------:R-:W-:Y:S02]  /*270a0*/  IMAD R10, R59, 0x18e, RZ ;  /* 0x0000018e3b0a7824 */ /* 0x000fe400078e02ff */
[----:B------:R-:W-:-:S05]  /*270b0*/  IMAD R38, R38, 0xc6, RZ ;  /* 0x000000c626267824 */ /* 0x000fca00078e02ff */
[----:B------:R-:W-:Y:S02]  /*270c0*/  LEA.HI.X.SX32 R57, R38, R3, 0x1, P3 ;  /* 0x0000000326397211 */ /* 0x000fe400018f0eff */
[----:B------:R-:W-:-:S03]  /*270d0*/  IADD3 R10, P3, R10, R2, RZ ;  /* 0x000000020a0a7210 */ /* 0x000fc60007f7e0ff */
[----:B------:R0:W-:Y:S01]  /*270e0*/  STL.64 [R1+0x228], R56 ;  /* 0x0002283801007387 */ /* 0x0001e20000100a00 */
[----:B------:R-:W-:-:S03]  /*270f0*/  MOV R38, R10 ;  /* 0x0000000a00267202 */ /* 0x000fc60000000f00 */
[----:B0-----:R-:W3:Y:S04]  /*27100*/  LDL.LU.64 R56, [R1+0x870] ;  /* 0x0008700001387983 */ /* 0x001ee80000300a00 */
[----:B--2---:R0:W-:Y:S04]  /*27110*/  STG.E.U16 [R6.64], R0 ;  /* 0x0000000006007986 */ /* 0x0041e8000c101504 */
[----:B------:R1:W-:Y:S01]  /*27120*/  STG.E.U16 [R60.64], R39 ;  /* 0x000000273c007986 */ /* 0x0003e2000c101504 */
[----:B0-----:R-:W-:Y:S01]  /*27130*/  IMAD R7, R59, 0xc7, RZ ;  /* 0x000000c73b077824 */ /* 0x001fe200078e02ff */
[----:B------:R-:W-:Y:S01]  /*27140*/  PRMT R0, R39, 0x7632, R0 ;  /* 0x0000763227007816 */ /* 0x000fe20000000000 */
[----:B------:R-:W-:Y:S01]  /*27150*/  IMAD R6, R59, 0x190, RZ ;  /* 0x000001903b067824 */ /* 0x000fe200078e02ff */
[----:B-1----:R-:W-:Y:S01]  /*27160*/  MOV R39, R11 ;  /* 0x0000000b00277202 */ /* 0x002fe20000000f00 */
[----:B------:R-:W2:Y:S01]  /*27170*/  LDL.LU.64 R60, [R1+0x868] ;  /* 0x00086800013c7983 */ /* 0x000ea20000300a00 */
[----:B------:R-:W-:-:S02]  /*27180*/  LEA.HI.X.SX32 R39, R7, R3, 0x1, P3 ;  /* 0x0000000307277211 */ /* 0x000fc400018f0eff */
[----:B------:R-:W-:Y:S01]  /*27190*/  IADD3 R38, P3, R6, R2, RZ ;  /* 0x0000000206267210 */ /* 0x000fe20007f7e0ff */
[----:B------:R0:W-:Y:S04]  /*271a0*/  STL [R1+0x218], R10 ;  /* 0x0002180a01007387 */ /* 0x0001e80000100800 */
[----:B------:R1:W-:Y:S04]  /*271b0*/  STL [R1+0x21c], R39 ;  /* 0x00021c2701007387 */ /* 0x0003e80000100800 */
[----:B------:R-:W2:Y:S01]  /*271c0*/  LDL.LU.64 R6, [R1+0x58] ;  /* 0x0000580001067983 */ /* 0x000ea20000300a00 */
[----:B------:R-:W-:-:S05]  /*271d0*/  MOV R30, c[0x0][0x1c8] ;  /* 0x00007200001e7a02 */ /* 0x000fca0000000f00 */
[----:B------:R-:W-:Y:S02]  /*271e0*/  IMAD R30, R30, 0xc8, RZ ;  /* 0x000000c81e1e7824 */ /* 0x000fe400078e02ff */
[----:B0-----:R-:W-:-:S03]  /*271f0*/  IMAD R10, R59, 0x192, RZ ;  /* 0x000001923b0a7824 */ /* 0x001fc600078e02ff */
[----:B-1----:R-:W-:-:S05]  /*27200*/  LEA.HI.X.SX32 R39, R30, R3, 0x1, P3 ;  /* 0x000000031e277211 */ /* 0x002fca00018f0eff */
[----:B------:R0:W-:Y:S02]  /*27210*/  STL.64 [R1+0x208], R38 ;  /* 0x0002082601007387 */ /* 0x0001e40000100a00 */
[----:B0-----:R-:W-:Y:S01]  /*27220*/  IADD3 R38, P3, R10, R2, RZ ;  /* 0x000000020a267210 */ /* 0x001fe20007f7e0ff */
[C---:B------:R-:W-:Y:S01]  /*27230*/  IMAD R10, R59.reuse, 0x196, RZ ;  /* 0x000001963b0a7824 */ /* 0x040fe200078e02ff */
[----:B--2---:R0:W-:Y:S04]  /*27240*/  STG.E.U16 [R6.64], R0 ;  /* 0x0000000006007986 */ /* 0x0041e8000c101504 */
[----:B------:R1:W-:Y:S01]  /*27250*/  STG.E.U16 [R42.64], R35 ;  /* 0x000000232a007986 */ /* 0x0003e2000c101504 */
[C---:B0-----:R-:W-:Y:S02]  /*27260*/  IMAD R7, R59.reuse, 0xc9, RZ ;  /* 0x000000c93b077824 */ /* 0x041fe400078e02ff */
[----:B------:R-:W-:Y:S01]  /*27270*/  IMAD R6, R59, 0x194, RZ ;  /* 0x000001943b067824 */ /* 0x000fe200078e02ff */
[----:B-1----:R-:W-:-:S02]  /*27280*/  MOV R42, c[0x0][0x1c8] ;  /* 0x00007200002a7a02 */ /* 0x002fc40000000f00 */
[----:B------:R-:W-:-:S03]  /*27290*/  LEA.HI.X.SX32 R39, R7, R3, 0x1, P3 ;  /* 0x0000000307277211 */ /* 0x000fc600018f0eff */
[----:B------:R-:W-:Y:S02]  /*272a0*/  IMAD R42, R42, 0xca, RZ ;  /* 0x000000ca2a2a7824 */ /* 0x000fe400078e02ff */
[----:B------:R0:W-:Y:S01]  /*272b0*/  STL.64 [R1+0x200], R38 ;  /* 0x0002002601007387 */ /* 0x0001e20000100a00 */
[----:B------:R-:W-:Y:S01]  /*272c0*/  PRMT R0, R35, 0x7632, R0 ;  /* 0x0000763223007816 */ /* 0x000fe20000000000 */
[----:B------:R-:W-:Y:S01]  /*272d0*/  IMAD R7, R59, 0xcb, RZ ;  /* 0x000000cb3b077824 */ /* 0x000fe200078e02ff */
[----:B0-----:R-:W-:-:S03]  /*272e0*/  IADD3 R38, P3, R6, R2, RZ ;  /* 0x0000000206267210 */ /* 0x001fc60007f7e0ff */
[----:B------:R0:W-:Y:S01]  /*272f0*/  STG.E.U16 [R60.64], R0 ;  /* 0x000000003c007986 */ /* 0x0001e2000c101504 */
[-C--:B------:R-:W-:Y:S01]  /*27300*/  LEA.HI.X.SX32 R39, R42, R3.reuse, 0x1, P3 ;  /* 0x000000032a277211 */ /* 0x080fe200018f0eff */
[----:B------:R-:W-:Y:S01]  /*27310*/  IMAD R6, R59, 0x198, RZ ;  /* 0x000001983b067824 */ /* 0x000fe200078e02ff */
[-C--:B------:R-:W-:Y:S01]  /*27320*/  IADD3 R42, P3, R10, R2.reuse, RZ ;  /* 0x000000020a2a7210 */ /* 0x080fe20007f7e0ff */
[----:B0-----:R-:W2:Y:S04]  /*27330*/  LDL.LU.64 R60, [R1+0x860] ;  /* 0x00086000013c7983 */ /* 0x001ea80000300a00 */
[----:B------:R0:W-:Y:S01]  /*27340*/  STL.64 [R1+0x1e8], R38 ;  /* 0x0001e82601007387 */ /* 0x0001e20000100a00 */
[----:B------:R-:W-:Y:S02]  /*27350*/  LEA.HI.X.SX32 R43, R7, R3, 0x1, P3 ;  /* 0x00000003072b7211 */ /* 0x000fe400018f0eff */
[----:B------:R-:W-:-:S02]  /*27360*/  IADD3 R14, P3, R6, R2, RZ ;  /* 0x00000002060e7210 */ /* 0x000fc40007f7e0ff */
[----:B0-----:R-:W-:Y:S01]  /*27370*/  MOV R38, c[0x0][0x1c8] ;  /* 0x0000720000267a02 */ /* 0x001fe20000000f00 */
[----:B---3--:R0:W-:Y:S04]  /*27380*/  STG.E.U16 [R56.64], R15 ;  /* 0x0000000f38007986 */ /* 0x0081e8000c101504 */
[----:B------:R-:W-:Y:S01]  /*27390*/  IMAD R38, R38, 0xcc, RZ ;  /* 0x000000cc26267824 */ /* 0x000fe200078e02ff */
[----:B------:R-:W-:Y:S01]  /*273a0*/  PRMT R0, R15, 0x7632, R0 ;  /* 0x000076320f007816 */ /* 0x000fe20000000000 */
[C---:B------:R-:W-:Y:S01]  /*273b0*/  IMAD R10, R59.reuse, 0x19a, RZ ;  /* 0x0000019a3b0a7824 */ /* 0x040fe200078e02ff */
[----:B------:R-:W-:Y:S02]  /*273c0*/  STL.64 [R1+0x1e0], R42 ;  /* 0x0001e02a01007387 */ /* 0x000fe40000100a00 */
[----:B0-----:R-:W-:Y:S01]  /*273d0*/  LEA.HI.X.SX32 R15, R38, R3, 0x1, P3 ;  /* 0x00000003260f7211 */ /* 0x001fe200018f0eff */
[----:B------:R-:W-:-:S04]  /*273e0*/  IMAD R7, R59, 0xcd, RZ ;  /* 0x000000cd3b077824 */ /* 0x000fc800078e02ff */
        /* <DEDUP_REMOVED lines=9> */
[----:B------:R0:W-:Y:S04]  /*27480*/  STL.64 [R1+0x1b8], R14 ;  /* 0x0001b80e01007387 */ /* 0x0001e80000100a00 */
[----:B------:R-:W3:Y:S01]  /*27490*/  LDL.LU R42, [R1+0x2c] ;  /* 0x00002c00012a7983 */ /* 0x000ee20000300800 */
[C---:B------:R-:W-:Y:S02]  /*274a0*/  IMAD R10, R59.reuse, 0x19e, RZ ;  /* 0x0000019e3b0a7824 */ /* 0x040fe400078e02ff */
[C---:B------:R-:W-:Y:S01]  /*274b0*/  IMAD R7, R59.reuse, 0xcf, RZ ;  /* 0x000000cf3b077824 */ /* 0x040fe200078e02ff */
[----:B------:R-:W-:Y:S02]  /*274c0*/  MOV R38, c[0x0][0x1c8] ;  /* 0x0000720000267a02 */ /* 0x000fe40000000f00 */
[----:B0-----:R-:W-:Y:S01]  /*274d0*/  IADD3 R14, P3, R10, R2, RZ ;  /* 0x000000020a0e7210 */ /* 0x001fe20007f7e0ff */
[----:B------:R-:W-:-:S03]  /*274e0*/  IMAD R6, R59, 0x1a0, RZ ;  /* 0x000001a03b067824 */ /* 0x000fc600078e02ff */
        /* <DEDUP_REMOVED lines=13> */
[----:B------:R-:W-:Y:S02]  /*275c0*/  IMAD R38, R38, 0xd2, RZ ;  /* 0x000000d226267824 */ /* 0x000fe400078e02ff */
[C---:B------:R-:W-:Y:S02]  /*275d0*/  IMAD R10, R59.reuse, 0x1a6, RZ ;  /* 0x000001a63b0a7824 */ /* 0x040fe400078e02ff */
[----:B------:R0:W-:Y:S01]  /*275e0*/  STL.64 [R1+0x198], R14 ;  /* 0x0001980e01007387 */ /* 0x0001e20000100a00 */
[----:B------:R-:W-:Y:S01]  /*275f0*/  IMAD R7, R59, 0xd3, RZ ;  /* 0x000000d33b077824 */ /* 0x000fe200078e02ff */
[----:B0-----:R-:W-:-:S04]  /*27600*/  IADD3 R14, P3, R6, R2, RZ ;  /* 0x00000002060e7210 */ /* 0x001fc80007f7e0ff */
[-C--:B------:R-:W-:Y:S02]  /*27610*/  LEA.HI.X.SX32 R15, R38, R3.reuse, 0x1, P3 ;  /* 0x00000003260f7211 */ /* 0x080fe400018f0eff */
[----:B------:R-:W-:Y:S01]  /*27620*/  IADD3 R10, P3, R10, R2, RZ ;  /* 0x000000020a0a7210 */ /* 0x000fe20007f7e0ff */
[----:B------:R-:W-:Y:S01]  /*27630*/  IMAD R6, R59, 0x1a8, RZ ;  /* 0x000001a83b067824 */ /* 0x000fe200078e02ff */
[----:B------:R-:W-:Y:S02]  /*27640*/  MOV R38, c[0x0][0x1c8] ;  /* 0x0000720000267a02 */ /* 0x000fe40000000f00 */
[----:B------:R-:W-:Y:S01]  /*27650*/  LEA.HI.X.SX32 R11, R7, R3, 0x1, P3 ;  /* 0x00000003070b7211 */ /* 0x000fe200018f0eff */
[----:B------:R0:W-:Y:S02]  /*27660*/  STG.E.U16 [R54.64], R0 ;  /* 0x0000000036007986 */ /* 0x0001e4000c101504 */
[----:B------:R-:W-:Y:S02]  /*27670*/  IMAD R38, R38, 0xd4, RZ ;  /* 0x000000d426267824 */ /* 0x000fe400078e02ff */
[----:B------:R-:W-:Y:S04]  /*27680*/  STL.64 [R1+0x188], R14 ;  /* 0x0001880e01007387 */ /* 0x000fe80000100a00 */
[----:B------:R1:W-:Y:S01]  /*27690*/  STL.64 [R1+0x178], R10 ;  /* 0x0001780a01007387 */ /* 0x0003e20000100a00 */
[----:B0-----:R-:W-:-:S03]  /*276a0*/  PRMT R0, R31, 0x7632, R0 ;  /* 0x000076321f007816 */ /* 0x001fc60000000000 */
[----:B------:R-:W-:Y:S04]  /*276b0*/  STG.E.U16 [R50.64], R31 ;  /* 0x0000001f32007986 */ /* 0x000fe8000c101504 */
[----:B----4-:R0:W-:Y:S01]  /*276c0*/  STG.E.U16 [R48.64], R0 ;  /* 0x0000000030007986 */ /* 0x0101e2000c101504 */
[----:B-1----:R-:W-:-:S04]  /*276d0*/  IADD3 R10, P3, R6, R2, RZ ;  /* 0x00000002060a7210 */ /* 0x002fc80007f7e0ff */
[----:B------:R-:W-:Y:S02]  /*276e0*/  LEA.HI.X.SX32 R11, R38, R3, 0x1, P3 ;  /* 0x00000003260b7211 */ /* 0x000fe400018f0eff */
[----:B------:R-:W4:Y:S01]  /*276f0*/  LDL.LU R38, [R1+0x4c] ;  /* 0x00004c0001267983 */ /* 0x000f220000300800 */
[----:B0-----:R-:W-:-:S03]  /*27700*/  PRMT R0, R27, 0x7632, R0 ;  /* 0x000076321b007816 */ /* 0x001fc60000000000 */
[----:B------:R-:W-:Y:S04]  /*27710*/  STG.E.U16 [R40.64], R27 ;  /* 0x0000001b28007986 */ /* 0x000fe8000c101504 */
[----:B------:R0:W-:Y:S04]  /*27720*/  STG.E.U16 [R36.64], R0 ;  /* 0x0000000024007986 */ /* 0x0001e8000c101504 */
[----:B------:R-:W-:Y:S01]  /*27730*/  STG.E.U16 [R32.64], R23 ;  /* 0x0000001720007986 */ /* 0x000fe2000c101504 */
[----:B0-----:R-:W-:-:S05]  /*27740*/  PRMT R0, R23, 0x7632, R0 ;  /* 0x0000763217007816 */ /* 0x001fca0000000000 */
[----:B------:R0:W-:Y:S04]  /*27750*/  STG.E.U16 [R28.64], R0 ;  /* 0x000000001c007986 */ /* 0x0001e8000c101504 */
[----:B------:R1:W-:Y:S01]  /*27760*/  STG.E.U16 [R4.64], R19 ;  /* 0x0000001304007986 */ /* 0x0003e2000c101504 */
[----:B------:R-:W-:Y:S01]  /*27770*/  IMAD R6, R59, 0xd5, RZ ;  /* 0x000000d53b067824 */ /* 0x000fe200078e02ff */
[----:B0-----:R-:W-:Y:S01]  /*27780*/  PRMT R0, R19, 0x7632, R0 ;  /* 0x0000763213007816 */ /* 0x001fe20000000000 */
[----:B-1----:R-:W-:-:S04]  /*27790*/  IMAD R4, R59, 0x1aa, RZ ;  /* 0x000001aa3b047824 */ /* 0x002fc800078e02ff */
[----:B------:R0:W-:Y:S01]  /*277a0*/  STG.E.U16 [R8.64], R0 ;  /* 0x0000000008007986 */ /* 0x0001e2000c101504 */
[C---:B------:R-:W-:Y:S01]  /*277b0*/  IMAD R5, R59.reuse, 0x1ac, RZ ;  /* 0x000001ac3b057824 */ /* 0x040fe200078e02ff */
[----:B0-----:R-:W-:Y:S01]  /*277c0*/  IADD3 R8, P3, R4, R2, RZ ;  /* 0x0000000204087210 */ /* 0x001fe20007f7e0ff */
[----:B------:R-:W-:-:S03]  /*277d0*/  IMAD R4, R59, 0x1ae, RZ ;  /* 0x000001ae3b047824 */ /* 0x000fc600078e02ff */
[----:B------:R-:W-:Y:S02]  /*277e0*/  LEA.HI.X.SX32 R9, R6, R3, 0x1, P3 ;  /* 0x0000000306097211 */ /* 0x000fe400018f0eff */
[----:B------:R-:W-:Y:S01]  /*277f0*/  IADD3 R14, P3, R5, R2, RZ ;  /* 0x00000002050e7210 */ /* 0x000fe20007f7e0ff */
[----:B------:R0:W-:Y:S04]  /*27800*/  STL.64 [R1+0x170], R10 ;  /* 0x0001700a01007387 */ /* 0x0001e80000100a00 */
[----:B--2---:R-:W1:Y:S01]  /*27810*/  LDS.128 R48, [R60] ;  /* 0x000000003c307984 */ /* 0x004e620000000c00 */
[----:B0-----:R-:W-:Y:S01]  /*27820*/  IMAD R10, R59, 0xd7, RZ ;  /* 0x000000d73b0a7824 */ /* 0x001fe200078e02ff */
[----:B------:R-:W-:Y:S02]  /*27830*/  LOP3.LUT R57, R60, 0x40, RZ, 0x3c, !PT ;  /* 0x000000403c397812 */ /* 0x000fe400078e3cff */
[----:B---3--:R-:W-:Y:S01]  /*27840*/  PRMT R0, R42, 0x7632, R0 ;  /* 0x000076322a007816 */ /* 0x008fe20000000000 */
[----:B------:R0:W-:Y:S02]  /*27850*/  STG.E.U16 [R24.64], R42 ;  /* 0x0000002a18007986 */ /* 0x0001e4000c101504 */
[----:B0-----:R-:W-:-:S05]  /*27860*/  MOV R42, c[0x0][0x1c8] ;  /* 0x00007200002a7a02 */ /* 0x001fca0000000f00 */
[----:B------:R-:W-:Y:S01]  /*27870*/  IMAD R42, R42, 0xd6, RZ ;  /* 0x000000d62a2a7824 */ /* 0x000fe200078e02ff */
[----:B------:R0:W-:Y:S04]  /*27880*/  STG.E.U16 [R12.64], R0 ;  /* 0x000000000c007986 */ /* 0x0001e8000c101504 */
[----:B------:R-:W-:Y:S02]  /*27890*/  LEA.HI.X.SX32 R15, R42, R3, 0x1, P3 ;  /* 0x000000032a0f7211 */ /* 0x000fe400018f0eff */
[----:B0-----:R-:W-:Y:S02]  /*278a0*/  IADD3 R12, P3, R4, R2, RZ ;  /* 0x00000002040c7210 */ /* 0x001fe40007f7e0ff */
[----:B------:R-:W0:Y:S04]  /*278b0*/  LDS.128 R4, [R61] ;  /* 0x000000003d047984 */ /* 0x000e280000000c00 */
[----:B-1----:R-:W-:Y:S04]  /*278c0*/  STL [R1+0x14], R49 ;  /* 0x0000143101007387 */ /* 0x002fe80000100800 */
[----:B------:R-:W-:Y:S04]  /*278d0*/  STL.64 [R1+0x18], R50 ;  /* 0x0000183201007387 */ /* 0x000fe80000100a00 */
[----:B------:R1:W-:Y:S04]  /*278e0*/  STL.64 [R1+0x168], R8 ;  /* 0x0001680801007387 */ /* 0x0003e80000100a00 */
[----:B------:R-:W2:Y:S04]  /*278f0*/  LDL.LU.64 R42, [R1+0x50] ;  /* 0x00005000012a7983 */ /* 0x000ea80000300a00 */
[----:B------:R-:W-:Y:S01]  /*27900*/  STL.64 [R1+0x160], R14 ;  /* 0x0001600e01007387 */ /* 0x000fe20000100a00 */
[----:B------:R-:W-:-:S03]  /*27910*/  PRMT R0, R30, 0x7632, R0 ;  /* 0x000076321e007816 */ /* 0x000fc60000000000 */
[----:B------:R3:W-:Y:S01]  /*27920*/  STG.E.U16 [R44.64], R30 ;  /* 0x0000001e2c007986 */ /* 0x0007e2000c101504 */
[C---:B-1----:R-:W-:Y:S01]  /*27930*/  IMAD R9, R59.reuse, 0x1b0, RZ ;  /* 0x000001b03b097824 */ /* 0x042fe200078e02ff */
[----:B------:R-:W-:Y:S01]  /*27940*/  LEA.HI.X.SX32 R13, R10, R3, 0x1, P3 ;  /* 0x000000030a0d7211 */ /* 0x000fe200018f0eff */
[----:B------:R-:W-:Y:S01]  /*27950*/  IMAD R8, R59, 0x1b2, RZ ;  /* 0x000001b23b087824 */ /* 0x000fe200078e02ff */
[----:B0-----:R-:W-:Y:S04]  /*27960*/  STL [R1+0x7f4], R7 ;  /* 0x0007f40701007387 */ /* 0x001fe80000100800 */
[----:B------:R-:W2:Y:S01]  /*27970*/  LDL.LU.64 R50, [R1] ;  /* 0x0000000001327983 */ /* 0x000ea20000300a00 */
[----:B---3--:R-:W-:Y:S02]  /*27980*/  MOV R30, c[0x0][0x1c8] ;  /* 0x00007200001e7a02 */ /* 0x008fe40000000f00 */
[----:B------:R-:W-:-:S03]  /*27990*/  IADD3 R22, P3, R9, R2, RZ ;  /* 0x0000000209167210 */ /* 0x000fc60007f7e0ff */
[----:B------:R-:W-:Y:S01]  /*279a0*/  IMAD R30, R30, 0xd8, RZ ;  /* 0x000000d81e1e7824 */ /* 0x000fe200078e02ff */
[----:B------:R0:W-:Y:S04]  /*279b0*/  STG.E.U16 [R20.64], R0 ;  /* 0x0000000014007986 */ /* 0x0001e8000c101504 */
[----:B------:R-:W-:Y:S02]  /*279c0*/  LEA.HI.X.SX32 R23, R30, R3, 0x1, P3 ;  /* 0x000000031e177211 */ /* 0x000fe400018f0eff */
[----:B0-----:R-:W-:Y:S02]  /*279d0*/  IADD3 R20, P3, R8, R2, RZ ;  /* 0x0000000208147210 */ /* 0x001fe40007f7e0ff */
[----:B------:R-:W0:Y:S04]  /*279e0*/  LDS.128 R8, [R57] ;  /* 0x0000000039087984 */ /* 0x000e280000000c00 */
[----:B------:R1:W-:Y:S04]  /*279f0*/  STL.64 [R1+0x158], R12 ;  /* 0x0001580c01007387 */ /* 0x0003e80000100a00 */
[----:B------:R-:W3:Y:S04]  /*27a00*/  LDL.LU.64 R30, [R1+0x110] ;  /* 0x00011000011e7983 */ /* 0x000ee80000300a00 */
[----:B------:R-:W-:Y:S04]  /*27a10*/  STL.64 [R1+0x148], R22 ;  /* 0x0001481601007387 */ /* 0x000fe80000100a00 */
[----:B0-----:R0:W-:Y:S04]  /*27a20*/  STL.64 [R1+0x7f8], R10 ;  /* 0x0007f80a01007387 */ /* 0x0011e80000100a00 */
[----:B------:R-:W3:Y:S01]  /*27a30*/  LDL.LU.64 R54, [R1+0x20] ;  /* 0x0000200001367983 */ /* 0x000ee20000300a00 */
[----:B------:R-:W-:-:S02]  /*27a40*/  IMAD R14, R59, 0xd9, RZ ;  /* 0x000000d93b0e7824 */ /* 0x000fc400078e02ff */
[----:B-1----:R-:W-:-:S03]  /*27a50*/  IMAD R13, R59, 0x1b4, RZ ;  /* 0x000001b43b0d7824 */ /* 0x002fc600078e02ff */
[----:B------:R-:W-:Y:S01]  /*27a60*/  LEA.HI.X.SX32 R21, R14, R3, 0x1, P3 ;  /* 0x000000030e157211 */ /* 0x000fe200018f0eff */
[----:B----4-:R1:W-:Y:S01]  /*27a70*/  STG.E.U16 [R52.64], R38 ;  /* 0x0000002634007986 */ /* 0x0103e2000c101504 */
[----:B------:R-:W-:Y:S02]  /*27a80*/  PRMT R0, R38, 0x7632, R0 ;  /* 0x0000763226007816 */ /* 0x000fe40000000000 */
[----:B0-----:R-:W-:Y:S01]  /*27a90*/  MOV R10, c[0x0][0x1c8] ;  /* 0x00007200000a7a02 */ /* 0x001fe20000000f00 */
[----:B------:R0:W-:Y:S01]  /*27aa0*/  STL.64 [R1+0x140], R20 ;  /* 0x0001401401007387 */ /* 0x0001e20000100a00 */
[----:B-1----:R-:W-:Y:S01]  /*27ab0*/  IMAD R38, R58, 0xda, RZ ;  /* 0x000000da3a267824 */ /* 0x002fe200078e02ff */
[----:B0-----:R-:W-:Y:S02]  /*27ac0*/  IADD3 R20, P3, R13, R2, RZ ;  /* 0x000000020d147210 */ /* 0x001fe40007f7e0ff */
[----:B------:R-:W-:Y:S01]  /*27ad0*/  IMAD R12, R10, 0x1b6, RZ ;  /* 0x000001b60a0c7824 */ /* 0x000fe200078e02ff */
[----:B------:R-:W-:-:S02]  /*27ae0*/  LOP3.LUT R58, R60, 0x60, RZ, 0x3c, !PT ;  /* 0x000000603c3a7812 */ /* 0x000fc400078e3cff */
[----:B------:R-:W-:Y:S02]  /*27af0*/  LEA.HI.X.SX32 R21, R38, R3, 0x1, P3 ;  /* 0x0000000326157211 */ /* 0x000fe400018f0eff */
[----:B------:R-:W4:Y:S04]  /*27b00*/  LDL.LU.64 R38, [R1+0x180] ;  /* 0x0001800001267983 */ /* 0x000f280000300a00 */
[----:B------:R0:W-:Y:S02]  /*27b10*/  STL.64 [R1+0x138], R20 ;  /* 0x0001381401007387 */ /* 0x0001e40000100a00 */
[----:B0-----:R-:W-:Y:S02]  /*27b20*/  IADD3 R20, P3, R12, R2, RZ ;  /* 0x000000020c147210 */ /* 0x001fe40007f7e0ff */
[----:B------:R-:W0:Y:S01]  /*27b30*/  LDS.128 R12, [R58] ;  /* 0x000000003a0c7984 */ /* 0x000e220000000c00 */
[----:B------:R-:W-:-:S05]  /*27b40*/  IMAD R18, R10, 0xdb, RZ ;  /* 0x000000db0a127824 */ /* 0x000fca00078e02ff */
[----:B------:R-:W-:Y:S02]  /*27b50*/  LEA.HI.X.SX32 R21, R18, R3, 0x1, P3 ;  /* 0x0000000312157211 */ /* 0x000fe400018f0eff */
[----:B------:R-:W-:Y:S01]  /*27b60*/  MOV R19, R48 ;  /* 0x0000003000137202 */ /* 0x000fe20000000f00 */
[----:B------:R1:W-:Y:S03]  /*27b70*/  STG.E.U16 [R16.64], R0 ;  /* 0x0000000010007986 */ /* 0x0003e6000c101504 */
[----:B-1----:R-:W-:Y:S01]  /*27b80*/  PRMT R0, R19, 0x7632, R0 ;  /* 0x0000763213007816 */ /* 0x002fe20000000000 */
[C---:B------:R-:W-:Y:S01]  /*27b90*/  IMAD R17, R10.reuse, 0x1b8, RZ ;  /* 0x000001b80a117824 */ /* 0x040fe200078e02ff */
[----:B0-----:R0:W-:Y:S04]  /*27ba0*/  STL.64 [R1+0x800], R14 ;  /* 0x0008000e01007387 */ /* 0x0011e80000100a00 */
[----:B------:R-:W-:Y:S04]  /*27bb0*/  STL.64 [R1+0x130], R20 ;  /* 0x0001301401007387 */ /* 0x000fe80000100a00 */
[----:B------:R-:W1:Y:S01]  /*27bc0*/  LDS.128 R20, [R60+0x800] ;  /* 0x000800003c147984 */ /* 0x000e620000000c00 */
[----:B0-----:R-:W-:Y:S01]  /*27bd0*/  IADD3 R14, P3, R17, R2, RZ ;  /* 0x00000002110e7210 */ /* 0x001fe20007f7e0ff */
[----:B------:R-:W-:-:S02]  /*27be0*/  IMAD R16, R10, 0x1ba, RZ ;  /* 0x000001ba0a107824 */ /* 0x000fc400078e02ff */
[C---:B------:R-:W-:Y:S02]  /*27bf0*/  IMAD R18, R10.reuse, 0xdd, RZ ;  /* 0x000000dd0a127824 */ /* 0x040fe400078e02ff */
[----:B------:R-:W-:Y:S01]  /*27c00*/  IMAD R17, R10, 0x1bc, RZ ;  /* 0x000001bc0a117824 */ /* 0x000fe200078e02ff */
[----:B-1----:R-:W-:Y:S01]  /*27c10*/  MOV R7, R22 ;  /* 0x0000001600077202 */ /* 0x002fe20000000f00 */
[----:B--2---:R0:W-:Y:S02]  /*27c20*/  STG.E.U16 [R42.64], R19 ;  /* 0x000000132a007986 */ /* 0x0041e4000c101504 */
[----:B0-----:R-:W-:-:S05]  /*27c30*/  MOV R42, c[0x0][0x1c8] ;  /* 0x00007200002a7a02 */ /* 0x001fca0000000f00 */
[----:B------:R-:W-:-:S05]  /*27c40*/  IMAD R42, R42, 0xdc, RZ ;  /* 0x000000dc2a2a7824 */ /* 0x000fca00078e02ff */
[----:B------:R-:W-:Y:S01]  /*27c50*/  LEA.HI.X.SX32 R15, R42, R3, 0x1, P3 ;  /* 0x000000032a0f7211 */ /* 0x000fe200018f0eff */
[----:B------:R0:W-:Y:S04]  /*27c60*/  STG.E.U16 [R50.64], R0 ;  /* 0x0000000032007986 */ /* 0x0001e8000c101504 */
[----:B0-----:R-:W2:Y:S04]  /*27c70*/  LDL.LU.64 R50, [R1+0x190] ;  /* 0x0001900001327983 */ /* 0x001ea80000300a00 */
[----:B------:R-:W2:Y:S04]  /*27c80*/  LDL.LU.64 R42, [R1+0x1a8] ;  /* 0x0001a800012a7983 */ /* 0x000ea80000300a00 */
[----:B------:R0:W-:Y:S04]  /*27c90*/  STL.64 [R1+0x128], R14 ;  /* 0x0001280e01007387 */ /* 0x0001e80000100a00 */
[----:B------:R-:W-:Y:S04]  /*27ca0*/  STL [R1+0x4], R21 ;  /* 0x0000041501007387 */ /* 0x000fe80000100800 */
[----:B------:R-:W-:Y:S01]  /*27cb0*/  STL [R1+0xc], R23 ;  /* 0x00000c1701007387 */ /* 0x000fe20000100800 */
[----:B0-----:R-:W-:-:S03]  /*27cc0*/  IADD3 R14, P3, R16, R2, RZ ;  /* 0x00000002100e7210 */ /* 0x001fc60007f7e0ff */
[----:B------:R0:W-:Y:S01]  /*27cd0*/  STL.64 [R1+0x808], R6 ;  /* 0x0008080601007387 */ /* 0x0001e20000100a00 */
[----:B------:R-:W-:-:S03]  /*27ce0*/  LEA.HI.X.SX32 R15, R18, R3, 0x1, P3 ;  /* 0x00000003120f7211 */ /* 0x000fc600018f0eff */
[----:B---3--:R1:W-:Y:S04]  /*27cf0*/  STG.E.U16 [R30.64], R4 ;  /* 0x000000041e007986 */ /* 0x0083e8000c101504 */
[----:B------:R-:W3:Y:S01]  /*27d00*/  LDL.LU.64 R48, [R1+0x30] ;  /* 0x0000300001307983 */ /* 0x000ee20000300a00 */
[----:B0-----:R-:W-:-:S03]  /*27d10*/  IADD3 R6, P3, R17, R2, RZ ;  /* 0x0000000211067210 */ /* 0x001fc60007f7e0ff */
[----:B------:R-:W0:Y:S01]  /*27d20*/  LDS.128 R16, [R61+0x800] ;  /* 0x000800003d107984 */ /* 0x000e220000000c00 */
[----:B-1----:R-:W-:Y:S02]  /*27d30*/  PRMT R4, R4, 0x7632, R4 ;  /* 0x0000763204047816 */ /* 0x002fe40000000004 */
[----:B------:R-:W-:Y:S01]  /*27d40*/  MOV R30, c[0x0][0x1c8] ;  /* 0x00007200001e7a02 */ /* 0x000fe20000000f00 */
[----:B------:R-:W-:Y:S04]  /*27d50*/  STL.64 [R1+0x120], R14 ;  /* 0x0001200e01007387 */ /* 0x000fe80000100a00 */
[----:B------:R-:W-:Y:S01]  /*27d60*/  IMAD R30, R30, 0xde, RZ ;  /* 0x000000de1e1e7824 */ /* 0x000fe200078e02ff */
[----:B------:R1:W-:Y:S04]  /*27d70*/  STG.E.U16 [R54.64], R4 ;  /* 0x0000000436007986 */ /* 0x0003e8000c101504 */
[----:B------:R-:W-:Y:S01]  /*27d80*/  LEA.HI.X.SX32 R7, R30, R3, 0x1, P3 ;  /* 0x000000031e077211 */ /* 0x000fe200018f0eff */
[----:B-1----:R-:W3:Y:S04]  /*27d90*/  LDL.LU.64 R54, [R1+0x1c0] ;  /* 0x0001c00001367983 */ /* 0x002ee80000300a00 */
[----:B------:R1:W-:Y:S04]  /*27da0*/  STL.64 [R1+0x118], R6 ;  /* 0x0001180601007387 */ /* 0x0003e80000100a00 */
[----:B0-----:R-:W-:Y:S04]  /*27db0*/  STL.64 [R1+0x810], R18 ;  /* 0x0008101201007387 */ /* 0x001fe80000100a00 */
[----:B------:R-:W3:Y:S01]  /*27dc0*/  LDL.LU.64 R30, [R1+0x1d0] ;  /* 0x0001d000011e7983 */ /* 0x000ee20000300a00 */
[C---:B------:R-:W-:Y:S01]  /*27dd0*/  IMAD R0, R10.reuse, 0x1be, RZ ;  /* 0x000001be0a007824 */ /* 0x040fe200078e02ff */
[----:B------:R-:W-:Y:S01]  /*27de0*/  MOV R11, R20 ;  /* 0x00000014000b7202 */ /* 0x000fe20000000f00 */
[----:B------:R-:W-:-:S03]  /*27df0*/  IMAD R20, R10, 0xdf, RZ ;  /* 0x000000df0a147824 */ /* 0x000fc600078e02ff */
[----:B-1----:R-:W-:-:S04]  /*27e00*/  IADD3 R6, P3, R0, R2, RZ ;  /* 0x0000000200067210 */ /* 0x002fc80007f7e0ff */
[----:B------:R-:W-:Y:S02]  /*27e10*/  LEA.HI.X.SX32 R7, R20, R3, 0x1, P3 ;  /* 0x0000000314077211 */ /* 0x000fe400018f0eff */
[----:B------:R-:W0:Y:S01]  /*27e20*/  LDS.128 R20, [R57+0x800] ;  /* 0x0008000039147984 */ /* 0x000e220000000c00 */
[----:B------:R-:W-:-:S03]  /*27e30*/  IMAD R4, R10, 0x1c0, RZ ;  /* 0x000001c00a047824 */ /* 0x000fc600078e02ff */
[----:B----4-:R1:W-:Y:S04]  /*27e40*/  STG.E.U16 [R38.64], R8 ;  /* 0x0000000826007986 */ /* 0x0103e8000c101504 */
[----:B------:R4:W-:Y:S01]  /*27e50*/  STL.64 [R1+0x110], R6 ;  /* 0x0001100601007387 */ /* 0x0009e20000100a00 */
[----:B-1----:R-:W-:Y:S02]  /*27e60*/  MOV R38, c[0x0][0x1c8] ;  /* 0x0000720000267a02 */ /* 0x002fe40000000f00 */
[----:B----4-:R-:W-:-:S03]  /*27e70*/  IADD3 R6, P3, R4, R2, RZ ;  /* 0x0000000204067210 */ /* 0x010fc60007f7e0ff */
[----:B------:R-:W-:Y:S01]  /*27e80*/  IMAD R26, R38, 0xe0, RZ ;  /* 0x000000e0261a7824 */ /* 0x000fe200078e02ff */
[----:B------:R-:W-:Y:S01]  /*27e90*/  PRMT R8, R8, 0x7632, R8 ;  /* 0x0000763208087816 */ /* 0x000fe20000000008 */
[----:B------:R-:W-:Y:S01]  /*27ea0*/  IMAD R0, R10, 0x1c2, RZ ;  /* 0x000001c20a007824 */ /* 0x000fe200078e02ff */
[----:B------:R-:W4:Y:S02]  /*27eb0*/  LDL.LU.64 R38, [R1+0x40] ;  /* 0x0000400001267983 */ /* 0x000f240000300a00 */
[----:B------:R-:W-:-:S05]  /*27ec0*/  LEA.HI.X.SX32 R7, R26, R3, 0x1, P3 ;  /* 0x000000031a077211 */ /* 0x000fca00018f0eff */
[----:B------:R1:W-:Y:S01]  /*27ed0*/  STL.64 [R1+0x108], R6 ;  /* 0x0001080601007387 */ /* 0x0003e20000100a00 */
[----:B------:R-:W-:Y:S01]  /*27ee0*/  IMAD R4, R10, 0x1c4, RZ ;  /* 0x000001c40a047824 */ /* 0x000fe200078e02ff */
[----:B-1----:R-:W-:Y:S02]  /*27ef0*/  IADD3 R6, P3, R0, R2, RZ ;  /* 0x0000000200067210 */ /* 0x002fe40007f7e0ff */
[----:B0-----:R-:W-:Y:S01]  /*27f00*/  STL.64 [R1+0x818], R22 ;  /* 0x0008181601007387 */ /* 0x001fe20000100a00 */
[----:B------:R-:W-:-:S03]  /*27f10*/  IMAD R0, R10, 0x1c6, RZ ;  /* 0x000001c60a007824 */ /* 0x000fc600078e02ff */
[----:B--2---:R0:W-:Y:S04]  /*27f20*/  STG.E.U16 [R50.64], R8 ;  /* 0x0000000832007986 */ /* 0x0041e8000c101504 */
[----:B------:R1:W-:Y:S01]  /*27f30*/  STG.E.U16 [R42.64], R12 ;  /* 0x0000000c2a007986 */ /* 0x0003e2000c101504 */
[----:B0-----:R-:W-:-:S03]  /*27f40*/  IMAD R8, R10, 0xe1, RZ ;  /* 0x000000e10a087824 */ /* 0x001fc600078e02ff */
[----:B------:R-:W2:Y:S01]  /*27f50*/  LDL.LU.64 R50, [R1+0x1f0] ;  /* 0x0001f00001327983 */ /* 0x000ea20000300a00 */
[----:B-1----:R-:W-:Y:S02]  /*27f60*/  MOV R42, c[0x0][0x1c8] ;  /* 0x00007200002a7a02 */ /* 0x002fe40000000f00 */
[----:B------:R-:W-:-:S03]  /*27f70*/  LEA.HI.X.SX32 R7, R8, R3, 0x1, P3 ;  /* 0x0000000308077211 */ /* 0x000fc600018f0eff */
[----:B------:R-:W-:Y:S02]  /*27f80*/  IMAD R26, R42, 0xe2, RZ ;  /* 0x000000e22a1a7824 */ /* 0x000fe400078e02ff */
[----:B------:R0:W-:Y:S04]  /*27f90*/  STL.64 [R1+0x100], R6 ;  /* 0x0001000601007387 */ /* 0x0001e80000100a00 */
[----:B------:R-:W2:Y:S01]  /*27fa0*/  LDL.LU.64 R42, [R1+0x1f8] ;  /* 0x0001f800012a7983 */ /* 0x000ea20000300a00 */
[----:B0-----:R-:W-:-:S04]  /*27fb0*/  IADD3 R6, P3, R4, R2, RZ ;  /* 0x0000000204067210 */ /* 0x001fc80007f7e0ff */
[----:B------:R-:W-:Y:S02]  /*27fc0*/  LEA.HI.X.SX32 R7, R26, R3, 0x1, P3 ;  /* 0x000000031a077211 */ /* 0x000fe400018f0eff */
[----:B------:R-:W0:Y:S01]  /*27fd0*/  LDS.128 R24, [R58+0x800] ;  /* 0x000800003a187984 */ /* 0x000e220000000c00 */
[----:B------:R-:W-:-:S03]  /*27fe0*/  PRMT R12, R12, 0x7632, R12 ;  /* 0x000076320c0c7816 */ /* 0x000fc6000000000c */
[----:B------:R1:W-:Y:S04]  /*27ff0*/  STL.64 [R1+0xf8], R6 ;  /* 0x0000f80601007387 */ /* 0x0003e80000100a00 */
[----:B---3--:R3:W-:Y:S01]  /*28000*/  STG.E.U16 [R48.64], R12 ;  /* 0x0000000c30007986 */ /* 0x0087e2000c101504 */
[----:B-1----:R-:W-:-:S03]  /*28010*/  IADD3 R6, P3, R0, R2, RZ ;  /* 0x0000000200067210 */ /* 0x002fc60007f7e0ff */
[----:B------:R1:W-:Y:S01]  /*28020*/  STG.E.U16 [R54.64], R11 ;  /* 0x0000000b36007986 */ /* 0x0003e2000c101504 */
[----:B---3--:R-:W-:Y:S01]  /*28030*/  IMAD R12, R10, 0xe3, RZ ;  /* 0x000000e30a0c7824 */ /* 0x008fe200078e02ff */
[----:B------:R-:W-:-:S04]  /*28040*/  PRMT R0, R11, 0x7632, R0 ;  /* 0x000076320b007816 */ /* 0x000fc80000000000 */
[----:B------:R-:W-:Y:S01]  /*28050*/  LEA.HI.X.SX32 R7, R12, R3, 0x1, P3 ;  /* 0x000000030c077211 */ /* 0x000fe200018f0eff */
[----:B0-----:R-:W-:Y:S04]  /*28060*/  STL.64 [R1+0x820], R26 ;  /* 0x0008201a01007387 */ /* 0x001fe80000100a00 */
[----:B-1----:R-:W3:Y:S04]  /*28070*/  LDL.LU.64 R54, [R1+0x210] ;  /* 0x0002100001367983 */ /* 0x002ee80000300a00 */
[----:B------:R0:W-:Y:S04]  /*28080*/  STG.E.U16 [R30.64], R0 ;  /* 0x000000001e007986 */ /* 0x0001e8000c101504 */
[----:B------:R1:W-:Y:S01]  /*28090*/  STL.64 [R1+0xf0], R6 ;  /* 0x0000f00601007387 */ /* 0x0003e20000100a00 */
[----:B0-----:R-:W-:-:S03]  /*280a0*/  IMAD R30, R46, 0xe4, RZ ;  /* 0x000000e42e1e7824 */ /* 0x001fc600078e02ff */
[----:B------:R-:W3:Y:S01]  /*280b0*/  LDL.LU.64 R46, [R1+0x220] ;  /* 0x00022000012e7983 */ /* 0x000ee20000300a00 */
[----:B------:R-:W-:-:S05]  /*280c0*/  IMAD R8, R10, 0x1c8, RZ ;  /* 0x000001c80a087824 */ /* 0x000fca00078e02ff */
[----:B-1----:R-:W-:-:S04]  /*280d0*/  IADD3 R6, P3, R8, R2, RZ ;  /* 0x0000000208067210 */ /* 0x002fc80007f7e0ff */
[----:B------:R-:W-:Y:S02]  /*280e0*/  LEA.HI.X.SX32 R7, R30, R3, 0x1, P3 ;  /* 0x000000031e077211 */ /* 0x000fe400018f0eff */
[----:B------:R-:W0:Y:S01]  /*280f0*/  LDS.128 R28, [R60+0x1000] ;  /* 0x001000003c1c7984 */ /* 0x000e220000000c00 */
[C---:B------:R-:W-:Y:S02]  /*28100*/  IMAD R4, R10.reuse, 0x1ca, RZ ;  /* 0x000001ca0a047824 */ /* 0x040fe400078e02ff */
[C---:B------:R-:W-:Y:S01]  /*28110*/  IMAD R8, R10.reuse, 0xe5, RZ ;  /* 0x000000e50a087824 */ /* 0x040fe200078e02ff */
[----:B------:R1:W-:Y:S01]  /*28120*/  STL.64 [R1+0xe8], R6 ;  /* 0x0000e80601007387 */ /* 0x0003e20000100a00 */
[----:B------:R-:W-:-:S03]  /*28130*/  IMAD R0, R10, 0x1cc, RZ ;  /* 0x000001cc0a007824 */ /* 0x000fc600078e02ff */
[----:B----4-:R4:W-:Y:S01]  /*28140*/  STG.E.U16 [R38.64], R16 ;  /* 0x0000001026007986 */ /* 0x0109e2000c101504 */
[----:B-1----:R-:W-:-:S04]  /*28150*/  IADD3 R6, P3, R4, R2, RZ ;  /* 0x0000000204067210 */ /* 0x002fc80007f7e0ff */
[----:B------:R-:W-:Y:S01]  /*28160*/  LEA.HI.X.SX32 R7, R8, R3, 0x1, P3 ;  /* 0x0000000308077211 */ /* 0x000fe200018f0eff */
[----:B----4-:R-:W4:Y:S01]  /*28170*/  LDL.LU.64 R38, [R1+0x238] ;  /* 0x0002380001267983 */ /* 0x010f220000300a00 */
[----:B------:R-:W-:-:S03]  /*28180*/  IMAD R34, R34, 0xe6, RZ ;  /* 0x000000e622227824 */ /* 0x000fc600078e02ff */
[----:B------:R1:W-:Y:S01]  /*28190*/  STL.64 [R1+0xe0], R6 ;  /* 0x0000e00601007387 */ /* 0x0003e20000100a00 */
[----:B------:R-:W-:Y:S02]  /*281a0*/  PRMT R16, R16, 0x7632, R16 ;  /* 0x0000763210107816 */ /* 0x000fe40000000010 */
[----:B-1----:R-:W-:-:S04]  /*281b0*/  IADD3 R6, P3, R0, R2, RZ ;  /* 0x0000000200067210 */ /* 0x002fc80007f7e0ff */
[----:B------:R-:W-:Y:S01]  /*281c0*/  LEA.HI.X.SX32 R7, R34, R3, 0x1, P3 ;  /* 0x0000000322077211 */ /* 0x000fe200018f0eff */
[----:B0-----:R-:W-:Y:S04]  /*281d0*/  STL.64 [R1+0x828], R30 ;  /* 0x0008281e01007387 */ /* 0x001fe80000100a00 */
[----:B------:R0:W-:Y:S04]  /*281e0*/  STL.64 [R1+0xd8], R6 ;  /* 0x0000d80601007387 */ /* 0x0001e80000100a00 */
[----:B------:R-:W1:Y:S01]  /*281f0*/  LDS.128 R32, [R61+0x1000] ;  /* 0x001000003d207984 */ /* 0x000e620000000c00 */
[----:B------:R-:W-:-:S02]  /*28200*/  IMAD R12, R10, 0x1ce, RZ ;  /* 0x000001ce0a0c7824 */ /* 0x000fc400078e02ff */
[----:B------:R-:W-:-:S03]  /*28210*/  IMAD R4, R10, 0xe7, RZ ;  /* 0x000000e70a047824 */ /* 0x000fc600078e02ff */
[----:B0-----:R-:W-:-:S04]  /*28220*/  IADD3 R6, P3, R12, R2, RZ ;  /* 0x000000020c067210 */ /* 0x001fc80007f7e0ff */
[----:B------:R-:W-:Y:S01]  /*28230*/  LEA.HI.X.SX32 R7, R4, R3, 0x1, P3 ;  /* 0x0000000304077211 */ /* 0x000fe200018f0eff */
[----:B------:R-:W-:Y:S01]  /*28240*/  IMAD R0, R10, 0x1d0, RZ ;  /* 0x000001d00a007824 */ /* 0x000fe200078e02ff */
[----:B------:R-:W-:-:S05]  /*28250*/  MOV R56, c[0x0][0x1c8] ;  /* 0x0000720000387a02 */ /* 0x000fca0000000f00 */
[----:B------:R-:W-:Y:S01]  /*28260*/  IMAD R56, R56, 0xe8, RZ ;  /* 0x000000e838387824 */ /* 0x000fe200078e02ff */
[----:B--2---:R-:W-:Y:S04]  /*28270*/  STG.E.U16 [R50.64], R16 ;  /* 0x0000001032007986 */ /* 0x004fe8000c101504 */
[----:B------:R0:W-:Y:S04]  /*28280*/  STG.E.U16 [R42.64], R20 ;  /* 0x000000142a007986 */ /* 0x0001e8000c101504 */
[----:B0-----:R-:W2:Y:S01]  /*28290*/  LDL.LU.64 R42, [R1+0x268] ;  /* 0x00026800012a7983 */ /* 0x001ea20000300a00 */
[----:B------:R-:W-:-:S03]  /*282a0*/  PRMT R20, R20, 0x7632, R20 ;  /* 0x0000763214147816 */ /* 0x000fc60000000014 */
[----:B------:R0:W-:Y:S04]  /*282b0*/  STL.64 [R1+0xd0], R6 ;  /* 0x0000d00601007387 */ /* 0x0001e80000100a00 */
[----:B-1----:R-:W-:Y:S01]  /*282c0*/  STL.64 [R1+0x830], R34 ;  /* 0x0008302201007387 */ /* 0x002fe20000100a00 */
[----:B0-----:R-:W-:-:S04]  /*282d0*/  IADD3 R6, P3, R0, R2, RZ ;  /* 0x0000000200067210 */ /* 0x001fc80007f7e0ff */
[----:B------:R-:W-:Y:S01]  /*282e0*/  LEA.HI.X.SX32 R7, R56, R3, 0x1, P3 ;  /* 0x0000000338077211 */ /* 0x000fe200018f0eff */
[----:B---3--:R0:W-:Y:S04]  /*282f0*/  STG.E.U16 [R54.64], R20 ;  /* 0x0000001436007986 */ /* 0x0081e8000c101504 */
[----:B0-----:R-:W3:Y:S04]  /*28300*/  LDL.LU.64 R54, [R1+0x2a0] ;  /* 0x0002a00001367983 */ /* 0x001ee80000300a00 */
[----:B------:R-:W-:Y:S04]  /*28310*/  STL.64 [R1+0xc8], R6 ;  /* 0x0000c80601007387 */ /* 0x000fe80000100a00 */
[----:B------:R0:W-:Y:S04]  /*28320*/  STG.E.U16 [R46.64], R24 ;  /* 0x000000182e007986 */ /* 0x0001e8000c101504 */
[----:B0-----:R-:W3:Y:S01]  /*28330*/  LDL.LU.64 R46, [R1+0x2b0] ;  /* 0x0002b000012e7983 */ /* 0x001ee20000300a00 */
[----:B------:R-:W-:-:S02]  /*28340*/  IMAD R8, R10, 0x1d2, RZ ;  /* 0x000001d20a087824 */ /* 0x000fc400078e02ff */
[----:B------:R-:W-:-:S03]  /*28350*/  IMAD R4, R10, 0xe9, RZ ;  /* 0x000000e90a047824 */ /* 0x000fc600078e02ff */
[----:B------:R-:W-:Y:S01]  /*28360*/  IADD3 R6, P3, R8, R2, RZ ;  /* 0x0000000208067210 */ /* 0x000fe20007f7e0ff */
[----:B------:R-:W-:Y:S01]  /*28370*/  IMAD R0, R10, 0x1d4, RZ ;  /* 0x000001d40a007824 */ /* 0x000fe200078e02ff */
[----:B------:R-:W-:Y:S02]  /*28380*/  MOV R56, c[0x0][0x1c8] ;  /* 0x0000720000387a02 */ /* 0x000fe40000000f00 */
[----:B------:R-:W-:-:S03]  /*28390*/  LEA.HI.X.SX32 R7, R4, R3, 0x1, P3 ;  /* 0x0000000304077211 */ /* 0x000fc600018f0eff */
[----:B------:R-:W-:Y:S02]  /*283a0*/  IMAD R56, R56, 0xea, RZ ;  /* 0x000000ea38387824 */ /* 0x000fe400078e02ff */
[----:B------:R0:W-:Y:S01]  /*283b0*/  STL.64 [R1+0xc0], R6 ;  /* 0x0000c00601007387 */ /* 0x0001e20000100a00 */
[----:B------:R-:W-:Y:S02]  /*283c0*/  PRMT R24, R24, 0x7632, R24 ;  /* 0x0000763218187816 */ /* 0x000fe40000000018 */
[----:B0-----:R-:W-:-:S03]  /*283d0*/  IADD3 R6, P3, R0, R2, RZ ;  /* 0x0000000200067210 */ /* 0x001fc60007f7e0ff */
[----:B----4-:R-:W-:Y:S01]  /*283e0*/  STG.E.U16 [R38.64], R24 ;  /* 0x0000001826007986 */ /* 0x010fe2000c101504 */
[----:B------:R-:W-:-:S03]  /*283f0*/  LEA.HI.X.SX32 R7, R56, R3, 0x1, P3 ;  /* 0x0000000338077211 */ /* 0x000fc600018f0eff */
[----:B------:R-:W0:Y:S04]  /*28400*/  LDS.128 R36, [R57+0x1000] ;  /* 0x0010000039247984 */ /* 0x000e280000000c00 */
[----:B------:R1:W-:Y:S04]  /*28410*/  STL.64 [R1+0xb8], R6 ;  /* 0x0000b80601007387 */ /* 0x0003e80000100a00 */
[----:B------:R-:W-:Y:S04]  /*28420*/  STL [R1+0x838], R25 ;  /* 0x0008381901007387 */ /* 0x000fe80000100800 */
[----:B------:R-:W4:Y:S01]  /*28430*/  LDL.LU.64 R50, [R1+0x2f8] ;  /* 0x0002f80001327983 */ /* 0x000f220000300a00 */
[----:B------:R-:W-:-:S02]  /*28440*/  IMAD R8, R10, 0x1d6, RZ ;  /* 0x000001d60a087824 */ /* 0x000fc400078e02ff */
[----:B------:R-:W-:-:S03]  /*28450*/  IMAD R4, R10, 0xeb, RZ ;  /* 0x000000eb0a047824 */ /* 0x000fc600078e02ff */
[----:B-1----:R-:W-:Y:S01]  /*28460*/  IADD3 R6, P3, R8, R2, RZ ;  /* 0x0000000208067210 */ /* 0x002fe20007f7e0ff */
[----:B------:R-:W-:Y:S01]  /*28470*/  IMAD R0, R10, 0x1d8, RZ ;  /* 0x000001d80a007824 */ /* 0x000fe200078e02ff */
[----:B------:R-:W-:Y:S02]  /*28480*/  MOV R56, c[0x0][0x1c8] ;  /* 0x0000720000387a02 */ /* 0x000fe40000000f00 */
[----:B------:R-:W-:-:S03]  /*28490*/  LEA.HI.X.SX32 R7, R4, R3, 0x1, P3 ;  /* 0x0000000304077211 */ /* 0x000fc600018f0eff */
[----:B------:R-:W-:Y:S02]  /*284a0*/  IMAD R56, R56, 0xec, RZ ;  /* 0x000000ec38387824 */ /* 0x000fe400078e02ff */
[----:B------:R1:W-:Y:S01]  /*284b0*/  STL.64 [R1+0xb0], R6 ;  /* 0x0000b00601007387 */ /* 0x0003e20000100a00 */
[C---:B------:R-:W-:Y:S02]  /*284c0*/  IMAD R8, R10.reuse, 0x1da, RZ ;  /* 0x000001da0a087824 */ /* 0x040fe400078e02ff */
[----:B------:R-:W-:Y:S01]  /*284d0*/  IMAD R4, R10, 0xed, RZ ;  /* 0x000000ed0a047824 */ /* 0x000fe200078e02ff */
[----:B-1----:R-:W-:-:S04]  /*284e0*/  IADD3 R6, P3, R0, R2, RZ ;  /* 0x0000000200067210 */ /* 0x002fc80007f7e0ff */
[----:B------:R-:W-:Y:S01]  /*284f0*/  LEA.HI.X.SX32 R7, R56, R3, 0x1, P3 ;  /* 0x0000000338077211 */ /* 0x000fe200018f0eff */
[----:B0-----:R-:W-:Y:S04]  /*28500*/  STL.64 [R1+0x840], R38 ;  /* 0x0008402601007387 */ /* 0x001fe80000100a00 */
[----:B------:R0:W-:Y:S02]  /*28510*/  STL.64 [R1+0xa8], R6 ;  /* 0x0000a80601007387 */ /* 0x0001e40000100a00 */
[----:B0-----:R-:W-:-:S04]  /*28520*/  IADD3 R6, P3, R8, R2, RZ ;  /* 0x0000000208067210 */ /* 0x001fc80007f7e0ff */
[----:B------:R-:W-:-:S05]  /*28530*/  LEA.HI.X.SX32 R7, R4, R3, 0x1, P3 ;  /* 0x0000000304077211 */ /* 0x000fca00018f0eff */
[----:B------:R0:W-:Y:S01]  /*28540*/  STL.64 [R1+0xa0], R6 ;  /* 0x0000a00601007387 */ /* 0x0001e20000100a00 */
[----:B------:R-:W-:Y:S01]  /*28550*/  MOV R56, c[0x0][0x1c8] ;  /* 0x0000720000387a02 */ /* 0x000fe20000000f00 */
[----:B------:R-:W-:-:S04]  /*28560*/  IMAD R0, R10, 0x1dc, RZ ;  /* 0x000001dc0a007824 */ /* 0x000fc800078e02ff */
[----:B------:R-:W-:Y:S01]  /*28570*/  IMAD R56, R56, 0xee, RZ ;  /* 0x000000ee38387824 */ /* 0x000fe200078e02ff */
[----:B0-----:R-:W-:Y:S01]  /*28580*/  IADD3 R6, P3, R0, R2, RZ ;  /* 0x0000000200067210 */ /* 0x001fe20007f7e0ff */
[----:B------:R-:W-:-:S03]  /*28590*/  IMAD R8, R10, 0x1de, RZ ;  /* 0x000001de0a087824 */ /* 0x000fc600078e02ff */
[----:B------:R-:W-:Y:S01]  /*285a0*/  LEA.HI.X.SX32 R7, R56, R3, 0x1, P3 ;  /* 0x0000000338077211 */ /* 0x000fe200018f0eff */
[C---:B------:R-:W-:Y:S01]  /*285b0*/  IMAD R4, R10.reuse, 0xef, RZ ;  /* 0x000000ef0a047824 */ /* 0x040fe200078e02ff */
[----:B------:R-:W-:Y:S01]  /*285c0*/  MOV R56, c[0x0][0x1c8] ;  /* 0x0000720000387a02 */ /* 0x000fe20000000f00 */
[----:B------:R-:W-:-:S04]  /*285d0*/  IMAD R0, R10, 0x1e0, RZ ;  /* 0x000001e00a007824 */ /* 0x000fc800078e02ff */
[----:B------:R-:W-:Y:S01]  /*285e0*/  IMAD R56, R56, 0xf0, RZ ;  /* 0x000000f038387824 */ /* 0x000fe200078e02ff */
[----:B--2---:R0:W-:Y:S04]  /*285f0*/  STG.E.U16 [R42.64], R28 ;  /* 0x0000001c2a007986 */ /* 0x0041e8000c101504 */
[----:B------:R-:W1:Y:S01]  /*28600*/  LDS.128 R40, [R58+0x1000] ;  /* 0x001000003a287984 */ /* 0x000e620000000c00 */
[----:B0-----:R-:W-:-:S03]  /*28610*/  PRMT R28, R28, 0x7632, R28 ;  /* 0x000076321c1c7816 */ /* 0x001fc6000000001c */
[----:B-1----:R-:W-:Y:S04]  /*28620*/  STL.64 [R1+0x848], R42 ;  /* 0x0008482a01007387 */ /* 0x002fe80000100a00 */
[----:B---3--:R0:W-:Y:S04]  /*28630*/  STG.E.U16 [R54.64], R28 ;  /* 0x0000001c36007986 */ /* 0x0081e8000c101504 */
[----:B0-----:R-:W2:Y:S04]  /*28640*/  LDL.LU.64 R54, [R1+0x330] ;  /* 0x0003300001367983 */ /* 0x001ea80000300a00 */
[----:B------:R-:W-:Y:S04]  /*28650*/  STG.E.U16 [R46.64], R32 ;  /* 0x000000202e007986 */ /* 0x000fe8000c101504 */
[----:B------:R-:W0:Y:S04]  /*28660*/  LDS.128 R44, [R60+0x1800] ;  /* 0x001800003c2c7984 */ /* 0x000e280000000c00 */
[----:B------:R1:W-:Y:S04]  /*28670*/  STL.64 [R1+0x98], R6 ;  /* 0x0000980601007387 */ /* 0x0003e80000100a00 */
[----:B------:R-:W3:Y:S04]  /*28680*/  LDL.LU.64 R26, [R1+0x328] ;  /* 0x00032800011a7983 */ /* 0x000ee80000300a00 */
[----:B------:R-:W3:Y:S01]  /*28690*/  LDL.LU.64 R22, [R1+0x320] ;  /* 0x0003200001167983 */ /* 0x000ee20000300a00 */
[----:B-1----:R-:W-:-:S04]  /*286a0*/  IADD3 R6, P3, R8, R2, RZ ;  /* 0x0000000208067210 */ /* 0x002fc80007f7e0ff */
[----:B------:R-:W-:-:S05]  /*286b0*/  LEA.HI.X.SX32 R7, R4, R3, 0x1, P3 ;  /* 0x0000000304077211 */ /* 0x000fca00018f0eff */
[----:B------:R1:W-:Y:S02]  /*286c0*/  STL.64 [R1+0x90], R6 ;  /* 0x0000900601007387 */ /* 0x0003e40000100a00 */
[----:B-1----:R-:W-:-:S04]  /*286d0*/  IADD3 R6, P3, R0, R2, RZ ;  /* 0x0000000200067210 */ /* 0x002fc80007f7e0ff */
[----:B------:R-:W-:Y:S01]  /*286e0*/  LEA.HI.X.SX32 R7, R56, R3, 0x1, P3 ;  /* 0x0000000338077211 */ /* 0x000fe200018f0eff */
[----:B0-----:R-:W-:Y:S04]  /*286f0*/  STL.64 [R1+0x850], R46 ;  /* 0x0008502e01007387 */ /* 0x001fe80000100a00 */
[----:B------:R-:W3:Y:S04]  /*28700*/  LDL.LU.64 R18, [R1+0x350] ;  /* 0x0003500001127983 */ /* 0x000ee80000300a00 */
[----:B------:R0:W-:Y:S04]  /*28710*/  STL.64 [R1+0x88], R6 ;  /* 0x0000880601007387 */ /* 0x0001e80000100a00 */
[----:B------:R-:W3:Y:S01]  /*28720*/  LDL.LU.64 R14, [R1+0x348] ;  /* 0x00034800010e7983 */ /* 0x000ee20000300a00 */
[----:B------:R-:W-:Y:S01]  /*28730*/  PRMT R32, R32, 0x7632, R32 ;  /* 0x0000763220207816 */ /* 0x000fe20000000020 */
[----:B------:R-:W-:-:S02]  /*28740*/  IMAD R8, R10, 0x1e2, RZ ;  /* 0x000001e20a087824 */ /* 0x000fc400078e02ff */
[----:B------:R-:W-:Y:S01]  /*28750*/  IMAD R4, R10, 0xf1, RZ ;  /* 0x000000f10a047824 */ /* 0x000fe200078e02ff */
[----:B------:R-:W-:Y:S01]  /*28760*/  MOV R56, c[0x0][0x1c8] ;  /* 0x0000720000387a02 */ /* 0x000fe20000000f00 */
[----:B----4-:R-:W-:Y:S04]  /*28770*/  STG.E.U16 [R50.64], R32 ;  /* 0x0000002032007986 */ /* 0x010fe8000c101504 */
[----:B------:R-:W1:Y:S01]  /*28780*/  LDS.128 R48, [R61+0x1800] ;  /* 0x001800003d307984 */ /* 0x000e620000000c00 */
[----:B0-----:R-:W-:Y:S01]  /*28790*/  IADD3 R6, P3, R8, R2, RZ ;  /* 0x0000000208067210 */ /* 0x001fe20007f7e0ff */
[----:B------:R-:W-:Y:S02]  /*287a0*/  IMAD R0, R10, 0x1e4, RZ ;  /* 0x000001e40a007824 */ /* 0x000fe400078e02ff */
[----:B------:R-:W4:Y:S01]  /*287b0*/  LDL.LU.64 R52, [R1+0x370] ;  /* 0x0003700001347983 */ /* 0x000f220000300a00 */
[----:B------:R-:W-:Y:S01]  /*287c0*/  LEA.HI.X.SX32 R7, R4, R3, 0x1, P3 ;  /* 0x0000000304077211 */ /* 0x000fe200018f0eff */
[----:B------:R-:W-:-:S04]  /*287d0*/  IMAD R56, R56, 0xf2, RZ ;  /* 0x000000f238387824 */ /* 0x000fc800078e02ff */
[----:B------:R0:W-:Y:S01]  /*287e0*/  STL.64 [R1+0x80], R6 ;  /* 0x0000800601007387 */ /* 0x0001e20000100a00 */
[C---:B------:R-:W-:Y:S02]  /*287f0*/  IMAD R8, R10.reuse, 0x1e6, RZ ;  /* 0x000001e60a087824 */ /* 0x040fe400078e02ff */
[----:B------:R-:W-:Y:S01]  /*28800*/  IMAD R12, R10, 0xf3, RZ ;  /* 0x000000f30a0c7824 */ /* 0x000fe200078e02ff */
[----:B0-----:R-:W-:-:S04]  /*28810*/  IADD3 R6, P3, R0, R2, RZ ;  /* 0x0000000200067210 */ /* 0x001fc80007f7e0ff */
[----:B------:R-:W-:Y:S01]  /*28820*/  LEA.HI.X.SX32 R7, R56, R3, 0x1, P3 ;  /* 0x0000000338077211 */ /* 0x000fe200018f0eff */
[----:B------:R-:W-:Y:S01]  /*28830*/  IMAD R4, R10, 0x1e8, RZ ;  /* 0x000001e80a047824 */ /* 0x000fe200078e02ff */
[----:B------:R-:W-:Y:S01]  /*28840*/  MOV R56, c[0x0][0x1c8] ;  /* 0x0000720000387a02 */ /* 0x000fe20000000f00 */
[----:B-1----:R-:W-:Y:S04]  /*28850*/  STL.64 [R1+0x858], R50 ;  /* 0x0008583201007387 */ /* 0x002fe80000100a00 */
[----:B------:R0:W-:Y:S01]  /*28860*/  STL.64 [R1+0x78], R6 ;  /* 0x0000780601007387 */ /* 0x0001e20000100a00 */
[----:B------:R-:W-:Y:S01]  /*28870*/  IMAD R56, R56, 0xf4, RZ ;  /* 0x000000f438387824 */ /* 0x000fe200078e02ff */
[----:B0-----:R-:W-:-:S04]  /*28880*/  IADD3 R6, P3, R8, R2, RZ ;  /* 0x0000000208067210 */ /* 0x001fc80007f7e0ff */
[----:B------:R-:W-:Y:S01]  /*28890*/  LEA.HI.X.SX32 R7, R12, R3, 0x1, P3 ;  /* 0x000000030c077211 */ /* 0x000fe200018f0eff */
[C---:B------:R-:W-:Y:S02]  /*288a0*/  IMAD R0, R10.reuse, 0x1ea, RZ ;  /* 0x000001ea0a007824 */ /* 0x040fe400078e02ff */
[C---:B------:R-:W-:Y:S02]  /*288b0*/  IMAD R8, R10.reuse, 0xf5, RZ ;  /* 0x000000f50a087824 */ /* 0x040fe400078e02ff */
[----:B------:R-:W-:Y:S01]  /*288c0*/  IMAD R12, R10, 0xf7, RZ ;  /* 0x000000f70a0c7824 */ /* 0x000fe200078e02ff */
[----:B------:R-:W0:Y:S01]  /*288d0*/  S2R R28, SR_TID.X ;  /* 0x00000000001c7919 */ /* 0x000e220000002100 */
[----:B------:R-:W-:Y:S01]  /*288e0*/  IMAD R59, R59, 0xfa, RZ ;  /* 0x000000fa3b3b7824 */ /* 0x000fe200078e02ff */
[----:B------:R-:W-:-:S05]  /*288f0*/  MOV R11, c[0x0][0x1c8] ;  /* 0x00007200000b7a02 */ /* 0x000fca0000000f00 */
[----:B------:R-:W-:Y:S02]  /*28900*/  IMAD R11, R11, 0xfc, RZ ;  /* 0x000000fc0b0b7824 */ /* 0x000fe400078e02ff */
[----:B------:R-:W-:Y:S01]  /*28910*/  IMAD R60, R10, 0x1fc, RZ ;  /* 0x000001fc0a3c7824 */ /* 0x000fe200078e02ff */
[----:B0-----:R-:W-:Y:S01]  /*28920*/  SHF.L.U32 R16, R28, 0x4, RZ ;  /* 0x000000041c107819 */ /* 0x001fe200000006ff */
[----:B--2---:R0:W-:Y:S04]  /*28930*/  STG.E.U16 [R54.64], R36 ;  /* 0x0000002436007986 */ /* 0x0041e8000c101504 */
[----:B0-----:R-:W2:Y:S04]  /*28940*/  LDL.LU.64 R54, [R1+0x368] ;  /* 0x0003680001367983 */ /* 0x001ea80000300a00 */
[----:B------:R0:W-:Y:S02]  /*28950*/  STL.64 [R1+0x70], R6 ;  /* 0x0000700601007387 */ /* 0x0001e40000100a00 */
[----:B0-----:R-:W-:-:S04]  /*28960*/  IADD3 R6, P3, R4, R2, RZ ;  /* 0x0000000204067210 */ /* 0x001fc80007f7e0ff */
[----:B------:R-:W-:-:S05]  /*28970*/  LEA.HI.X.SX32 R7, R56, R3, 0x1, P3 ;  /* 0x0000000338077211 */ /* 0x000fca00018f0eff */
[----:B------:R0:W-:Y:S01]  /*28980*/  STL.64 [R1+0x68], R6 ;  /* 0x0000680601007387 */ /* 0x0001e20000100a00 */
[----:B------:R-:W-:Y:S01]  /*28990*/  MOV R56, c[0x0][0x1c8] ;  /* 0x0000720000387a02 */ /* 0x000fe20000000f00 */
[----:B------:R-:W-:Y:S01]  /*289a0*/  IMAD R4, R10, 0x1ec, RZ ;  /* 0x000001ec0a047824 */ /* 0x000fe200078e02ff */
[----:B0-----:R-:W-:-:S04]  /*289b0*/  IADD3 R6, P3, R0, R2, RZ ;  /* 0x0000000200067210 */ /* 0x001fc80007f7e0ff */
[----:B------:R-:W-:Y:S01]  /*289c0*/  LEA.HI.X.SX32 R7, R8, R3, 0x1, P3 ;  /* 0x0000000308077211 */ /* 0x000fe200018f0eff */
[----:B------:R-:W-:-:S04]  /*289d0*/  IMAD R56, R56, 0xf6, RZ ;  /* 0x000000f638387824 */ /* 0x000fc800078e02ff */
[----:B------:R0:W-:Y:S01]  /*289e0*/  STL.64 [R1+0x60], R6 ;  /* 0x0000600601007387 */ /* 0x0001e20000100a00 */
[----:B------:R-:W-:Y:S01]  /*289f0*/  IMAD R0, R10, 0x1ee, RZ ;  /* 0x000001ee0a007824 */ /* 0x000fe200078e02ff */
[----:B0-----:R-:W-:-:S04]  /*28a00*/  IADD3 R6, P3, R4, R2, RZ ;  /* 0x0000000204067210 */ /* 0x001fc80007f7e0ff */
[----:B------:R-:W-:-:S05]  /*28a10*/  LEA.HI.X.SX32 R7, R56, R3, 0x1, P3 ;  /* 0x0000000338077211 */ /* 0x000fca00018f0eff */
        /* <DEDUP_REMOVED lines=9> */
[----:B---3--:R-:W-:Y:S01]  /*28ab0*/  STG.E.U16 [R26.64], R36 ;  /* 0x000000241a007986 */ /* 0x008fe2000c101504 */
[----:B0-----:R-:W-:-:S04]  /*28ac0*/  IADD3 R6, P3, R4, R2, RZ ;  /* 0x0000000204067210 */ /* 0x001fc80007f7e0ff */
[----:B------:R-:W-:Y:S01]  /*28ad0*/  LEA.HI.X.SX32 R7, R56, R3, 0x1, P3 ;  /* 0x0000000338077211 */ /* 0x000fe200018f0eff */
[----:B------:R0:W-:Y:S01]  /*28ae0*/  STG.E.U16 [R22.64], R40 ;  /* 0x0000002816007986 */ /* 0x0001e2000c101504 */
[----:B------:R-:W-:-:S03]  /*28af0*/  IMAD R4, R10, 0xf9, RZ ;  /* 0x000000f90a047824 */ /* 0x000fc600078e02ff */
[----:B------:R1:W-:Y:S01]  /*28b00*/  STL.64 [R1+0x48], R6 ;  /* 0x0000480601007387 */ /* 0x0003e20000100a00 */
[----:B------:R-:W-:Y:S01]  /*28b10*/  IMAD R0, R10, 0x1f4, RZ ;  /* 0x000001f40a007824 */ /* 0x000fe200078e02ff */
[----:B0-----:R-:W-:Y:S02]  /*28b20*/  PRMT R40, R40, 0x7632, R40 ;  /* 0x0000763228287816 */ /* 0x001fe40000000028 */
[----:B-1----:R-:W-:-:S03]  /*28b30*/  IADD3 R6, P3, R8, R2, RZ ;  /* 0x0000000208067210 */ /* 0x002fc60007f7e0ff */
[----:B------:R-:W-:Y:S01]  /*28b40*/  STG.E.U16 [R18.64], R40 ;  /* 0x0000002812007986 */ /* 0x000fe2000c101504 */
[----:B------:R-:W-:-:S03]  /*28b50*/  LEA.HI.X.SX32 R7, R4, R3, 0x1, P3 ;  /* 0x0000000304077211 */ /* 0x000fc600018f0eff */
[----:B------:R0:W-:Y:S04]  /*28b60*/  STG.E.U16 [R14.64], R44 ;  /* 0x0000002c0e007986 */ /* 0x0001e8000c101504 */
[----:B------:R1:W-:Y:S04]  /*28b70*/  STL.64 [R1+0x40], R6 ;  /* 0x0000400601007387 */ /* 0x0003e80000100a00 */
[----:B0-----:R-:W0:Y:S01]  /*28b80*/  S2R R15, SR_TID.X ;  /* 0x00000000000f7919 */ /* 0x001e220000002100 */
[----:B-1----:R-:W-:Y:S01]  /*28b90*/  IADD3 R6, P3, R0, R2, RZ ;  /* 0x0000000200067210 */ /* 0x002fe20007f7e0ff */
[----:B------:R-:W-:-:S03]  /*28ba0*/  IMAD R8, R10, 0x1f6, RZ ;  /* 0x000001f60a087824 */ /* 0x000fc600078e02ff */
[----:B------:R-:W-:Y:S01]  /*28bb0*/  LEA.HI.X.SX32 R7, R59, R3, 0x1, P3 ;  /* 0x000000033b077211 */ /* 0x000fe200018f0eff */
[----:B------:R-:W-:-:S04]  /*28bc0*/  IMAD R12, R10, 0xfb, RZ ;  /* 0x000000fb0a0c7824 */ /* 0x000fc800078e02ff */
[----:B------:R1:W-:Y:S01]  /*28bd0*/  STL.64 [R1+0x38], R6 ;  /* 0x0000380601007387 */ /* 0x0003e20000100a00 */
[----:B------:R-:W-:-:S03]  /*28be0*/  IMAD R4, R10, 0x1f8, RZ ;  /* 0x000001f80a047824 */ /* 0x000fc600078e02ff */
[----:B------:R-:W3:Y:S01]  /*28bf0*/  LDL.LU R27, [R1+0x5cc] ;  /* 0x0005cc00011b7983 */ /* 0x000ee20000300800 */
[----:B-1----:R-:W-:-:S04]  /*28c00*/  IADD3 R6, P3, R8, R2, RZ ;  /* 0x0000000208067210 */ /* 0x002fc80007f7e0ff */
[----:B------:R-:W-:Y:S02]  /*28c10*/  LEA.HI.X.SX32 R7, R12, R3, 0x1, P3 ;  /* 0x000000030c077211 */ /* 0x000fe400018f0eff */
[----:B------:R-:W-:-:S03]  /*28c20*/  IADD3 R14, P3, R4, R2, RZ ;  /* 0x00000002040e7210 */ /* 0x000fc60007f7e0ff */
[----:B------:R0:W-:Y:S01]  /*28c30*/  STL.64 [R1+0x30], R6 ;  /* 0x0000300601007387 */ /* 0x0001e20000100a00 */
[----:B------:R-:W-:Y:S01]  /*28c40*/  LOP3.LUT R0, R16, 0x70, RZ, 0xc0, !PT ;  /* 0x0000007010007812 */ /* 0x000fe200078ec0ff */
[----:B------:R-:W-:Y:S01]  /*28c50*/  IMAD R4, R10, 0x1fa, RZ ;  /* 0x000001fa0a047824 */ /* 0x000fe200078e02ff */
[----:B0-----:R-:W-:Y:S01]  /*28c60*/  LOP3.LUT R7, R15, 0x60, RZ, 0xc0, !PT ;  /* 0x000000600f077812 */ /* 0x001fe200078ec0ff */
[----:B------:R-:W3:Y:S01]  /*28c70*/  LDL.LU R6, [R1+0x58c] ;  /* 0x00058c0001067983 */ /* 0x000ee20000300800 */
[----:B------:R-:W-:Y:S02]  /*28c80*/  LEA.HI.X.SX32 R15, R11, R3, 0x1, P3 ;  /* 0x000000030b0f7211 */ /* 0x000fe400018f0eff */
[----:B------:R-:W-:Y:S02]  /*28c90*/  LEA R0, R7, R0, 0x2 ;  /* 0x0000000007007211 */ /* 0x000fe400078e10ff */
[----:B------:R-:W3:Y:S01]  /*28ca0*/  LDL.LU R7, [R1+0x3f0] ;  /* 0x0003f00001077983 */ /* 0x000ee20000300800 */
[----:B------:R-:W-:-:S03]  /*28cb0*/  MOV R11, c[0x0][0x1c8] ;  /* 0x00007200000b7a02 */ /* 0x000fc60000000f00 */
[----:B------:R-:W3:Y:S04]  /*28cc0*/  LDL.LU.64 R22, [R1+0x3e8] ;  /* 0x0003e80001167983 */ /* 0x000ee80000300a00 */
[----:B------:R0:W-:Y:S01]  /*28cd0*/  STL.64 [R1+0x28], R14 ;  /* 0x0000280e01007387 */ /* 0x0001e20000100a00 */
[----:B------:R-:W-:-:S03]  /*28ce0*/  IMAD R11, R11, 0xfe, RZ ;  /* 0x000000fe0b0b7824 */ /* 0x000fc600078e02ff */
[----:B------:R-:W3:Y:S01]  /*28cf0*/  LDL.LU.64 R50, [R1+0x3e0] ;  /* 0x0003e00001327983 */ /* 0x000ee20000300a00 */
[----:B0-----:R-:W-:Y:S01]  /*28d00*/  IADD3 R14, P3, R4, R2, RZ ;  /* 0x00000002040e7210 */ /* 0x001fe20007f7e0ff */
[----:B------:R-:W-:-:S05]  /*28d10*/  IMAD R4, R10, 0xfd, RZ ;  /* 0x000000fd0a047824 */ /* 0x000fca00078e02ff */
[----:B------:R-:W-:Y:S02]  /*28d20*/  LEA.HI.X.SX32 R15, R4, R3, 0x1, P3 ;  /* 0x00000003040f7211 */ /* 0x000fe400018f0eff */
[----:B------:R-:W-:-:S04]  /*28d30*/  IADD3 R60, P3, R60, R2, RZ ;  /* 0x000000023c3c7210 */ /* 0x000fc80007f7e0ff */
[----:B------:R-:W-:Y:S02]  /*28d40*/  LEA.HI.X.SX32 R61, R11, R3, 0x1, P3 ;  /* 0x000000030b3d7211 */ /* 0x000fe400018f0eff */
[----:B------:R-:W0:Y:S01]  /*28d50*/  S2R R11, SR_TID.X ;  /* 0x00000000000b7919 */ /* 0x000e220000002100 */
[----:B------:R-:W-:-:S03]  /*28d60*/  IMAD R4, R10, 0x1fe, RZ ;  /* 0x000001fe0a047824 */ /* 0x000fc600078e02ff */
[----:B------:R1:W-:Y:S02]  /*28d70*/  STL.64 [R1+0x20], R14 ;  /* 0x0000200e01007387 */ /* 0x0003e40000100a00 */
[----:B------:R-:W-:Y:S02]  /*28d80*/  IADD3 R2, P3, R4, R2, RZ ;  /* 0x0000000204027210 */ /* 0x000fe40007f7e0ff */
[----:B------:R-:W3:Y:S01]  /*28d90*/  LDL.LU.64 R46, [R1+0x3d8] ;  /* 0x0003d800012e7983 */ /* 0x000ee20000300a00 */
[----:B------:R-:W-:-:S03]  /*28da0*/  LEA R4, R10, -R10, 0x8 ;  /* 0x8000000a0a047211 */ /* 0x000fc600078e40ff */
[----:B------:R-:W3:Y:S01]  /*28db0*/  LDL.LU.64 R18, [R1+0x3d0] ;  /* 0x0003d00001127983 */ /* 0x000ee20000300a00 */
[----:B------:R-:W-:-:S03]  /*28dc0*/  LEA.HI.X.SX32 R3, R4, R3, 0x1, P3 ;  /* 0x0000000304037211 */ /* 0x000fc600018f0eff */
[----:B------:R-:W3:Y:S04]  /*28dd0*/  LDL.LU.64 R42, [R1+0x3c8] ;  /* 0x0003c800012a7983 */ /* 0x000ee80000300a00 */
[----:B------:R-:W3:Y:S01]  /*28de0*/  LDL.LU R32, [R1+0x14] ;  /* 0x0000140001207983 */ /* 0x000ee20000300800 */
[----:B0-----:R-:W-:-:S03]  /*28df0*/  LOP3.LUT R11, R11, 0x18, RZ, 0xc0, !PT ;  /* 0x000000180b0b7812 */ /* 0x001fc600078ec0ff */
[----:B------:R0:W-:Y:S04]  /*28e00*/  STL.64 [R1+0x7c8], R60 ;  /* 0x0007c83c01007387 */ /* 0x0001e80000100a00 */
[----:B------:R-:W3:Y:S01]  /*28e10*/  LDL.LU.64 R38, [R1+0x3b8] ;  /* 0x0003b80001267983 */ /* 0x000ee20000300a00 */
[----:B------:R-:W-:-:S03]  /*28e20*/  LEA.HI R16, R11, R0, RZ, 0x1f ;  /* 0x000000000b107211 */ /* 0x000fc600078ff8ff */
[----:B-1----:R-:W3:Y:S04]  /*28e30*/  LDL.LU.64 R14, [R1+0x3b0] ;  /* 0x0003b000010e7983 */ /* 0x002ee80000300a00 */
[----:B0-----:R-:W3:Y:S04]  /*28e40*/  LDL.LU.64 R60, [R1+0x3a8] ;  /* 0x0003a800013c7983 */ /* 0x001ee80000300a00 */
[----:B------:R-:W3:Y:S04]  /*28e50*/  LDL.LU.64 R10, [R1+0x3a0] ;  /* 0x0003a000010a7983 */ /* 0x000ee80000300a00 */
[----:B------:R0:W-:Y:S04]  /*28e60*/  STL.64 [R1+0x7d0], R2 ;  /* 0x0007d00201007387 */ /* 0x0001e80000100a00 */
[----:B0-----:R-:W3:Y:S01]  /*28e70*/  LDL.LU.64 R2, [R1+0x3c0] ;  /* 0x0003c00001027983 */ /* 0x001ee20000300a00 */
[----:B------:R-:W-:-:S03]  /*28e80*/  PRMT R44, R44, 0x7632, R44 ;  /* 0x000076322c2c7816 */ /* 0x000fc6000000002c */
[----:B------:R-:W3:Y:S04]  /*28e90*/  LDL.LU.64 R24, [R1+0x398] ;  /* 0x0003980001187983 */ /* 0x000ee80000300a00 */
[----:B----4-:R-:W-:Y:S04]  /*28ea0*/  STG.E.U16 [R52.64], R44 ;  /* 0x0000002c34007986 */ /* 0x010fe8000c101504 */
[----:B------:R-:W4:Y:S04]  /*28eb0*/  LDL.LU.64 R34, [R1+0x390] ;  /* 0x0003900001227983 */ /* 0x000f280000300a00 */
[----:B--2---:R0:W-:Y:S04]  /*28ec0*/  STG.E.U16 [R54.64], R48 ;  /* 0x0000003036007986 */ /* 0x0041e8000c101504 */
[----:B------:R-:W1:Y:S04]  /*28ed0*/  LDS.128 R52, [R57+0x1800] ;  /* 0x0018000039347984 */ /* 0x000e680000000c00 */
[----:B------:R-:W2:Y:S01]  /*28ee0*/  LDS.128 R56, [R58+0x1800] ;  /* 0x001800003a387984 */ /* 0x000ea20000000c00 */
[----:B0-----:R-:W-:-:S02]  /*28ef0*/  PRMT R48, R48, 0x7632, R48 ;  /* 0x0000763230307816 */ /* 0x001fc40000000030 */
[----:B-1----:R-:W-:Y:S02]  /*28f00*/  PRMT R4, R52, 0x7632, R4 ;  /* 0x0000763234047816 */ /* 0x002fe40000000004 */
[----:B--2---:R-:W-:Y:S02]  /*28f10*/  PRMT R0, R56, 0x7632, R0 ;  /* 0x0000763238007816 */ /* 0x004fe40000000000 */
[----:B---3--:R-:W-:Y:S02]  /*28f20*/  FSEL R8, R27, -INF , P6 ;  /* 0xff8000001b087808 */ /* 0x008fe40003000000 */
[C---:B------:R-:W-:Y:S02]  /*28f30*/  LOP3.LUT P5, RZ, R6.reuse, 0x8, RZ, 0xc0, !PT ;  /* 0x0000000806ff7812 */ /* 0x040fe400078ac0ff */
[----:B------:R-:W-:Y:S02]  /*28f40*/  LOP3.LUT P6, RZ, R6, 0x10, RZ, 0xc0, !PT ;  /* 0x0000001006ff7812 */ /* 0x000fe400078cc0ff */
[----:B------:R-:W-:-:S02]  /*28f50*/  FSETP.NEU.AND P3, PT, R7, RZ, PT ;  /* 0x000000ff0700720b */ /* 0x000fc40003f6d000 */
[----:B------:R-:W2:Y:S04]  /*28f60*/  LDL.LU.64 R6, [R1+0x388] ;  /* 0x0003880001067983 */ /* 0x000ea80000300a00 */
[----:B------:R-:W3:Y:S04]  /*28f70*/  LDL.LU R20, [R1+0x4] ;  /* 0x0000040001147983 */ /* 0x000ee80000300800 */
[----:B------:R0:W-:Y:S04]  /*28f80*/  STG.E.U16 [R22.64], R48 ;  /* 0x0000003016007986 */ /* 0x0001e8000c101504 */
[----:B------:R-:W3:Y:S04]  /*28f90*/  LDL.LU.64 R30, [R1+0x380] ;  /* 0x00038000011e7983 */ /* 0x000ee80000300a00 */
[----:B------:R1:W-:Y:S04]  /*28fa0*/  STG.E.U16 [R50.64], R52 ;  /* 0x0000003432007986 */ /* 0x0003e8000c101504 */
[----:B------:R-:W3:Y:S04]  /*28fb0*/  LDL.LU.64 R26, [R1+0x378] ;  /* 0x00037800011a7983 */ /* 0x000ee80000300a00 */
[----:B0-----:R-:W3:Y:S04]  /*28fc0*/  LDL.LU.64 R22, [R1+0x360] ;  /* 0x0003600001167983 */ /* 0x001ee80000300a00 */
[----:B-1----:R-:W3:Y:S04]  /*28fd0*/  LDL.LU.64 R50, [R1+0x858] ;  /* 0x0008580001327983 */ /* 0x002ee80000300a00 */
[----:B------:R0:W-:Y:S04]  /*28fe0*/  STG.E.U16 [R46.64], R4 ;  /* 0x000000042e007986 */ /* 0x0001e8000c101504 */
[----:B------:R1:W-:Y:S04]  /*28ff0*/  STG.E.U16 [R18.64], R56 ;  /* 0x0000003812007986 */ /* 0x0003e8000c101504 */
[----:B------:R1:W-:Y:S01]  /*29000*/  STG.E.U16 [R42.64], R0 ;  /* 0x000000002a007986 */ /* 0x0003e2000c101504 */
[----:B0-----:R-:W-:-:S03]  /*29010*/  PRMT R4, R32, 0x7632, R4 ;  /* 0x0000763220047816 */ /* 0x001fc60000000004 */
[----:B------:R-:W3:Y:S04]  /*29020*/  LDL.LU.64 R46, [R1+0x850] ;  /* 0x00085000012e7983 */ /* 0x000ee80000300a00 */
[----:B-1----:R-:W3:Y:S01]  /*29030*/  LDL.LU.64 R18, [R1+0x340] ;  /* 0x0003400001127983 */ /* 0x002ee20000300a00 */
[----:B------:R-:W-:-:S03]  /*29040*/  PRMT R0, R5, 0x7632, R0 ;  /* 0x0000763205007816 */ /* 0x000fc60000000000 */
[----:B------:R-:W3:Y:S04]  /*29050*/  LDL.LU.64 R42, [R1+0x848] ;  /* 0x00084800012a7983 */ /* 0x000ee80000300a00 */
[----:B------:R0:W-:Y:S04]  /*29060*/  STG.E.U16 [R2.64], R32 ;  /* 0x0000002002007986 */ /* 0x0001e8000c101504 */
[----:B------:R1:W-:Y:S04]  /*29070*/  STG.E.U16 [R38.64], R4 ;  /* 0x0000000426007986 */ /* 0x0003e8000c101504 */
[----:B------:R4:W-:Y:S04]  /*29080*/  STG.E.U16 [R14.64], R5 ;  /* 0x000000050e007986 */ /* 0x0009e8000c101504 */
[----:B0-----:R-:W3:Y:S04]  /*29090*/  LDL.LU.64 R2, [R1+0x310] ;  /* 0x0003100001027983 */ /* 0x001ee80000300a00 */
[----:B-1----:R-:W3:Y:S01]  /*290a0*/  LDL.LU.64 R38, [R1+0x840] ;  /* 0x0008400001267983 */ /* 0x002ee20000300a00 */
[----:B------:R-:W-:-:S03]  /*290b0*/  PRMT R4, R9, 0x7632, R4 ;  /* 0x0000763209047816 */ /* 0x000fc60000000004 */
[----:B----4-:R-:W4:Y:S04]  /*290c0*/  LDL.LU.64 R14, [R1+0x308] ;  /* 0x00030800010e7983 */ /* 0x010f280000300a00 */
[----:B------:R0:W-:Y:S04]  /*290d0*/  STG.E.U16 [R60.64], R0 ;  /* 0x000000003c007986 */ /* 0x0001e8000c101504 */
[----:B------:R1:W-:Y:S04]  /*290e0*/  STG.E.U16 [R10.64], R9 ;  /* 0x000000090a007986 */ /* 0x0003e8000c101504 */
[----:B0-----:R-:W4:Y:S04]  /*290f0*/  LDL.LU.64 R60, [R1+0x300] ;  /* 0x00030000013c7983 */ /* 0x001f280000300a00 */
[----:B-1----:R-:W4:Y:S04]  /*29100*/  LDL.LU.64 R10, [R1+0x2f0] ;  /* 0x0002f000010a7983 */ /* 0x002f280000300a00 */
[----:B------:R0:W-:Y:S04]  /*29110*/  STL.64 [R1+0x7d8], R8 ;  /* 0x0007d80801007387 */ /* 0x0001e80000100a00 */
[----:B0-----:R-:W4:Y:S01]  /*29120*/  LDL.LU.64 R8, [R1+0x358] ;  /* 0x0003580001087983 */ /* 0x001f220000300a00 */
[----:B------:R-:W-:-:S03]  /*29130*/  PRMT R0, R13, 0x7632, R0 ;  /* 0x000076320d007816 */ /* 0x000fc60000000000 */
[----:B------:R0:W-:Y:S04]  /*29140*/  STG.E.U16 [R24.64], R4 ;  /* 0x0000000418007986 */ /* 0x0001e8000c101504 */
[----:B------:R1:W-:Y:S04]  /*29150*/  STG.E.U16 [R34.64], R13 ;  /* 0x0000000d22007986 */ /* 0x0003e8000c101504 */
[----:B0-----:R-:W4:Y:S04]  /*29160*/  LDL.LU R25, [R1+0x838] ;  /* 0x0008380001197983 */ /* 0x001f280000300800 */
[----:B-1----:R-:W4:Y:S04]  /*29170*/  LDL.LU.64 R34, [R1+0x830] ;  /* 0x0008300001227983 */ /* 0x002f280000300a00 */
[----:B------:R-:W4:Y:S04]  /*29180*/  LDL.LU.64 R12, [R1+0x318] ;  /* 0x00031800010c7983 */ /* 0x000f280000300a00 */
[----:B--2---:R0:W-:Y:S01]  /*29190*/  STG.E.U16 [R6.64], R0 ;  /* 0x0000000006007986 */ /* 0x0041e2000c101504 */
[----:B---3--:R-:W-:-:S03]  /*291a0*/  PRMT R4, R20, 0x7632, R4 ;  /* 0x0000763214047816 */ /* 0x008fc60000000004 */
[----:B0-----:R-:W2:Y:S01]  /*291b0*/  LDL.LU.64 R6, [R1+0x2e8] ;  /* 0x0002e80001067983 */ /* 0x001ea20000300a00 */
[----:B------:R-:W-:-:S03]  /*291c0*/  PRMT R0, R17, 0x7632, R0 ;  /* 0x0000763211007816 */ /* 0x000fc60000000000 */
[----:B------:R0:W-:Y:S04]  /*291d0*/  STG.E.U16 [R30.64], R20 ;  /* 0x000000141e007986 */ /* 0x0001e8000c101504 */
[----:B------:R1:W-:Y:S04]  /*291e0*/  STG.E.U16 [R26.64], R4 ;  /* 0x000000041a007986 */ /* 0x0003e8000c101504 */
[----:B------:R3:W-:Y:S04]  /*291f0*/  STG.E.U16 [R22.64], R17 ;  /* 0x0000001116007986 */ /* 0x0007e8000c101504 */
[----:B0-----:R-:W2:Y:S04]  /*29200*/  LDL.LU.64 R30, [R1+0x828] ;  /* 0x00082800011e7983 */ /* 0x001ea80000300a00 */
[----:B-1----:R-:W2:Y:S04]  /*29210*/  LDL.LU.64 R26, [R1+0x820] ;  /* 0x00082000011a7983 */ /* 0x002ea80000300a00 */
[----:B---3--:R-:W3:Y:S01]  /*29220*/  LDL.LU.64 R22, [R1+0x818] ;  /* 0x0008180001167983 */ /* 0x008ee20000300a00 */
[----:B------:R-:W-:-:S03]  /*29230*/  PRMT R4, R21, 0x7632, R4 ;  /* 0x0000763215047816 */ /* 0x000fc60000000004 */
[----:B------:R0:W-:Y:S04]  /*29240*/  STL [R1+0x7e0], R16 ;  /* 0x0007e01001007387 */ /* 0x0001e80000100800 */
[----:B0-----:R-:W2:Y:S04]  /*29250*/  LDL.LU.64 R16, [R1+0x2c8] ;  /* 0x0002c80001107983 */ /* 0x001ea80000300a00 */
[----:B----4-:R0:W-:Y:S04]  /*29260*/  STG.E.U16 [R8.64], R0 ;  /* 0x0000000008007986 */ /* 0x0101e8000c101504 */
[----:B------:R1:W-:Y:S04]  /*29270*/  STG.E.U16 [R18.64], R21 ;  /* 0x0000001512007986 */ /* 0x0003e8000c101504 */
[----:B0-----:R-:W4:Y:S04]  /*29280*/  LDL.LU.64 R8, [R1+0x2c0] ;  /* 0x0002c00001087983 */ /* 0x001f280000300a00 */
[----:B-1----:R-:W2:Y:S04]  /*29290*/  LDL.LU.64 R18, [R1+0x810] ;  /* 0x0008100001127983 */ /* 0x002ea80000300a00 */
[----:B------:R-:W2:Y:S01]  /*292a0*/  LDL.LU.64 R20, [R1+0x338] ;  /* 0x0003380001147983 */ /* 0x000ea20000300a00 */
[----:B------:R-:W-:-:S03]  /*292b0*/  PRMT R0, R25, 0x7632, R0 ;  /* 0x0000763219007816 */ /* 0x000fc60000000000 */
[----:B--2---:R-:W-:Y:S04]  /*292c0*/  STG.E.U16 [R20.64], R4 ;  /* 0x0000000414007986 */ /* 0x004fe8000c101504 */
[----:B------:R0:W-:Y:S04]  /*292d0*/  STG.E.U16 [R12.64], R25 ;  /* 0x000000190c007986 */ /* 0x0001e8000c101504 */
[----:B------:R-:W-:Y:S04]  /*292e0*/  STG.E.U16 [R2.64], R0 ;  /* 0x0000000002007986 */ /* 0x000fe8000c101504 */
[----:B------:R1:W-:Y:S04]  /*292f0*/  STG.E.U16 [R14.64], R29 ;  /* 0x0000001d0e007986 */ /* 0x0003e8000c101504 */
[----:B0-----:R-:W2:Y:S01]  /*29300*/  LDL.LU.64 R24, [R1+0x2d0] ;  /* 0x0002d00001187983 */ /* 0x001ea20000300a00 */
[----:B------:R-:W-:-:S03]  /*29310*/  PRMT R4, R29, 0x7632, R4 ;  /* 0x000076321d047816 */ /* 0x000fc60000000004 */
[----:B------:R-:W2:Y:S04]  /*29320*/  LDL.LU.64 R20, [R1+0x2a8] ;  /* 0x0002a80001147983 */ /* 0x000ea80000300a00 */
[----:B------:R-:W2:Y:S04]  /*29330*/  LDL.LU.64 R12, [R1+0x290] ;  /* 0x00029000010c7983 */ /* 0x000ea80000300a00 */
[----:B-1----:R-:W2:Y:S04]  /*29340*/  LDL.LU.64 R14, [R1+0x288] ;  /* 0x00028800010e7983 */ /* 0x002ea80000300a00 */
[----:B------:R0:W-:Y:S04]  /*29350*/  STL [R1+0x7e4], R28 ;  /* 0x0007e41c01007387 */ /* 0x0001e80000100800 */
[----:B0-----:R-:W2:Y:S01]  /*29360*/  LDL.LU.64 R28, [R1+0x2e0] ;  /* 0x0002e000011c7983 */ /* 0x001ea20000300a00 */
[----:B------:R-:W-:-:S03]  /*29370*/  PRMT R0, R33, 0x7632, R0 ;  /* 0x0000763221007816 */ /* 0x000fc60000000000 */
[----:B------:R0:W-:Y:S04]  /*29380*/  STG.E.U16 [R60.64], R4 ;  /* 0x000000043c007986 */ /* 0x0001e8000c101504 */
[----:B------:R1:W-:Y:S04]  /*29390*/  STG.E.U16 [R10.64], R33 ;  /* 0x000000210a007986 */ /* 0x0003e8000c101504 */
[----:B------:R3:W-:Y:S01]  /*293a0*/  STG.E.U16 [R6.64], R0 ;  /* 0x0000000006007986 */ /* 0x0007e2000c101504 */
[----:B0-----:R-:W-:-:S03]  /*293b0*/  PRMT R4, R37, 0x7632, R4 ;  /* 0x0000763225047816 */ /* 0x001fc60000000004 */
[----:B-1----:R-:W4:Y:S04]  /*293c0*/  LDL.LU.64 R32, [R1+0x2b8] ;  /* 0x0002b80001207983 */ /* 0x002f280000300a00 */
[----:B------:R-:W4:Y:S04]  /*293d0*/  LDL.LU.64 R10, [R1+0x280] ;  /* 0x00028000010a7983 */ /* 0x000f280000300a00 */
[----:B------:R-:W4:Y:S04]  /*293e0*/  LDL.LU.64 R2, [R1+0x278] ;  /* 0x0002780001027983 */ /* 0x000f280000300a00 */
[----:B------:R-:W4:Y:S04]  /*293f0*/  LDL.LU R61, [R1+0x18] ;  /* 0x00001800013d7983 */ /* 0x000f280000300800 */
[----:B---3--:R-:W3:Y:S04]  /*29400*/  LDL.LU.64 R6, [R1+0x808] ;  /* 0x0008080001067983 */ /* 0x008ee80000300a00 */
[----:B--2---:R0:W-:Y:S04]  /*29410*/  STG.E.U16 [R28.64], R37 ;  /* 0x000000251c007986 */ /* 0x0041e8000c101504 */
[----:B0-----:R-:W2:Y:S01]  /*29420*/  LDL.LU.64 R36, [R1+0x2d8] ;  /* 0x0002d80001247983 */ /* 0x001ea20000300a00 */
[----:B------:R-:W-:-:S03]  /*29430*/  PRMT R0, R41, 0x7632, R0 ;  /* 0x0000763229007816 */ /* 0x000fc60000000000 */
[----:B------:R-:W3:Y:S04]  /*29440*/  LDL.LU.64 R28, [R1+0x248] ;  /* 0x00024800011c7983 */ /* 0x000ee80000300a00 */
[----:B--2---:R0:W-:Y:S04]  /*29450*/  STG.E.U16 [R36.64], R4 ;  /* 0x0000000424007986 */ /* 0x0041e8000c101504 */
[----:B------:R1:W-:Y:S04]  /*29460*/  STG.E.U16 [R24.64], R41 ;  /* 0x0000002918007986 */ /* 0x0003e8000c101504 */
[----:B------:R2:W-:Y:S01]  /*29470*/  STG.E.U16 [R16.64], R0 ;  /* 0x0000000010007986 */ /* 0x0005e2000c101504 */
[----:B0-----:R-:W-:-:S03]  /*29480*/  PRMT R4, R45, 0x7632, R4 ;  /* 0x000076322d047816 */ /* 0x001fc60000000004 */
[----:B----4-:R0:W-:Y:S04]  /*29490*/  STG.E.U16 [R8.64], R45 ;  /* 0x0000002d08007986 */ /* 0x0101e8000c101504 */
[----:B-1----:R-:W4:Y:S04]  /*294a0*/  LDL.LU.64 R40, [R1+0x250] ;  /* 0x0002500001287983 */ /* 0x002f280000300a00 */
[----:B------:R-:W3:Y:S01]  /*294b0*/  LDL.LU.64 R36, [R1+0x240] ;  /* 0x0002400001247983 */ /* 0x000ee20000300a00 */
[----:B--2---:R-:W-:-:S03]  /*294c0*/  PRMT R0, R49, 0x7632, R0 ;  /* 0x0000763231007816 */ /* 0x004fc60000000000 */
[----:B------:R-:W2:Y:S04]  /*294d0*/  LDL.LU.64 R16, [R1+0x230] ;  /* 0x0002300001107983 */ /* 0x000ea80000300a00 */
[----:B0-----:R-:W2:Y:S04]  /*294e0*/  LDL.LU.64 R44, [R1+0x258] ;  /* 0x00025800012c7983 */ /* 0x001ea80000300a00 */
[----:B------:R-:W2:Y:S04]  /*294f0*/  LDL.LU.64 R24, [R1+0x228] ;  /* 0x0002280001187983 */ /* 0x000ea80000300a00 */
[----:B------:R0:W-:Y:S04]  /*29500*/  STG.E.U16 [R32.64], R4 ;  /* 0x0000000420007986 */ /* 0x0001e8000c101504 */
[----:B------:R-:W2:Y:S04]  /*29510*/  LDL.LU.64 R8, [R1+0x218] ;  /* 0x0002180001087983 */ /* 0x000ea80000300a00 */
[----:B------:R1:W-:Y:S04]  /*29520*/  STG.E.U16 [R20.64], R49 ;  /* 0x0000003114007986 */ /* 0x0003e8000c101504 */
[----:B------:R1:W-:Y:S01]  /*29530*/  STG.E.U16 [R12.64], R0 ;  /* 0x000000000c007986 */ /* 0x0003e2000c101504 */
[----:B0-----:R-:W-:-:S03]  /*29540*/  PRMT R4, R53, 0x7632, R4 ;  /* 0x0000763235047816 */ /* 0x001fc60000000004 */
[----:B------:R0:W-:Y:S04]  /*29550*/  STG.E.U16 [R14.64], R53 ;  /* 0x000000350e007986 */ /* 0x0001e8000c101504 */
[----:B-1----:R-:W2:Y:S04]  /*29560*/  LDL.LU.64 R48, [R1+0x260] ;  /* 0x0002600001307983 */ /* 0x002ea80000300a00 */
[----:B------:R-:W2:Y:S04]  /*29570*/  LDL.LU.64 R32, [R1+0x208] ;  /* 0x0002080001207983 */ /* 0x000ea80000300a00 */
[----:B------:R-:W2:Y:S04]  /*29580*/  LDL.LU.64 R20, [R1+0x200] ;  /* 0x0002000001147983 */ /* 0x000ea80000300a00 */
[----:B------:R-:W2:Y:S04]  /*29590*/  LDL.LU.64 R12, [R1+0x1e8] ;  /* 0x0001e800010c7983 */ /* 0x000ea80000300a00 */
[----:B0-----:R-:W2:Y:S04]  /*295a0*/  LDL.LU.64 R14, [R1+0x800] ;  /* 0x00080000010e7983 */ /* 0x001ea80000300a00 */
[----:B------:R-:W2:Y:S04]  /*295b0*/  LDL.LU.64 R52, [R1+0x270] ;  /* 0x0002700001347983 */ /* 0x000ea80000300a00 */
[----:B------:R0:W-:Y:S04]  /*295c0*/  STG.E.U16 [R10.64], R4 ;  /* 0x000000040a007986 */ /* 0x0001e8000c101504 */
[----:B0-----:R-:W3:Y:S01]  /*295d0*/  LDL.LU.64 R10, [R1+0x7f8] ;  /* 0x0007f800010a7983 */ /* 0x001ee20000300a00 */
[----:B------:R-:W-:-:S03]  /*295e0*/  PRMT R0, R57, 0x7632, R0 ;  /* 0x0000763239007816 */ /* 0x000fc60000000000 */
[----:B------:R0:W-:Y:S01]  /*295f0*/  STG.E.U16 [R2.64], R57 ;  /* 0x0000003902007986 */ /* 0x0001e2000c101504 */
[----:B------:R-:W-:-:S03]  /*29600*/  PRMT R4, R61, 0x7632, R4 ;  /* 0x000076323d047816 */ /* 0x000fc60000000004 */
[----:B0-----:R-:W4:Y:S04]  /*29610*/  LDL.LU.64 R2, [R1+0x1e0] ;  /* 0x0001e00001027983 */ /* 0x001f280000300a00 */
[----:B--2---:R-:W-:Y:S04]  /*29620*/  STG.E.U16 [R52.64], R0 ;  /* 0x0000000034007986 */ /* 0x004fe8000c101504 */
[----:B------:R0:W-:Y:S04]  /*29630*/  STG.E.U16 [R48.64], R61 ;  /* 0x0000003d30007986 */ /* 0x0001e8000c101504 */
[----:B0-----:R-:W2:Y:S01]  /*29640*/  LDL.LU.64 R60, [R1+0x1d8] ;  /* 0x0001d800013c7983 */ /* 0x001ea20000300a00 */
[----:B---3--:R-:W-:-:S03]  /*29650*/  PRMT R0, R6, 0x7632, R0 ;  /* 0x0000763206007816 */ /* 0x008fc60000000000 */
[----:B------:R0:W-:Y:S04]  /*29660*/  STG.E.U16 [R44.64], R4 ;  /* 0x000000042c007986 */ /* 0x0001e8000c101504 */
[----:B----4-:R-:W-:Y:S04]  /*29670*/  STG.E.U16 [R40.64], R6 ;  /* 0x0000000628007986 */ /* 0x010fe8000c101504 */
[----:B------:R1:W-:Y:S01]  /*29680*/  STG.E.U16 [R28.64], R0 ;  /* 0x000000001c007986 */ /* 0x0003e2000c101504 */
[----:B0-----:R-:W-:-:S03]  /*29690*/  PRMT R4, R10, 0x7632, R4 ;  /* 0x000076320a047816 */ /* 0x001fc60000000004 */
[----:B------:R-:W3:Y:S04]  /*296a0*/  LDL.LU.64 R56, [R1+0x1c8] ;  /* 0x0001c80001387983 */ /* 0x000ee80000300a00 */
[----:B------:R0:W-:Y:S01]  /*296b0*/  STG.E.U16 [R36.64], R10 ;  /* 0x0000000a24007986 */ /* 0x0001e2000c101504 */
[----:B-1----:R-:W-:-:S03]  /*296c0*/  PRMT R0, R14, 0x7632, R0 ;  /* 0x000076320e007816 */ /* 0x002fc60000000000 */
[----:B------:R-:W4:Y:S04]  /*296d0*/  LDL.LU.64 R28, [R1+0x1b8] ;  /* 0x0001b800011c7983 */ /* 0x000f280000300a00 */
[----:B------:R1:W-:Y:S04]  /*296e0*/  STG.E.U16 [R16.64], R4 ;  /* 0x0000000410007986 */ /* 0x0003e8000c101504 */
[----:B0-----:R-:W4:Y:S04]  /*296f0*/  LDL.LU.64 R36, [R1+0x1b0] ;  /* 0x0001b00001247983 */ /* 0x001f280000300a00 */
[----:B------:R-:W-:Y:S04]  /*29700*/  STG.E.U16 [R24.64], R14 ;  /* 0x0000000e18007986 */ /* 0x000fe8000c101504 */
[----:B-1----:R-:W4:Y:S01]  /*29710*/  LDL.LU.64 R16, [R1+0x1a0] ;  /* 0x0001a00001107983 */ /* 0x002f220000300a00 */
[----:B------:R-:W-:-:S03]  /*29720*/  PRMT R4, R7, 0x7632, R4 ;  /* 0x0000763207047816 */ /* 0x000fc60000000004 */
[----:B------:R0:W-:Y:S04]  /*29730*/  STG.E.U16 [R8.64], R0 ;  /* 0x0000000008007986 */ /* 0x0001e8000c101504 */
[----:B------:R1:W-:Y:S04]  /*29740*/  STG.E.U16 [R32.64], R7 ;  /* 0x0000000720007986 */ /* 0x0003e8000c101504 */
[----:B0-----:R-:W4:Y:S04]  /*29750*/  LDL.LU.64 R8, [R1+0x198] ;  /* 0x0001980001087983 */ /* 0x001f280000300a00 */
[----:B------:R-:W4:Y:S04]  /*29760*/  LDL.LU.64 R24, [R1+0x188] ;  /* 0x0001880001187983 */ /* 0x000f280000300a00 */
[----:B-1----:R-:W4:Y:S01]  /*29770*/  LDL.LU R7, [R1+0x7f4] ;  /* 0x0007f40001077983 */ /* 0x002f220000300800 */
[----:B------:R-:W-:-:S03]  /*29780*/  PRMT R0, R18, 0x7632, R0 ;  /* 0x0000763212007816 */ /* 0x000fc60000000000 */
[----:B------:R-:W4:Y:S04]  /*29790*/  LDL.LU.64 R32, [R1+0x178] ;  /* 0x0001780001207983 */ /* 0x000f280000300a00 */
[----:B------:R-:W4:Y:S04]  /*297a0*/  LDL.LU.64 R52, [R1+0x170] ;  /* 0x0001700001347983 */ /* 0x000f280000300a00 */
[----:B------:R0:W-:Y:S04]  /*297b0*/  STG.E.U16 [R20.64], R4 ;  /* 0x0000000414007986 */ /* 0x0001e8000c101504 */
[----:B------:R-:W4:Y:S04]  /*297c0*/  LDL.LU.64 R48, [R1+0x168] ;  /* 0x0001680001307983 */ /* 0x000f280000300a00 */
[----:B------:R1:W-:Y:S04]  /*297d0*/  STG.E.U16 [R12.64], R18 ;  /* 0x000000120c007986 */ /* 0x0003e8000c101504 */
[----:B0-----:R-:W4:Y:S04]  /*297e0*/  LDL.LU.64 R20, [R1+0x160] ;  /* 0x0001600001147983 */ /* 0x001f280000300a00 */
[----:B------:R-:W-:Y:S04]  /*297f0*/  STL [R1+0x7e8], R19 ;  /* 0x0007e81301007387 */ /* 0x000fe80000100800 */
[----:B-1----:R-:W4:Y:S04]  /*29800*/  LDL.LU.64 R12, [R1+0x158] ;  /* 0x00015800010c7983 */ /* 0x002f280000300a00 */
[----:B------:R0:W-:Y:S04]  /*29810*/  STG.E.U16 [R2.64], R0 ;  /* 0x0000000002007986 */ /* 0x0001e8000c101504 */
[----:B0-----:R-:W4:Y:S04]  /*29820*/  LDL.LU.64 R2, [R1+0x148] ;  /* 0x0001480001027983 */ /* 0x001f280000300a00 */
[----:B------:R-:W4:Y:S04]  /*29830*/  LDL.LU.64 R44, [R1+0x140] ;  /* 0x00014000012c7983 */ /* 0x000f280000300a00 */
[----:B------:R-:W4:Y:S04]  /*29840*/  LDL.LU.64 R40, [R1+0x138] ;  /* 0x0001380001287983 */ /* 0x000f280000300a00 */
[----:B--2---:R0:W-:Y:S04]  /*29850*/  STG.E.U16 [R60.64], R22 ;  /* 0x000000163c007986 */ /* 0x0041e8000c101504 */
[----:B0-----:R-:W2:Y:S01]  /*29860*/  LDL.LU.64 R60, [R1+0x130] ;  /* 0x00013000013c7983 */ /* 0x001ea20000300a00 */
[----:B------:R-:W-:-:S02]  /*29870*/  PRMT R4, R22, 0x7632, R4 ;  /* 0x0000763216047816 */ /* 0x000fc40000000004 */
[----:B------:R-:W-:-:S03]  /*29880*/  PRMT R0, R26, 0x7632, R0 ;  /* 0x000076321a007816 */ /* 0x000fc60000000000 */
[----:B---3--:R0:W-:Y:S04]  /*29890*/  STG.E.U16 [R56.64], R4 ;  /* 0x0000000438007986 */ /* 0x0081e8000c101504 */
[----:B----4-:R-:W-:Y:S01]  /*298a0*/  STG.E.U16 [R28.64], R26 ;  /* 0x0000001a1c007986 */ /* 0x010fe2000c101504 */
[----:B0-----:R-:W-:-:S03]  /*298b0*/  PRMT R4, R30, 0x7632, R4 ;  /* 0x000076321e047816 */ /* 0x001fc60000000004 */
[----:B------:R0:W-:Y:S04]  /*298c0*/  STG.E.U16 [R36.64], R0 ;  /* 0x0000000024007986 */ /* 0x0001e8000c101504 */
[----:B------:R-:W-:Y:S04]  /*298d0*/  STL [R1+0x7ec], R23 ;  /* 0x0007ec1701007387 */ /* 0x000fe80000100800 */
[----:B------:R1:W-:Y:S01]  /*298e0*/  STG.E.U16 [R16.64], R30 ;  /* 0x0000001e10007986 */ /* 0x0003e2000c101504 */
[----:B0-----:R-:W-:-:S03]  /*298f0*/  PRMT R0, R34, 0x7632, R0 ;  /* 0x0000763222007816 */ /* 0x001fc60000000000 */
[----:B------:R-:W3:Y:S04]  /*29900*/  LDL.LU.64 R28, [R1+0x128] ;  /* 0x00012800011c7983 */ /* 0x000ee80000300a00 */
[----:B------:R-:W-:Y:S04]  /*29910*/  STL [R1+0x7f0], R27 ;  /* 0x0007f01b01007387 */ /* 0x000fe80000100800 */
[----:B-1----:R-:W4:Y:S04]  /*29920*/  LDL.LU.64 R16, [R1+0x120] ;  /* 0x0001200001107983 */ /* 0x002f280000300a00 */
[----:B------:R0:W-:Y:S04]  /*29930*/  STG.E.U16 [R8.64], R4 ;  /* 0x0000000408007986 */ /* 0x0001e8000c101504 */
[----:B------:R-:W-:Y:S04]  /*29940*/  STG.E.U16 [R24.64], R34 ;  /* 0x0000002218007986 */ /* 0x000fe8000c101504 */
[----:B------:R1:W-:Y:S01]  /*29950*/  STG.E.U16 [R32.64], R0 ;  /* 0x0000000020007986 */ /* 0x0003e2000c101504 */
[----:B0-----:R-:W-:-:S03]  /*29960*/  PRMT R4, R38, 0x7632, R4 ;  /* 0x0000763226047816 */ /* 0x001fc60000000004 */
[----:B------:R-:W4:Y:S04]  /*29970*/  LDL.LU.64 R8, [R1+0x118] ;  /* 0x0001180001087983 */ /* 0x000f280000300a00 */
[----:B------:R-:W4:Y:S01]  /*29980*/  LDL.LU.64 R36, [R1+0x110] ;  /* 0x0001100001247983 */ /* 0x000f220000300a00 */
[----:B-1----:R-:W-:-:S03]  /*29990*/  PRMT R0, R42, 0x7632, R0 ;  /* 0x000076322a007816 */ /* 0x002fc60000000000 */
[----:B------:R-:W4:Y:S04]  /*299a0*/  LDL.LU R24, [R1+0x1c] ;  /* 0x00001c0001187983 */ /* 0x000f280000300800 */
[----:B------:R-:W-:Y:S04]  /*299b0*/  STG.E.U16 [R52.64], R38 ;  /* 0x0000002634007986 */ /* 0x000fe8000c101504 */
[----:B------:R0:W-:Y:S04]  /*299c0*/  STG.E.U16 [R48.64], R4 ;  /* 0x0000000430007986 */ /* 0x0001e8000c101504 */
[----:B------:R1:W-:Y:S04]  /*299d0*/  STG.E.U16 [R20.64], R42 ;  /* 0x0000002a14007986 */ /* 0x0003e8000c101504 */
[----:B------:R1:W-:Y:S01]  /*299e0*/  STG.E.U16 [R12.64], R0 ;  /* 0x000000000c007986 */ /* 0x0003e2000c101504 */
[----:B0-----:R-:W-:-:S03]  /*299f0*/  PRMT R4, R46, 0x7632, R4 ;  /* 0x000076322e047816 */ /* 0x001fc60000000004 */
[----:B------:R-:W4:Y:S04]  /*29a00*/  LDL.LU.64 R32, [R1+0x108] ;  /* 0x0001080001207983 */ /* 0x000f280000300a00 */
[----:B-1----:R-:W4:Y:S01]  /*29a10*/  LDL.LU.64 R20, [R1+0x100] ;  /* 0x0001000001147983 */ /* 0x002f220000300a00 */
[----:B------:R-:W-:-:S03]  /*29a20*/  PRMT R0, R50, 0x7632, R0 ;  /* 0x0000763232007816 */ /* 0x000fc60000000000 */
[----:B------:R-:W4:Y:S04]  /*29a30*/  LDL.LU.64 R12, [R1+0xf8] ;  /* 0x0000f800010c7983 */ /* 0x000f280000300a00 */
[----:B------:R0:W-:Y:S04]  /*29a40*/  STG.E.U16 [R2.64], R46 ;  /* 0x0000002e02007986 */ /* 0x0001e8000c101504 */
[----:B------:R-:W-:Y:S04]  /*29a50*/  STG.E.U16 [R44.64], R4 ;  /* 0x000000042c007986 */ /* 0x000fe8000c101504 */
[----:B------:R-:W-:Y:S04]  /*29a60*/  STG.E.U16 [R40.64], R50 ;  /* 0x0000003228007986 */ /* 0x000fe8000c101504 */
[----:B0-----:R-:W4:Y:S04]  /*29a70*/  LDL.LU.64 R2, [R1+0xf0] ;  /* 0x0000f00001027983 */ /* 0x001f280000300a00 */
[----:B--2---:R0:W-:Y:S04]  /*29a80*/  STG.E.U16 [R60.64], R0 ;  /* 0x000000003c007986 */ /* 0x0041e8000c101504 */
[----:B0-----:R-:W2:Y:S04]  /*29a90*/  LDL.LU.64 R60, [R1+0xe8] ;  /* 0x0000e800013c7983 */ /* 0x001ea80000300a00 */
[----:B------:R-:W2:Y:S04]  /*29aa0*/  LDL.LU.64 R26, [R1+0xe0] ;  /* 0x0000e000011a7983 */ /* 0x000ea80000300a00 */
[----:B------:R-:W2:Y:S04]  /*29ab0*/  LDL.LU.64 R22, [R1+0xd8] ;  /* 0x0000d80001167983 */ /* 0x000ea80000300a00 */
[----:B------:R-:W2:Y:S01]  /*29ac0*/  LDL.LU.64 R18, [R1+0xd0] ;  /* 0x0000d00001127983 */ /* 0x000ea20000300a00 */
[----:B------:R-:W-:-:S02]  /*29ad0*/  PRMT R4, R54, 0x7632, R4 ;  /* 0x0000763236047816 */ /* 0x000fc40000000004 */
[----:B------:R-:W-:Y:S01]  /*29ae0*/  PRMT R0, R58, 0x7632, R0 ;  /* 0x000076323a007816 */ /* 0x000fe20000000000 */
[----:B------:R-:W2:Y:S04]  /*29af0*/  LDL.LU R5, [R1+0xc] ;  /* 0x00000c0001057983 */ /* 0x000ea80000300800 */
[----:B---3--:R0:W-:Y:S04]  /*29b00*/  STG.E.U16 [R28.64], R54 ;  /* 0x000000361c007986 */ /* 0x0081e8000c101504 */
[----:B----4-:R1:W-:Y:S04]  /*29b10*/  STG.E.U16 [R16.64], R4 ;  /* 0x0000000410007986 */ /* 0x0103e8000c101504 */
[----:B0-----:R-:W3:Y:S04]  /*29b20*/  LDL.LU.64 R28, [R1+0xc8] ;  /* 0x0000c800011c7983 */ /* 0x001ee80000300a00 */
[----:B-1----:R-:W3:Y:S04]  /*29b30*/  LDL.LU.64 R16, [R1+0xc0] ;  /* 0x0000c00001107983 */ /* 0x002ee80000300a00 */
[----:B------:R0:W-:Y:S04]  /*29b40*/  STG.E.U16 [R8.64], R58 ;  /* 0x0000003a08007986 */ /* 0x0001e8000c101504 */
[----:B------:R1:W-:Y:S01]  /*29b50*/  STG.E.U16 [R36.64], R0 ;  /* 0x0000000024007986 */ /* 0x0003e2000c101504 */
[----:B------:R-:W-:-:S03]  /*29b60*/  PRMT R4, R24, 0x7632, R4 ;  /* 0x0000763218047816 */ /* 0x000fc60000000004 */
[----:B0-----:R-:W3:Y:S04]  /*29b70*/  LDL.LU.64 R8, [R1+0xb8] ;  /* 0x0000b80001087983 */ /* 0x001ee80000300a00 */
[----:B------:R-:W3:Y:S01]  /*29b80*/  LDL.LU.64 R56, [R1+0xa0] ;  /* 0x0000a00001387983 */ /* 0x000ee20000300a00 */
[----:B-1----:R-:W-:-:S03]  /*29b90*/  PRMT R0, R7, 0x7632, R0 ;  /* 0x0000763207007816 */ /* 0x002fc60000000000 */
[----:B------:R-:W3:Y:S04]  /*29ba0*/  LDL.LU.64 R52, [R1+0x98] ;  /* 0x0000980001347983 */ /* 0x000ee80000300a00 */
[----:B------:R-:W3:Y:S04]  /*29bb0*/  LDL.LU.64 R48, [R1+0x90] ;  /* 0x0000900001307983 */ /* 0x000ee80000300a00 */
[----:B------:R-:W3:Y:S04]  /*29bc0*/  LDL.LU.64 R44, [R1+0x88] ;  /* 0x00008800012c7983 */ /* 0x000ee80000300a00 */
[----:B------:R0:W-:Y:S04]  /*29bd0*/  STG.E.U16 [R32.64], R24 ;  /* 0x0000001820007986 */ /* 0x0001e8000c101504 */
[----:B------:R-:W3:Y:S04]  /*29be0*/  LDL.LU.64 R40, [R1+0x80] ;  /* 0x0000800001287983 */ /* 0x000ee80000300a00 */
[----:B------:R1:W-:Y:S04]  /*29bf0*/  STG.E.U16 [R20.64], R4 ;  /* 0x0000000414007986 */ /* 0x0003e8000c101504 */
[----:B------:R-:W3:Y:S04]  /*29c00*/  LDL.LU.64 R36, [R1+0x78] ;  /* 0x0000780001247983 */ /* 0x000ee80000300a00 */
[----:B0-----:R-:W3:Y:S01]  /*29c10*/  LDL.LU.64 R32, [R1+0x70] ;  /* 0x0000700001207983 */ /* 0x001ee20000300a00 */
[----:B-1----:R-:W-:-:S03]  /*29c20*/  PRMT R4, R11, 0x7632, R4 ;  /* 0x000076320b047816 */ /* 0x002fc60000000004 */
[----:B------:R0:W-:Y:S04]  /*29c30*/  STG.E.U16 [R12.64], R7 ;  /* 0x000000070c007986 */ /* 0x0001e8000c101504 */
[----:B------:R-:W3:Y:S04]  /*29c40*/  LDL.LU.64 R24, [R1+0x68] ;  /* 0x0000680001187983 */ /* 0x000ee80000300a00 */
[----:B------:R1:W-:Y:S04]  /*29c50*/  STG.E.U16 [R2.64], R0 ;  /* 0x0000000002007986 */ /* 0x0003e8000c101504 */
[----:B------:R-:W3:Y:S04]  /*29c60*/  LDL.LU.64 R20, [R1+0x60] ;  /* 0x0000600001147983 */ /* 0x000ee80000300a00 */
[----:B0-----:R-:W3:Y:S01]  /*29c70*/  LDL.LU.64 R12, [R1+0x58] ;  /* 0x00005800010c7983 */ /* 0x001ee20000300a00 */
[----:B-1----:R-:W-:-:S03]  /*29c80*/  PRMT R0, R15, 0x7632, R0 ;  /* 0x000076320f007816 */ /* 0x002fc60000000000 */
[----:B------:R-:W3:Y:S04]  /*29c90*/  LDL.LU.64 R2, [R1+0x50] ;  /* 0x0000500001027983 */ /* 0x000ee80000300a00 */
[----:B--2---:R0:W-:Y:S04]  /*29ca0*/  STG.E.U16 [R60.64], R11 ;  /* 0x0000000b3c007986 */ /* 0x0041e8000c101504 */
[----:B------:R1:W-:Y:S04]  /*29cb0*/  STG.E.U16 [R26.64], R4 ;  /* 0x000000041a007986 */ /* 0x0003e8000c101504 */
[----:B------:R2:W-:Y:S04]  /*29cc0*/  STG.E.U16 [R22.64], R15 ;  /* 0x0000000f16007986 */ /* 0x0005e8000c101504 */
[----:B0-----:R-:W4:Y:S04]  /*29cd0*/  LDL.LU.64 R60, [R1+0x48] ;  /* 0x00004800013c7983 */ /* 0x001f280000300a00 */
[----:B-1----:R-:W4:Y:S04]  /*29ce0*/  LDL.LU R27, [R1+0x7f0] ;  /* 0x0007f000011b7983 */ /* 0x002f280000300800 */
[----:B--2---:R-:W2:Y:S04]  /*29cf0*/  LDL.LU R23, [R1+0x7ec] ;  /* 0x0007ec0001177983 */ /* 0x004ea80000300800 */
[----:B------:R-:W2:Y:S04]  /*29d00*/  LDL.LU.64 R14, [R1+0xa8] ;  /* 0x0000a800010e7983 */ /* 0x000ea80000300a00 */
[----:B------:R0:W-:Y:S04]  /*29d10*/  STG.E.U16 [R18.64], R0 ;  /* 0x0000000012007986 */ /* 0x0001e8000c101504 */
[----:B0-----:R-:W2:Y:S01]  /*29d20*/  LDL.LU R19, [R1+0x7e8] ;  /* 0x0007e80001137983 */ /* 0x001ea20000300800 */
[----:B------:R-:W-:-:S03]  /*29d30*/  PRMT R4, R5, 0x7632, R4 ;  /* 0x0000763205047816 */ /* 0x000fc60000000004 */
[----:B---3--:R0:W-:Y:S04]  /*29d40*/  STG.E.U16 [R28.64], R5 ;  /* 0x000000051c007986 */ /* 0x0081e8000c101504 */
[----:B------:R1:W-:Y:S04]  /*29d50*/  STG.E.U16 [R16.64], R4 ;  /* 0x0000000410007986 */ /* 0x0003e8000c101504 */
[----:B0-----:R-:W3:Y:S04]  /*29d60*/  LDL.LU R28, [R1+0x7e4] ;  /* 0x0007e400011c7983 */ /* 0x001ee80000300800 */
[----:B-1----:R-:W3:Y:S04]  /*29d70*/  LDL.LU R16, [R1+0x7e0] ;  /* 0x0007e00001107983 */ /* 0x002ee80000300800 */
[----:B--2---:R0:W-:Y:S01]  /*29d80*/  STG.E.U16 [R8.64], R19 ;  /* 0x0000001308007986 */ /* 0x0041e2000c101504 */
[----:B------:R-:W-:-:S03]  /*29d90*/  PRMT R0, R19, 0x7632, R0 ;  /* 0x0000763213007816 */ /* 0x000fc60000000000 */
[----:B0-----:R-:W2:Y:S04]  /*29da0*/  LDL.LU.64 R8, [R1+0x7d8] ;  /* 0x0007d80001087983 */ /* 0x001ea80000300a00 */
[----:B------:R-:W2:Y:S01]  /*29db0*/  LDL.LU.64 R18, [R1+0xb0] ;  /* 0x0000b00001127983 */ /* 0x000ea20000300a00 */
[----:B------:R-:W-:Y:S02]  /*29dc0*/  PRMT R4, R23, 0x7632, R4 ;  /* 0x0000763217047816 */ /* 0x000fe40000000004 */
[----:B------:R-:W-:Y:S01]  /*29dd0*/  PRMT R6, R47, 0x7632, R6 ;  /* 0x000076322f067816 */ /* 0x000fe20000000006 */
[----:B--2---:R4:W-:Y:S04]  /*29de0*/  STG.E.U16 [R18.64], R0 ;  /* 0x0000000012007986 */ /* 0x0049e8000c101504 */
[----:B------:R-:W-:Y:S04]  /*29df0*/  STG.E.U16 [R14.64], R23 ;  /* 0x000000170e007986 */ /* 0x000fe8000c101504 */
[----:B------:R0:W-:Y:S01]  /*29e00*/  STG.E.U16 [R56.64], R4 ;  /* 0x0000000438007986 */ /* 0x0001e2000c101504 */
[----:B----4-:R-:W-:-:S03]  /*29e10*/  PRMT R0, R27, 0x7632, R0 ;  /* 0x000076321b007816 */ /* 0x010fc60000000000 */
[----:B------:R-:W-:Y:S04]  /*29e20*/  STG.E.U16 [R52.64], R27 ;  /* 0x0000001b34007986 */ /* 0x000fe8000c101504 */
[----:B------:R1:W-:Y:S01]  /*29e30*/  STG.E.U16 [R48.64], R0 ;  /* 0x0000000030007986 */ /* 0x0003e2000c101504 */
[----:B0-----:R-:W-:-:S03]  /*29e40*/  PRMT R4, R35, 0x7632, R4 ;  /* 0x0000763223047816 */ /* 0x001fc60000000004 */
[----:B------:R-:W-:Y:S01]  /*29e50*/  STG.E.U16 [R44.64], R31 ;  /* 0x0000001f2c007986 */ /* 0x000fe2000c101504 */
[----:B-1----:R-:W-:-:S05]  /*29e60*/  PRMT R0, R31, 0x7632, R0 ;  /* 0x000076321f007816 */ /* 0x002fca0000000000 */
[----:B------:R0:W-:Y:S04]  /*29e70*/  STG.E.U16 [R40.64], R0 ;  /* 0x0000000028007986 */ /* 0x0001e8000c101504 */
[----:B------:R-:W-:Y:S04]  /*29e80*/  STG.E.U16 [R36.64], R35 ;  /* 0x0000002324007986 */ /* 0x000fe8000c101504 */
[----:B------:R1:W-:Y:S01]  /*29e90*/  STG.E.U16 [R32.64], R4 ;  /* 0x0000000420007986 */ /* 0x0003e2000c101504 */
[----:B0-----:R-:W-:-:S03]  /*29ea0*/  PRMT R0, R39, 0x7632, R0 ;  /* 0x0000763227007816 */ /* 0x001fc60000000000 */
[----:B------:R-:W-:Y:S04]  /*29eb0*/  STG.E.U16 [R24.64], R39 ;  /* 0x0000002718007986 */ /* 0x000fe8000c101504 */
[----:B------:R-:W-:Y:S01]  /*29ec0*/  STG.E.U16 [R20.64], R0 ;  /* 0x0000000014007986 */ /* 0x000fe2000c101504 */
[----:B-1----:R-:W-:-:S03]  /*29ed0*/  PRMT R4, R43, 0x7632, R4 ;  /* 0x000076322b047816 */ /* 0x002fc60000000004 */
[----:B------:R-:W-:Y:S04]  /*29ee0*/  STG.E.U16 [R12.64], R43 ;  /* 0x0000002b0c007986 */ /* 0x000fe8000c101504 */
[----:B------:R0:W-:Y:S04]  /*29ef0*/  STG.E.U16 [R2.64], R4 ;  /* 0x0000000402007986 */ /* 0x0001e8000c101504 */
[----:B------:R1:W-:Y:S04]  /*29f00*/  STG.E.U16 [R60.64], R47 ;  /* 0x0000002f3c007986 */ /* 0x0003e8000c101504 */
[----:B0-----:R-:W2:Y:S04]  /*29f10*/  LDL.LU.64 R2, [R1+0x40] ;  /* 0x0000400001027983 */ /* 0x001ea80000300a00 */
[----:B-1----:R-:W4:Y:S04]  /*29f20*/  LDL.LU.64 R60, [R1+0x38] ;  /* 0x00003800013c7983 */ /* 0x002f280000300a00 */
[----:B------:R-:W3:Y:S04]  /*29f30*/  LDL.LU.64 R46, [R1+0x20] ;  /* 0x00002000012e7983 */ /* 0x000ee80000300a00 */
        /* <DEDUP_REMOVED lines=26> */
[----:B------:R-:W-:-:S03]  /*2a0e0*/  PRMT R9, R51, 0x7632, R9 ;  /* 0x0000763233097816 */ /* 0x000fc60000000009 */
[----:B--2---:R0:W-:Y:S04]  /*2a0f0*/  STG.E.U16 [R2.64], R6 ;  /* 0x0000000602007986 */ /* 0x0041e8000c101504 */
[----:B----4-:R1:W-:Y:S04]  /*2a100*/  STG.E.U16 [R60.64], R51 ;  /* 0x000000333c007986 */ /* 0x0103e8000c101504 */
[----:B0-----:R-:W2:Y:S04]  /*2a110*/  LDL.LU.64 R2, [R1+0x7d0] ;  /* 0x0007d00001027983 */ /* 0x001ea80000300a00 */
[----:B------:R-:W4:Y:S04]  /*2a120*/  LDL.LU.64 R6, [R1+0x28] ;  /* 0x0000280001067983 */ /* 0x000f280000300a00 */
[----:B------:R-:W2:Y:S04]  /*2a130*/  LDL.LU R44, [R1+0x49c] ;  /* 0x00049c00012c7983 */ /* 0x000ea80000300800 */
[----:B------:R-:W2:Y:S04]  /*2a140*/  LDL.LU R24, [R1+0x498] ;  /* 0x0004980001187983 */ /* 0x000ea80000300800 */
[----:B------:R-:W2:Y:S04]  /*2a150*/  LDL.LU R32, [R1+0x494] ;  /* 0x0004940001207983 */ /* 0x000ea80000300800 */
[----:B-1----:R-:W2:Y:S04]  /*2a160*/  LDL.LU.64 R60, [R1+0x7c8] ;  /* 0x0007c800013c7983 */ /* 0x002ea80000300a00 */
[----:B------:R-:W2:Y:S04]  /*2a170*/  LDL.LU.64 R50, [R1+0x30] ;  /* 0x0000300001327983 */ /* 0x000ea80000300a00 */
[----:B------:R-:W4:Y:S04]  /*2a180*/  LDL.LU R40, [R1+0x490] ;  /* 0x0004900001287983 */ /* 0x000f280000300800 */
[----:B------:R-:W4:Y:S01]  /*2a190*/  LDL.LU R36, [R1+0x29c] ;  /* 0x00029c0001247983 */ /* 0x000f220000300800 */
[----:B------:R-:W-:-:S02]  /*2a1a0*/  PRMT R10, R55, 0x7632, R10 ;  /* 0x00007632370a7816 */ /* 0x000fc4000000000a */
[----:B------:R-:W-:Y:S01]  /*2a1b0*/  PRMT R0, R59, 0x7632, R0 ;  /* 0x000076323b007816 */ /* 0x000fe20000000000 */
[----:B---3--:R-:W-:Y:S02]  /*2a1c0*/  FFMA R4, R38, 0.69314718246459960938, R42 ;  /* 0x3f31721826047823 */ /* 0x008fe4000000002a */
[----:B------:R-:W-:Y:S02]  /*2a1d0*/  FFMA R5, R5, 0.69314718246459960938, R34 ;  /* 0x3f31721805057823 */ /* 0x000fe40000000022 */
[----:B------:R-:W-:Y:S02]  /*2a1e0*/  FFMA R12, R12, 0.69314718246459960938, R14 ;  /* 0x3f3172180c0c7823 */ /* 0x000fe4000000000e */
[----:B------:R-:W-:Y:S02]  /*2a1f0*/  FFMA R13, R13, 0.69314718246459960938, R57 ;  /* 0x3f3172180d0d7823 */ /* 0x000fe40000000039 */
[----:B------:R-:W-:Y:S02]  /*2a200*/  FFMA R14, R45, 0.69314718246459960938, R49 ;  /* 0x3f3172182d0e7823 */ /* 0x000fe40000000031 */
[----:B------:R-:W-:-:S02]  /*2a210*/  FFMA R15, R37, 0.69314718246459960938, R41 ;  /* 0x3f317218250f7823 */ /* 0x000fc40000000029 */
[----:B------:R-:W-:Y:S01]  /*2a220*/  FFMA R21, R8, 0.69314718246459960938, R21 ;  /* 0x3f31721808157823 */ /* 0x000fe20000000015 */
[----:B------:R-:W-:Y:S01]  /*2a230*/  FSEL R23, R25, -INF , P6 ;  /* 0xff80000019177808 */ /* 0x000fe20003000000 */
[----:B------:R-:W-:Y:S01]  /*2a240*/  FFMA R20, R20, 0.69314718246459960938, R33 ;  /* 0x3f31721814147823 */ /* 0x000fe20000000021 */
[----:B------:R-:W-:Y:S01]  /*2a250*/  FSEL R8, R48, -INF , P3 ;  /* 0xff80000030087808 */ /* 0x000fe20001800000 */
[----:B--2---:R0:W-:Y:S04]  /*2a260*/  STG.E.U16 [R50.64], R9 ;  /* 0x0000000932007986 */ /* 0x0041e8000c101504 */
[----:B----4-:R1:W-:Y:S04]  /*2a270*/  STG.E.U16 [R6.64], R55 ;  /* 0x0000003706007986 */ /* 0x0103e8000c101504 */
[----:B0-----:R-:W0:Y:S04]  /*2a280*/  S2R R9, SR_TID.X ;  /* 0x0000000000097919 */ /* 0x001e280000002100 */
[----:B------:R-:W-:Y:S04]  /*2a290*/  STG.E.U16 [R46.64], R10 ;  /* 0x0000000a2e007986 */ /* 0x000fe8000c101504 */
[----:B------:R-:W-:Y:S04]  /*2a2a0*/  STG.E.U16 [R60.64], R59 ;  /* 0x0000003b3c007986 */ /* 0x000fe8000c101504 */
[----:B------:R2:W-:Y:S01]  /*2a2b0*/  STG.E.U16 [R2.64], R0 ;  /* 0x0000000002007986 */ /* 0x0005e2000c101504 */
[----:B-1----:R-:W-:Y:S01]  /*2a2c0*/  FFMA R7, R18, 0.69314718246459960938, R22 ;  /* 0x3f31721812077823 */ /* 0x002fe20000000016 */
[----:B------:R-:W-:-:S02]  /*2a2d0*/  FSEL R22, R53, -INF , P5 ;  /* 0xff80000035167808 */ /* 0x000fc40002800000 */
[----:B--2---:R-:W-:Y:S02]  /*2a2e0*/  FSEL R2, R56, -INF , P1 ;  /* 0xff80000038027808 */ /* 0x004fe40000800000 */
[----:B------:R-:W-:-:S03]  /*2a2f0*/  FSEL R3, R17, -INF , P0 ;  /* 0xff80000011037808 */ /* 0x000fc60000000000 */
[----:B------:R-:W-:Y:S01]  /*2a300*/  FFMA R25, R2, 0.69314718246459960938, R32 ;  /* 0x3f31721802197823 */ /* 0x000fe20000000020 */
[----:B0-----:R-:W-:Y:S02]  /*2a310*/  SHF.L.U32 R32, R9, 0x2, RZ ;  /* 0x0000000209207819 */ /* 0x001fe400000006ff */
[----:B------:R-:W-:Y:S01]  /*2a320*/  FSEL R0, R52, -INF , P2 ;  /* 0xff80000034007808 */ /* 0x000fe20001000000 */
[----:B------:R-:W-:Y:S01]  /*2a330*/  FFMA R6, R26, 0.69314718246459960938, R30 ;  /* 0x3f3172181a067823 */ /* 0x000fe2000000001e */
[----:B------:R-:W-:Y:S01]  /*2a340*/  LOP3.LUT R32, R32, 0x70, RZ, 0xc0, !PT ;  /* 0x0000007020207812 */ /* 0x000fe200078ec0ff */
[----:B------:R-:W-:Y:S01]  /*2a350*/  BAR.SYNC.DEFER_BLOCKING 0x0 ;  /* 0x0000000000007b1d */ /* 0x000fe20000010000 */
[----:B------:R-:W-:Y:S02]  /*2a360*/  FFMA R22, R22, 0.69314718246459960938, R29 ;  /* 0x3f31721816167823 */ /* 0x000fe4000000001d */
[----:B------:R-:W-:Y:S02]  /*2a370*/  FFMA R23, R23, 0.69314718246459960938, R44 ;  /* 0x3f31721817177823 */ /* 0x000fe4000000002c */
[----:B------:R-:W-:-:S02]  /*2a380*/  FFMA R24, R3, 0.69314718246459960938, R24 ;  /* 0x3f31721803187823 */ /* 0x000fc40000000018 */
[----:B------:R-:W-:Y:S02]  /*2a390*/  FFMA R26, R0, 0.69314718246459960938, R40 ;  /* 0x3f317218001a7823 */ /* 0x000fe40000000028 */
[----:B------:R-:W-:Y:S01]  /*2a3a0*/  FFMA R27, R8, 0.69314718246459960938, R36 ;  /* 0x3f317218081b7823 */ /* 0x000fe20000000024 */
[----:B------:R-:W-:Y:S04]  /*2a3b0*/  STS.128 [R32], R4 ;  /* 0x0000000420007388 */ /* 0x000fe80000000c00 */
[----:B------:R-:W-:Y:S04]  /*2a3c0*/  STS.128 [R32+0x80], R12 ;  /* 0x0000800c20007388 */ /* 0x000fe80000000c00 */
[----:B------:R-:W-:Y:S04]  /*2a3d0*/  STS.128 [R32+0x100], R20 ;  /* 0x0001001420007388 */ /* 0x000fe80000000c00 */
[----:B------:R0:W-:Y:S04]  /*2a3e0*/  STS.128 [R32+0x180], R24 ;  /* 0x0001801820007388 */ /* 0x0001e80000000c00 */
[----:B------:R-:W-:Y:S01]  /*2a3f0*/  BAR.SYNC.DEFER_BLOCKING 0x0 ;  /* 0x0000000000007b1d */ /* 0x000fe20000010000 */
[----:B------:R-:W-:-:S05]  /*2a400*/  LOP3.LUT R36, R28, 0x7f, RZ, 0xc0, !PT ;  /* 0x0000007f1c247812 */ /* 0x000fca00078ec0ff */
[----:B------:R-:W1:Y:S04]  /*2a410*/  S2R R28, SR_CTAID.X ;  /* 0x00000000001c7919 */ /* 0x000e680000002500 */
[----:B0-----:R-:W0:Y:S04]  /*2a420*/  S2R R32, SR_CTAID.Y ;  /* 0x0000000000207919 */ /* 0x001e280000002600 */
[----:B------:R-:W2:Y:S01]  /*2a430*/  LDS R11, [R16] ;  /* 0x00000000100b7984 */ /* 0x000ea20000000800 */
[----:B-1----:R-:W-:Y:S01]  /*2a440*/  LEA R28, R28, R36, 0x7 ;  /* 0x000000241c1c7211 */ /* 0x002fe200078e38ff */
[----:B0-----:R-:W-:-:S03]  /*2a450*/  IMAD R0, R32, c[0x0][0x1cc], RZ ;  /* 0x0000730020007a24 */ /* 0x001fc600078e02ff */
[C---:B------:R-:W-:Y:S01]  /*2a460*/  SHF.L.U32 R3, R28.reuse, 0x2, RZ ;  /* 0x000000021c037819 */ /* 0x040fe200000006ff */
[----:B------:R-:W-:Y:S01]  /*2a470*/  IMAD.HI R9, R28, 0x4, RZ ;  /* 0x000000041c097827 */ /* 0x000fe200078e02ff */
[----:B------:R-:W-:-:S03]  /*2a480*/  SHF.L.U32 R2, R0, 0x2, RZ ;  /* 0x0000000200027819 */ /* 0x000fc600000006ff */
[----:B------:R-:W-:Y:S01]  /*2a490*/  IMAD.HI R0, R0, 0x4, RZ ;  /* 0x0000000400007827 */ /* 0x000fe200078e02ff */
[----:B------:R-:W-:-:S04]  /*2a4a0*/  IADD3 R2, P0, P1, R3, c[0x0][0x180], R2 ;  /* 0x0000600003027a10 */ /* 0x000fc8000791e002 */
[----:B------:R-:W-:-:S05]  /*2a4b0*/  IADD3.X R3, R9, c[0x0][0x184], R0, P0, P1 ;  /* 0x0000610009037a10 */ /* 0x000fca00007e2400 */
[----:B--2---:R-:W-:Y:S01]  /*2a4c0*/  STG.E [R2.64], R11 ;  /* 0x0000000b02007986 */ /* 0x004fe2000c101904 */
[----:B------:R-:W-:Y:S05]  /*2a4d0*/  EXIT ;  /* 0x000000000000794d */ /* 0x000fea0003800000 */
.L_x_2:
[----:B------:R-:W-:-:S00]  /*2a4e0*/  BRA `(.L_x_2) ;  /* 0xfffffff000007947 */ /* 0x000fc0000383ffff */
[----:B------:R-:W-:-:S00]  /*2a4f0*/  NOP ;  /* 0x0000000000007918 */ /* 0x000fc00000000000 */
        /* <DEDUP_REMOVED lines=8> */
.L_x_3:


//--------------------- .nv.global.init           --------------------------
	.section	.nv.global.init,"aw",@progbits
.nv.global.init:
	.type		_$_str,@object
	.size		_$_str,(.L_0 - _$_str)
_$_str:
        /*0000*/ 	.byte	0x5f, 0x5f, 0x43, 0x55, 0x44, 0x41, 0x5f, 0x46, 0x54, 0x5a, 0x00
.L_0:


//--------------------- .nv.shared.attn_fwd       --------------------------
	.section	.nv.shared.attn_fwd,"aw",@nobits
	.sectionflags	@""
	.align	16
